def attn_fwd(
    Q,
    K,
    V,
    Out,
    Lse,
    sm_scale,
    stride_qz,
    stride_qh,
    stride_qm,
    stride_qk,
    stride_kz,
    stride_kh,
    stride_kn,
    stride_kk,
    stride_vz,
    stride_vh,
    stride_vn,
    stride_vk,
    stride_oz,
    stride_oh,
    stride_om,
    stride_ok,
    seqlen_q,
    seqlen_k,
    BLOCK_M: tl.constexpr,
    BLOCK_N: tl.constexpr,
    HEAD_DIM: tl.constexpr,
    CAUSAL: tl.constexpr,
):
    start_m = tl.program_id(0)
    off_hz = tl.program_id(1)
    q_off = off_hz * stride_qh
    k_off = off_hz * stride_kh
    v_off = off_hz * stride_vh
    offs_m = start_m * BLOCK_M + tl.arange(0, BLOCK_M)
    offs_d = tl.arange(0, HEAD_DIM)
    offs_n = tl.arange(0, BLOCK_N)
    q_ptrs = Q + q_off + offs_m[:, None] * stride_qm + offs_d[None, :] * stride_qk
    k_ptrs = K + k_off + offs_d[:, None] * stride_kk + offs_n[None, :] * stride_kn
    v_ptrs = V + v_off + offs_n[:, None] * stride_vn + offs_d[None, :] * stride_vk
    m_i = tl.full([BLOCK_M], float("-inf"), dtype=tl.float32)
    l_i = tl.zeros([BLOCK_M], dtype=tl.float32) + 1.0
    acc = tl.zeros([BLOCK_M, HEAD_DIM], dtype=tl.float32)
    q = tl.load(q_ptrs)
    acc, l_i, m_i = _attn_fwd_inner(
        acc,
        l_i,
        m_i,
        q,
        k_ptrs,
        v_ptrs,
        sm_scale,
        stride_kn,
        stride_vn,
        start_m,
        seqlen_k,
        BLOCK_M,
        BLOCK_N,
        HEAD_DIM,
        CAUSAL,
    )
    acc = acc / l_i[:, None]
    lse = m_i + tl.math.log2(l_i) / 1.4426950408889634
    o_ptrs = (
        Out
        + off_hz * stride_oh
        + offs_m[:, None] * stride_om
        + offs_d[None, :] * stride_ok
    )
    tl.store(o_ptrs, acc.to(Out.dtype.element_ty))
    tl.store(Lse + off_hz * seqlen_q + offs_m, lse)

# config = {"BLOCK_M": 128, "BLOCK_N": 64, "HEAD_DIM": 128, "arch": "sm_80", "causal": true, "dtype": "bf16", "num_stages": 2, "num_warps": 4}
# arch = sm_80


// ===== COMPILED SASS (sm_80) =====

	.target	sm_80

	.elftype	@"ET_EXEC"


//--------------------- .note.nv.tkinfo           --------------------------
	.section	.note.nv.tkinfo,"",@"SHT_NOTE"
	.sectionflags	@"SHF_NOTE_NV_TKINFO"
	.tkinfo
        /*0018*/ 	.word	0x00000002
        /*0030*/ 	.string	""
        /*0030*/ 	.string	"ptxas"
        /*0030*/ 	.string	"Cuda compilation tools, release 13.0, V13.0.88"
        /*0030*/ 	.string	"Build cuda_13.0.r13.0/compiler.36424714_0"
        /*0030*/ 	.string	"-v  -suppress-debug-info  -lineinfo  -arch sm_80 "



//--------------------- .note.nv.cuinfo           --------------------------
	.section	.note.nv.cuinfo,"",@"SHT_NOTE"
	.sectionflags	@"SHF_NOTE_NV_CUINFO"
        /*0018*/ 	.short	0x0002
        /*001a*/ 	.short	0x0050
        /*001c*/ 	.short	0x0082
	.zero		2


//--------------------- .nv.info                  --------------------------
	.section	.nv.info,"",@"SHT_CUDA_INFO"
	.align	4


	//----- nvinfo : EIATTR_REGCOUNT
	.align		4
        /*0000*/ 	.byte	0x04, 0x2f
        /*0002*/ 	.short	(.L_2 - .L_1)
	.align		4
.L_1:
        /*0004*/ 	.word	index@(attn_fwd)
        /*0008*/ 	.word	0x00000020


	//----- nvinfo : EIATTR_FRAME_SIZE
	.align		4
.L_2:
        /*000c*/ 	.byte	0x04, 0x11
        /*000e*/ 	.short	(.L_4 - .L_3)
	.align		4
.L_3:
        /*0010*/ 	.word	index@(attn_fwd)
        /*0014*/ 	.word	0x00001d00


	//----- nvinfo : EIATTR_MIN_STACK_SIZE
	.align		4
.L_4:
        /*0018*/ 	.byte	0x04, 0x12
        /*001a*/ 	.short	(.L_6 - .L_5)
	.align		4
.L_5:
        /*001c*/ 	.word	index@(attn_fwd)
        /*0020*/ 	.word	0x00001d00
.L_6:


//--------------------- .nv.info.attn_fwd         --------------------------
	.section	.nv.info.attn_fwd,"",@"SHT_CUDA_INFO"
	.sectionflags	@""
	.align	4


	//----- nvinfo : EIATTR_CUDA_API_VERSION
	.align		4
        /*0000*/ 	.byte	0x04, 0x37
        /*0002*/ 	.short	(.L_8 - .L_7)
.L_7:
        /*0004*/ 	.word	0x00000082


	//----- nvinfo : EIATTR_SW2861232_WAR
	.align		4
.L_8:
        /*0008*/ 	.byte	0x01, 0x35
	.zero		2


	//----- nvinfo : EIATTR_PARAM_CBANK
	.align		4
        /*000c*/ 	.byte	0x04, 0x0a
        /*000e*/ 	.short	(.L_10 - .L_9)
	.align		4
.L_9:
        /*0010*/ 	.word	index@(.nv.constant0.attn_fwd)
        /*0014*/ 	.short	0x0160
        /*0016*/ 	.short	0x0088


	//----- nvinfo : EIATTR_CBANK_PARAM_SIZE
	.align		4
.L_10:
        /*0018*/ 	.byte	0x03, 0x19
        /*001a*/ 	.short	0x0088


	//----- nvinfo : EIATTR_KPARAM_INFO
	.align		4
        /*001c*/ 	.byte	0x04, 0x17
        /*001e*/ 	.short	(.L_12 - .L_11)
.L_11:
        /*0020*/ 	.word	0x00000000
        /*0024*/ 	.short	0x0019
        /*0026*/ 	.short	0x0080
        /*0028*/ 	.byte	0x00, 0xf4, 0x21, 0x00


	//----- nvinfo : EIATTR_KPARAM_INFO
	.align		4
.L_12:
        /*002c*/ 	.byte	0x04, 0x17
        /*002e*/ 	.short	(.L_14 - .L_13)
.L_13:
        /*0030*/ 	.word	0x00000000
        /*0034*/ 	.short	0x0018
        /*0036*/ 	.short	0x0078
        /*0038*/ 	.byte	0x00, 0xf4, 0x21, 0x00


	//----- nvinfo : EIATTR_KPARAM_INFO
	.align		4
.L_14:
        /*003c*/ 	.byte	0x04, 0x17
        /*003e*/ 	.short	(.L_16 - .L_15)
.L_15:
        /*0040*/ 	.word	0x00000000
        /*0044*/ 	.short	0x0017
        /*0046*/ 	.short	0x0070
        /*0048*/ 	.byte	0x00, 0xf0, 0x11, 0x00


	//----- nvinfo : EIATTR_KPARAM_INFO
	.align		4
.L_16:
        /*004c*/ 	.byte	0x04, 0x17
        /*004e*/ 	.short	(.L_18 - .L_17)
.L_17:
        /*0050*/ 	.word	0x00000000
        /*0054*/ 	.short	0x0016
        /*0056*/ 	.short	0x006c
        /*0058*/ 	.byte	0x00, 0xf0, 0x11, 0x00


	//----- nvinfo : EIATTR_KPARAM_INFO
	.align		4
.L_18:
        /*005c*/ 	.byte	0x04, 0x17
        /*005e*/ 	.short	(.L_20 - .L_19)
.L_19:
        /*0060*/ 	.word	0x00000000
        /*0064*/ 	.short	0x0015
        /*0066*/ 	.short	0x0068
        /*0068*/ 	.byte	0x00, 0xf0, 0x11, 0x00


	//----- nvinfo : EIATTR_KPARAM_INFO
	.align		4
.L_20:
        /*006c*/ 	.byte	0x04, 0x17
        /*006e*/ 	.short	(.L_22 - .L_21)
.L_21:
        /*0070*/ 	.word	0x00000000
        /*0074*/ 	.short	0x0014
        /*0076*/ 	.short	0x0064
        /*0078*/ 	.byte	0x00, 0xf0, 0x11, 0x00


	//----- nvinfo : EIATTR_KPARAM_INFO
	.align		4
.L_22:
        /*007c*/ 	.byte	0x04, 0x17
        /*007e*/ 	.short	(.L_24 - .L_23)
.L_23:
        /*0080*/ 	.word	0x00000000
        /*0084*/ 	.short	0x0013
        /*0086*/ 	.short	0x0060
        /*0088*/ 	.byte	0x00, 0xf0, 0x11, 0x00


	//----- nvinfo : EIATTR_KPARAM_INFO
	.align		4
.L_24:
        /*008c*/ 	.byte	0x04, 0x17
        /*008e*/ 	.short	(.L_26 - .L_25)
.L_25:
        /*0090*/ 	.word	0x00000000
        /*0094*/ 	.short	0x0012
        /*0096*/ 	.short	0x005c
        /*0098*/ 	.byte	0x00, 0xf0, 0x11, 0x00


	//----- nvinfo : EIATTR_KPARAM_INFO
	.align		4
.L_26:
        /*009c*/ 	.byte	0x04, 0x17
        /*009e*/ 	.short	(.L_28 - .L_27)
.L_27:
        /*00a0*/ 	.word	0x00000000
        /*00a4*/ 	.short	0x0011
        /*00a6*/ 	.short	0x0058
        /*00a8*/ 	.byte	0x00, 0xf0, 0x11, 0x00


	//----- nvinfo : EIATTR_KPARAM_INFO
	.align		4
.L_28:
        /*00ac*/ 	.byte	0x04, 0x17
        /*00ae*/ 	.short	(.L_30 - .L_29)
.L_29:
        /*00b0*/ 	.word	0x00000000
        /*00b4*/ 	.short	0x0010
        /*00b6*/ 	.short	0x0054
        /*00b8*/ 	.byte	0x00, 0xf0, 0x11, 0x00


	//----- nvinfo : EIATTR_KPARAM_INFO
	.align		4
.L_30:
        /*00bc*/ 	.byte	0x04, 0x17
        /*00be*/ 	.short	(.L_32 - .L_31)
.L_31:
        /*00c0*/ 	.word	0x00000000
        /*00c4*/ 	.short	0x000f
        /*00c6*/ 	.short	0x0050
        /*00c8*/ 	.byte	0x00, 0xf0, 0x11, 0x00


	//----- nvinfo : EIATTR_KPARAM_INFO
	.align		4
.L_32:
        /*00cc*/ 	.byte	0x04, 0x17
        /*00ce*/ 	.short	(.L_34 - .L_33)
.L_33:
        /*00d0*/ 	.word	0x00000000
        /*00d4*/ 	.short	0x000e
        /*00d6*/ 	.short	0x004c
        /*00d8*/ 	.byte	0x00, 0xf0, 0x11, 0x00


	//----- nvinfo : EIATTR_KPARAM_INFO
	.align		4
.L_34:
        /*00dc*/ 	.byte	0x04, 0x17
        /*00de*/ 	.short	(.L_36 - .L_35)
.L_35:
        /*00e0*/ 	.word	0x00000000
        /*00e4*/ 	.short	0x000d
        /*00e6*/ 	.short	0x0048
        /*00e8*/ 	.byte	0x00, 0xf0, 0x11, 0x00


	//----- nvinfo : EIATTR_KPARAM_INFO
	.align		4
.L_36:
        /*00ec*/ 	.byte	0x04, 0x17
        /*00ee*/ 	.short	(.L_38 - .L_37)
.L_37:
        /*00f0*/ 	.word	0x00000000
        /*00f4*/ 	.short	0x000c
        /*00f6*/ 	.short	0x0044
        /*00f8*/ 	.byte	0x00, 0xf0, 0x11, 0x00


	//----- nvinfo : EIATTR_KPARAM_INFO
	.align		4
.L_38:
        /*00fc*/ 	.byte	0x04, 0x17
        /*00fe*/ 	.short	(.L_40 - .L_39)
.L_39:
        /*0100*/ 	.word	0x00000000
        /*0104*/ 	.short	0x000b
        /*0106*/ 	.short	0x0040
        /*0108*/ 	.byte	0x00, 0xf0, 0x11, 0x00


	//----- nvinfo : EIATTR_KPARAM_INFO
	.align		4
.L_40:
        /*010c*/ 	.byte	0x04, 0x17
        /*010e*/ 	.short	(.L_42 - .L_41)
.L_41:
        /*0110*/ 	.word	0x00000000
        /*0114*/ 	.short	0x000a
        /*0116*/ 	.short	0x003c
        /*0118*/ 	.byte	0x00, 0xf0, 0x11, 0x00


	//----- nvinfo : EIATTR_KPARAM_INFO
	.align		4
.L_42:
        /*011c*/ 	.byte	0x04, 0x17
        /*011e*/ 	.short	(.L_44 - .L_43)
.L_43:
        /*0120*/ 	.word	0x00000000
        /*0124*/ 	.short	0x0009
        /*0126*/ 	.short	0x0038
        /*0128*/ 	.byte	0x00, 0xf0, 0x11, 0x00


	//----- nvinfo : EIATTR_KPARAM_INFO
	.align		4
.L_44:
        /*012c*/ 	.byte	0x04, 0x17
        /*012e*/ 	.short	(.L_46 - .L_45)
.L_45:
        /*0130*/ 	.word	0x00000000
        /*0134*/ 	.short	0x0008
        /*0136*/ 	.short	0x0034
        /*0138*/ 	.byte	0x00, 0xf0, 0x11, 0x00


	//----- nvinfo : EIATTR_KPARAM_INFO
	.align		4
.L_46:
        /*013c*/ 	.byte	0x04, 0x17
        /*013e*/ 	.short	(.L_48 - .L_47)
.L_47:
        /*0140*/ 	.word	0x00000000
        /*0144*/ 	.short	0x0007
        /*0146*/ 	.short	0x0030
        /*0148*/ 	.byte	0x00, 0xf0, 0x11, 0x00


	//----- nvinfo : EIATTR_KPARAM_INFO
	.align		4
.L_48:
        /*014c*/ 	.byte	0x04, 0x17
        /*014e*/ 	.short	(.L_50 - .L_49)
.L_49:
        /*0150*/ 	.word	0x00000000
        /*0154*/ 	.short	0x0006
        /*0156*/ 	.short	0x002c
        /*0158*/ 	.byte	0x00, 0xf0, 0x11, 0x00


	//----- nvinfo : EIATTR_KPARAM_INFO
	.align		4
.L_50:
        /*015c*/ 	.byte	0x04, 0x17
        /*015e*/ 	.short	(.L_52 - .L_51)
.L_51:
        /*0160*/ 	.word	0x00000000
        /*0164*/ 	.short	0x0005
        /*0166*/ 	.short	0x0028
        /*0168*/ 	.byte	0x00, 0xf0, 0x11, 0x00


	//----- nvinfo : EIATTR_KPARAM_INFO
	.align		4
.L_52:
        /*016c*/ 	.byte	0x04, 0x17
        /*016e*/ 	.short	(.L_54 - .L_53)
.L_53:
        /*0170*/ 	.word	0x00000000
        /*0174*/ 	.short	0x0004
        /*0176*/ 	.short	0x0020
        /*0178*/ 	.byte	0x00, 0xf4, 0x21, 0x00


	//----- nvinfo : EIATTR_KPARAM_INFO
	.align		4
.L_54:
        /*017c*/ 	.byte	0x04, 0x17
        /*017e*/ 	.short	(.L_56 - .L_55)
.L_55:
        /*0180*/ 	.word	0x00000000
        /*0184*/ 	.short	0x0003
        /*0186*/ 	.short	0x0018
        /*0188*/ 	.byte	0x00, 0xf4, 0x21, 0x00


	//----- nvinfo : EIATTR_KPARAM_INFO
	.align		4
.L_56:
        /*018c*/ 	.byte	0x04, 0x17
        /*018e*/ 	.short	(.L_58 - .L_57)
.L_57:
        /*0190*/ 	.word	0x00000000
        /*0194*/ 	.short	0x0002
        /*0196*/ 	.short	0x0010
        /*0198*/ 	.byte	0x00, 0xf4, 0x21, 0x00


	//----- nvinfo : EIATTR_KPARAM_INFO
	.align		4
.L_58:
        /*019c*/ 	.byte	0x04, 0x17
        /*019e*/ 	.short	(.L_60 - .L_59)
.L_59:
        /*01a0*/ 	.word	0x00000000
        /*01a4*/ 	.short	0x0001
        /*01a6*/ 	.short	0x0008
        /*01a8*/ 	.byte	0x00, 0xf4, 0x21, 0x00


	//----- nvinfo : EIATTR_KPARAM_INFO
	.align		4
.L_60:
        /*01ac*/ 	.byte	0x04, 0x17
        /*01ae*/ 	.short	(.L_62 - .L_61)
.L_61:
        /*01b0*/ 	.word	0x00000000
        /*01b4*/ 	.short	0x0000
        /*01b6*/ 	.short	0x0000
        /*01b8*/ 	.byte	0x00, 0xf4, 0x21, 0x00


	//----- nvinfo : EIATTR_MAXREG_COUNT
	.align		4
.L_62:
        /*01bc*/ 	.byte	0x03, 0x1b
        /*01be*/ 	.short	0x00ff


	//----- nvinfo : EIATTR_NUM_BARRIERS
	.align		4
        /*01c0*/ 	.byte	0x02, 0x4c
        /*01c2*/ 	.byte	0x01
	.zero		1


	//----- nvinfo : EIATTR_ANNOTATIONS
	.align		4
        /*01c4*/ 	.byte	0x04, 0x55
        /*01c6*/ 	.short	(.L_64 - .L_63)


	//   ....[0]....
.L_63:
        /*01c8*/ 	.word	0x00000001
        /*01cc*/ 	.byte	0xf0, 0x03, 0x00, 0x00, 0x01, 0x00, 0x00, 0x00, 0x00, 0x04, 0x00, 0x00, 0x01, 0x00, 0x00, 0x00
        /* <DEDUP_REMOVED lines=2868> */
        /*b51c*/ 	.byte	0x00, 0xaf, 0x02, 0x00, 0x01, 0x00, 0x00, 0x00, 0x10, 0xaf, 0x02, 0x00


	//----- nvinfo : EIATTR_MERCURY_ISA_VERSION
	.align		4
.L_64:
        /*b528*/ 	.byte	0x03, 0x5f
        /*b52a*/ 	.short	0x0000


	//----- nvinfo : EIATTR_COOP_GROUP_MASK_REGIDS
	.align		4
        /*b52c*/ 	.byte	0x04, 0x29
        /*b52e*/ 	.short	(.L_66 - .L_65)


	//   ....[0]....
.L_65:
        /*b530*/ 	.word	0xffffffff


	//   ....[1]....
        /*b534*/ 	.word	0xffffffff


	//   ....[2]....
        /*b538*/ 	.word	0xffffffff


	//   ....[3]....
        /*b53c*/ 	.word	0xffffffff


	//   ....[4]....
        /*b540*/ 	.word	0xffffffff


	//   ....[5]....
        /*b544*/ 	.word	0xffffffff


	//   ....[6]....
        /*b548*/ 	.word	0xffffffff


	//   ....[7]....
        /*b54c*/ 	.word	0xffffffff


	//   ....[8]....
        /*b550*/ 	.word	0xffffffff


	//   ....[9]....
        /*b554*/ 	.word	0xffffffff


	//   ....[10]....
        /*b558*/ 	.word	0xffffffff


	//   ....[11]....
        /*b55c*/ 	.word	0xffffffff


	//   ....[12]....
        /*b560*/ 	.word	0xffffffff


	//   ....[13]....
        /*b564*/ 	.word	0xffffffff


	//   ....[14]....
        /*b568*/ 	.word	0xffffffff


	//   ....[15]....
        /*b56c*/ 	.word	0xffffffff


	//----- nvinfo : EIATTR_COOP_GROUP_INSTR_OFFSETS
	.align		4
.L_66:
        /*b570*/ 	.byte	0x04, 0x28
        /*b572*/ 	.short	(.L_68 - .L_67)


	//   ....[0]....
.L_67:
        /*b574*/ 	.word	0x00015480


	//   ....[1]....
        /*b578*/ 	.word	0x000159e0


	//   ....[2]....
        /*b57c*/ 	.word	0x00015cd0


	//   ....[3]....
        /*b580*/ 	.word	0x00015e00


	//   ....[4]....
        /*b584*/ 	.word	0x00015e10


	//   ....[5]....
        /*b588*/ 	.word	0x00015e20


	//   ....[6]....
        /*b58c*/ 	.word	0x00016640


	//   ....[7]....
        /*b590*/ 	.word	0x00016810


	//   ....[8]....
        /*b594*/ 	.word	0x0001ff40


	//   ....[9]....
        /*b598*/ 	.word	0x0001ff50


	//   ....[10]....
        /*b59c*/ 	.word	0x0001ff60


	//   ....[11]....
        /*b5a0*/ 	.word	0x0001ffe0


	//   ....[12]....
        /*b5a4*/ 	.word	0x00020870


	//   ....[13]....
        /*b5a8*/ 	.word	0x00020880


	//   ....[14]....
        /*b5ac*/ 	.word	0x00020890


	//   ....[15]....
        /*b5b0*/ 	.word	0x00020910


	//----- nvinfo : EIATTR_EXIT_INSTR_OFFSETS
	.align		4
.L_68:
        /*b5b4*/ 	.byte	0x04, 0x1c
        /*b5b6*/ 	.short	(.L_70 - .L_69)


	//   ....[0]....
.L_69:
        /*b5b8*/ 	.word	0x0002b1f0


	//----- nvinfo : EIATTR_REQNTID
	.align		4
.L_70:
        /*b5bc*/ 	.byte	0x04, 0x10
        /*b5be*/ 	.short	(.L_72 - .L_71)
.L_71:
        /*b5c0*/ 	.word	0x00000080
        /*b5c4*/ 	.word	0x00000001
        /*b5c8*/ 	.word	0x00000001
.L_72:


//--------------------- .nv.callgraph             --------------------------
	.section	.nv.callgraph,"",@"SHT_CUDA_CALLGRAPH"
	.align	4
	.sectionentsize	8
	.align		4
        /*0000*/ 	.word	0x00000000
	.align		4
        /*0004*/ 	.word	0xffffffff
	.align		4
        /*0008*/ 	.word	0x00000000
	.align		4
        /*000c*/ 	.word	0xfffffffe
	.align		4
        /*0010*/ 	.word	0x00000000
	.align		4
        /*0014*/ 	.word	0xfffffffd
	.align		4
        /*0018*/ 	.word	0x00000000
	.align		4
        /*001c*/ 	.word	0xfffffffc


//--------------------- .nv.rel.action            --------------------------
	.section	.nv.rel.action,"",@"SHT_CUDA_RELOCINFO"
	.align	8
	.sectionentsize	8
        /*0000*/ 	.byte	0x73, 0x00, 0x00, 0x00, 0x00, 0x00, 0x00, 0x00, 0x00, 0x00, 0x00, 0x11, 0x25, 0x00, 0x05, 0x36


//--------------------- .nv.constant4             --------------------------
	.section	.nv.constant4,"a",@progbits
	.align	8
	.align		8
.nv.constant4:
        /*0000*/ 	.dword	_$_str


//--------------------- .nv.constant0.attn_fwd    --------------------------
	.section	.nv.constant0.attn_fwd,"a",@progbits
	.sectionflags	@""
	.align	4
.nv.constant0.attn_fwd:
	.zero		488


//--------------------- .text.attn_fwd            --------------------------
	.section	.text.attn_fwd,"ax",@progbits
	.sectioninfo	@"SHI_REGISTERS=32"
	.align	128
        .global         attn_fwd
        .type           attn_fwd,@function
        .size           attn_fwd,(.L_x_4 - attn_fwd)
        .other          attn_fwd,@"STO_CUDA_ENTRY STV_DEFAULT"
attn_fwd:
.text.attn_fwd:
[----:B------:R-:W-:Y:S02]  /*0000*/  MOV R1, c[0x0][0x28] ;  /* 0x00000a0000017a02 */ /* 0x000fe40000000f00 */
[----:B------:R-:W0:Y:S01]  /*0010*/  S2R R0, SR_CTAID.X ;  /* 0x0000000000007919 */ /* 0x000e220000002500 */
[----:B------:R-:W-:Y:S01]  /*0020*/  ULDC.64 UR6, c[0x0][0x118] ;  /* 0x0000460000067ab9 */ /* 0x000fe20000000a00 */
[----:B------:R-:W-:Y:S02]  /*0030*/  IADD3 R1, R1, -0x1d00, RZ ;  /* 0xffffe30001017810 */ /* 0x000fe40007ffe0ff */
[----:B------:R-:W1:Y:S04]  /*0040*/  S2R R3, SR_TID.X ;  /* 0x0000000000037919 */ /* 0x000e680000002100 */
[----:B------:R-:W2:Y:S01]  /*0050*/  S2R R2, SR_CTAID.Y ;  /* 0x0000000000027919 */ /* 0x000ea20000002600 */
[----:B0-----:R-:W-:-:S05]  /*0060*/  IMAD.SHL.U32 R0, R0, 0x80, RZ ;  /* 0x0000008000007824 */ /* 0x001fca00078e00ff */
[----:B-1----:R-:W-:Y:S02]  /*0070*/  LOP3.LUT R3, R0, 0x7f, R3, 0xf8, !PT ;  /* 0x0000007f00037812 */ /* 0x002fe400078ef803 */
[----:B------:R-:W-:Y:S01]  /*0080*/  MOV R0, c[0x0][0x198] ;  /* 0x0000660000007a02 */ /* 0x000fe20000000f00 */
[----:B--2---:R-:W-:Y:S02]  /*0090*/  IMAD R2, R2, c[0x0][0x190], RZ ;  /* 0x0000640002027a24 */ /* 0x004fe400078e02ff */
[----:B------:R-:W-:Y:S01]  /*00a0*/  IMAD R5, R3, c[0x0][0x194], RZ ;  /* 0x0000650003057a24 */ /* 0x000fe200078e02ff */
[----:B------:R-:W-:Y:S01]  /*00b0*/  SHF.L.U32 R9, R0, 0x4, RZ ;  /* 0x0000000400097819 */ /* 0x000fe200000006ff */
[C---:B------:R-:W-:Y:S01]  /*00c0*/  IMAD.HI R4, R2.reuse, 0x2, RZ ;  /* 0x0000000202047827 */ /* 0x040fe200078e02ff */
[----:B------:R-:W-:-:S03]  /*00d0*/  SHF.L.U32 R3, R2, 0x1, RZ ;  /* 0x0000000102037819 */ /* 0x000fc600000006ff */
[C---:B------:R-:W-:Y:S02]  /*00e0*/  IMAD.SHL.U32 R6, R5.reuse, 0x2, RZ ;  /* 0x0000000205067824 */ /* 0x040fe400078e00ff */
[----:B------:R-:W-:-:S03]  /*00f0*/  IMAD.HI R5, R5, 0x2, RZ ;  /* 0x0000000205057827 */ /* 0x000fc600078e02ff */
[----:B------:R-:W-:Y:S01]  /*0100*/  IADD3 R2, P0, P1, R6, c[0x0][0x160], R3 ;  /* 0x0000580006027a10 */ /* 0x000fe2000791e003 */
[----:B------:R-:W-:-:S03]  /*0110*/  IMAD.SHL.U32 R7, R0, 0x8, RZ ;  /* 0x0000000800077824 */ /* 0x000fc600078e00ff */
[----:B------:R-:W-:Y:S01]  /*0120*/  IADD3.X R3, R5, c[0x0][0x164], R4, P0, P1 ;  /* 0x0000590005037a10 */ /* 0x000fe200007e2404 */
[C---:B------:R-:W-:Y:S01]  /*0130*/  IMAD.SHL.U32 R5, R0.reuse, 0x20, RZ ;  /* 0x0000002000057824 */ /* 0x040fe200078e00ff */
[CC--:B------:R-:W-:Y:S02]  /*0140*/  LEA R6, P0, R0.reuse, R2.reuse, 0x4 ;  /* 0x0000000200067211 */ /* 0x0c0fe400078020ff */
[----:B------:R-:W-:Y:S02]  /*0150*/  LEA R14, P1, R0, R2, 0x5 ;  /* 0x00000002000e7211 */ /* 0x000fe400078228ff */
[-C--:B------:R-:W-:Y:S02]  /*0160*/  LEA.HI.X.SX32 R7, R7, R3.reuse, 0x1, P0 ;  /* 0x0000000307077211 */ /* 0x080fe400000f0eff */
[----:B------:R-:W-:-:S03]  /*0170*/  LEA.HI.X.SX32 R15, R9, R3, 0x1, P1 ;  /* 0x00000003090f7211 */ /* 0x000fc600008f0eff */
[----:B------:R0:W2:Y:S04]  /*0180*/  LDG.E.U16 R20, [R6.64] ;  /* 0x0000000606147981 */ /* 0x0000a8000c1e1500 */
[----:B0-----:R0:W3:Y:S01]  /*0190*/  LDG.E.U16 R6, [R14.64] ;  /* 0x000000060e067981 */ /* 0x0010e2000c1e1500 */
[CC--:B------:R-:W-:Y:S01]  /*01a0*/  LEA R12, P0, R0.reuse, R2.reuse, 0x6 ;  /* 0x00000002000c7211 */ /* 0x0c0fe200078030ff */
[C---:B------:R-:W-:Y:S01]  /*01b0*/  IMAD R17, R0.reuse, 0x12, RZ ;  /* 0x0000001200117824 */ /* 0x040fe200078e02ff */
[C---:B------:R-:W-:Y:S01]  /*01c0*/  SHF.L.U32 R11, R0.reuse, 0x6, RZ ;  /* 0x00000006000b7819 */ /* 0x040fe200000006ff */
[C---:B------:R-:W-:Y:S01]  /*01d0*/  IMAD R21, R0.reuse, 0x24, RZ ;  /* 0x0000002400157824 */ /* 0x040fe200078e02ff */
[----:B------:R-:W-:Y:S01]  /*01e0*/  LEA.HI.X.SX32 R13, R5, R3, 0x1, P0 ;  /* 0x00000003050d7211 */ /* 0x000fe200000f0eff */
[C---:B------:R-:W-:Y:S01]  /*01f0*/  IMAD R9, R0.reuse, 0x9, RZ ;  /* 0x0000000900097824 */ /* 0x040fe200078e02ff */
[-C--:B------:R-:W-:Y:S01]  /*0200*/  IADD3 R18, P0, R17, R2.reuse, RZ ;  /* 0x0000000211127210 */ /* 0x080fe20007f1e0ff */
[----:B------:R-:W-:Y:S01]  /*0210*/  IMAD R5, R0, 0x48, RZ ;  /* 0x0000004800057824 */ /* 0x000fe200078e02ff */
[----:B------:R-:W-:-:S02]  /*0220*/  IADD3 R8, P1, R21, R2, RZ ;  /* 0x0000000215087210 */ /* 0x000fc40007f3e0ff */
[CC--:B------:R-:W-:Y:S01]  /*0230*/  LEA R10, P2, R0.reuse, R2.reuse, 0x7 ;  /* 0x00000002000a7211 */ /* 0x0c0fe200078438ff */
[C---:B------:R-:W-:Y:S01]  /*0240*/  IMAD R7, R0.reuse, 0xa, RZ ;  /* 0x0000000a00077824 */ /* 0x040fe200078e02ff */
[-C--:B------:R-:W-:Y:S01]  /*0250*/  LEA.HI.X.SX32 R19, R9, R3.reuse, 0x1, P0 ;  /* 0x0000000309137211 */ /* 0x080fe200000f0eff */
[----:B------:R1:W4:Y:S01]  /*0260*/  LDG.E.U16 R25, [R12.64] ;  /* 0x000000060c197981 */ /* 0x000322000c1e1500 */
[-C--:B------:R-:W-:Y:S01]  /*0270*/  LEA.HI.X.SX32 R9, R17, R3.reuse, 0x1, P1 ;  /* 0x0000000311097211 */ /* 0x080fe200008f0eff */
[----:B------:R-:W-:Y:S01]  /*0280*/  IMAD R17, R0, 0x90, RZ ;  /* 0x0000009000117824 */ /* 0x000fe200078e02ff */
[-C--:B------:R-:W-:Y:S01]  /*0290*/  LEA.HI.X.SX32 R11, R11, R3.reuse, 0x1, P2 ;  /* 0x000000030b0b7211 */ /* 0x080fe200010f0eff */
[----:B------:R5:W4:Y:S01]  /*02a0*/  LDG.E.U16 R23, [R18.64] ;  /* 0x0000000612177981 */ /* 0x000b22000c1e1500 */
[-C--:B0-----:R-:W-:Y:S02]  /*02b0*/  IADD3 R14, P2, R5, R2.reuse, RZ ;  /* 0x00000002050e7210 */ /* 0x081fe40007f5e0ff */
[----:B------:R-:W-:Y:S01]  /*02c0*/  IADD3 R4, P1, R17, R2, RZ ;  /* 0x0000000211047210 */ /* 0x000fe20007f3e0ff */
[----:B------:R0:W4:Y:S01]  /*02d0*/  LDG.E.U16 R24, [R10.64] ;  /* 0x000000060a187981 */ /* 0x000122000c1e1500 */
[----:B------:R-:W-:-:S02]  /*02e0*/  LEA.HI.X.SX32 R15, R21, R3, 0x1, P2 ;  /* 0x00000003150f7211 */ /* 0x000fc400010f0eff */
[-C--:B------:R-:W-:Y:S01]  /*02f0*/  LEA.HI.X.SX32 R5, R5, R3.reuse, 0x1, P1 ;  /* 0x0000000305057211 */ /* 0x080fe200008f0eff */
[C---:B------:R-:W-:Y:S01]  /*0300*/  IMAD R21, R0.reuse, 0x5, RZ ;  /* 0x0000000500157824 */ /* 0x040fe200078e02ff */
[----:B------:R5:W4:Y:S04]  /*0310*/  LDG.E.U16 R22, [R8.64] ;  /* 0x0000000608167981 */ /* 0x000b28000c1e1500 */
[----:B------:R5:W4:Y:S01]  /*0320*/  LDG.E.U16 R16, [R14.64] ;  /* 0x000000060e107981 */ /* 0x000b22000c1e1500 */
[----:B0-----:R-:W-:Y:S01]  /*0330*/  IADD3 R10, P0, R7, R2, RZ ;  /* 0x00000002070a7210 */ /* 0x001fe20007f1e0ff */
[C---:B------:R-:W-:Y:S02]  /*0340*/  IMAD R17, R0.reuse, 0x14, RZ ;  /* 0x0000001400117824 */ /* 0x040fe400078e02ff */
[----:B-1----:R-:W-:Y:S01]  /*0350*/  IMAD R13, R0, 0x28, RZ ;  /* 0x00000028000d7824 */ /* 0x002fe200078e02ff */
[----:B-----5:R0:W5:Y:S01]  /*0360*/  LDG.E.U16 R14, [R4.64] ;  /* 0x00000006040e7981 */ /* 0x020162000c1e1500 */
[----:B------:R-:W-:-:S02]  /*0370*/  LEA.HI.X.SX32 R11, R21, R3, 0x1, P0 ;  /* 0x00000003150b7211 */ /* 0x000fc400000f0eff */
[----:B------:R-:W-:Y:S01]  /*0380*/  IADD3 R8, P1, R17, R2, RZ ;  /* 0x0000000211087210 */ /* 0x000fe20007f3e0ff */
[----:B------:R-:W-:-:S03]  /*0390*/  IMAD R12, R0, 0x50, RZ ;  /* 0x00000050000c7824 */ /* 0x000fc600078e02ff */
[----:B------:R-:W-:Y:S02]  /*03a0*/  LEA.HI.X.SX32 R9, R7, R3, 0x1, P1 ;  /* 0x0000000307097211 */ /* 0x000fe400008f0eff */
[----:B0-----:R-:W-:-:S03]  /*03b0*/  IADD3 R4, P0, R12, R2, RZ ;  /* 0x000000020c047210 */ /* 0x001fc60007f1e0ff */
[----:B------:R0:W4:Y:S01]  /*03c0*/  LDG.E.U16 R18, [R8.64] ;  /* 0x0000000608127981 */ /* 0x000122000c1e1500 */
[----:B------:R-:W-:-:S05]  /*03d0*/  LEA.HI.X.SX32 R5, R13, R3, 0x1, P0 ;  /* 0x000000030d057211 */ /* 0x000fca00000f0eff */
[----:B------:R1:W4:Y:S04]  /*03e0*/  LDG.E.U16 R28, [R4.64] ;  /* 0x00000006041c7981 */ /* 0x000328000c1e1500 */
[----:B--2---:R2:W-:Y:S04]  /*03f0*/  STL [R1+0x3a4], R20 ;  /* 0x0003a41401007387 */ /* 0x0045e80000100800 */
[----:B---3--:R3:W-:Y:S04]  /*0400*/  STL [R1+0x398], R6 ;  /* 0x0003980601007387 */ /* 0x0087e80000100800 */
[----:B--2---:R-:W2:Y:S01]  /*0410*/  LDG.E.U16 R20, [R10.64] ;  /* 0x000000060a147981 */ /* 0x004ea2000c1e1500 */
[----:B---3--:R-:W-:-:S04]  /*0420*/  IADD3 R6, P2, R13, R2, RZ ;  /* 0x000000020d067210 */ /* 0x008fc80007f5e0ff */
[----:B------:R-:W-:-:S05]  /*0430*/  LEA.HI.X.SX32 R7, R17, R3, 0x1, P2 ;  /* 0x0000000311077211 */ /* 0x000fca00010f0eff */
[----:B------:R-:W3:Y:S01]  /*0440*/  LDG.E.U16 R19, [R6.64] ;  /* 0x0000000606137981 */ /* 0x000ee2000c1e1500 */
[C---:B0-----:R-:W-:Y:S02]  /*0450*/  IMAD R8, R0.reuse, 0x38, RZ ;  /* 0x0000003800087824 */ /* 0x041fe400078e02ff */
[C---:B------:R-:W-:Y:S02]  /*0460*/  IMAD R9, R0.reuse, 0x70, RZ ;  /* 0x0000007000097824 */ /* 0x040fe400078e02ff */
[C---:B------:R-:W-:Y:S02]  /*0470*/  IMAD R27, R0.reuse, 0xb2, RZ ;  /* 0x000000b2001b7824 */ /* 0x040fe400078e02ff */
[C---:B------:R-:W-:Y:S02]  /*0480*/  IMAD R26, R0.reuse, 0x22, RZ ;  /* 0x00000022001a7824 */ /* 0x040fe400078e02ff */
[C---:B------:R-:W-:Y:S01]  /*0490*/  IMAD R21, R0.reuse, 0x42, RZ ;  /* 0x0000004200157824 */ /* 0x040fe200078e02ff */
[----:B-----5:R-:W-:Y:S04]  /*04a0*/  STL [R1+0x37c], R14 ;  /* 0x00037c0e01007387 */ /* 0x020fe80000100800 */
[----:B----4-:R-:W-:Y:S04]  /*04b0*/  STL [R1+0x38c], R25 ;  /* 0x00038c1901007387 */ /* 0x010fe80000100800 */
[----:B------:R-:W-:Y:S04]  /*04c0*/  STL [R1+0x380], R24 ;  /* 0x0003801801007387 */ /* 0x000fe80000100800 */
[----:B------:R0:W-:Y:S04]  /*04d0*/  STL [R1+0x3a0], R23 ;  /* 0x0003a01701007387 */ /* 0x0001e80000100800 */
[----:B------:R4:W-:Y:S04]  /*04e0*/  STL [R1+0x394], R22 ;  /* 0x0003941601007387 */ /* 0x0009e80000100800 */
[----:B------:R-:W-:Y:S01]  /*04f0*/  STL [R1+0x388], R16 ;  /* 0x0003881001007387 */ /* 0x000fe20000100800 */
[----:B0-----:R-:W-:-:S02]  /*0500*/  IMAD R23, R0, 0x62, RZ ;  /* 0x0000006200177824 */ /* 0x001fc400078e02ff */
[C---:B----4-:R-:W-:Y:S01]  /*0510*/  IMAD R22, R0.reuse, 0x52, RZ ;  /* 0x0000005200167824 */ /* 0x050fe200078e02ff */
[----:B------:R0:W-:Y:S04]  /*0520*/  STL.64 [R1+0xb80], R8 ;  /* 0x000b800801007387 */ /* 0x0001e80000100a00 */
[----:B------:R4:W-:Y:S04]  /*0530*/  STL.64 [R1+0xb78], R26 ;  /* 0x000b781a01007387 */ /* 0x0009e80000100a00 */
[----:B------:R-:W-:Y:S01]  /*0540*/  STL.64 [R1+0xb58], R22 ;  /* 0x000b581601007387 */ /* 0x000fe20000100a00 */
[----:B------:R-:W-:-:S02]  /*0550*/  IMAD R17, R0, 0xa0, RZ ;  /* 0x000000a000117824 */ /* 0x000fc400078e02ff */
[----:B------:R-:W-:-:S03]  /*0560*/  IMAD R29, R0, 0x32, RZ ;  /* 0x00000032001d7824 */ /* 0x000fc600078e02ff */
[----:B0-----:R-:W-:-:S04]  /*0570*/  IADD3 R8, P6, R17, R2, RZ ;  /* 0x0000000211087210 */ /* 0x001fc80007fde0ff */
[----:B------:R-:W-:Y:S01]  /*0580*/  LEA.HI.X.SX32 R9, R12, R3, 0x1, P6 ;  /* 0x000000030c097211 */ /* 0x000fe200030f0eff */
[C---:B------:R-:W-:Y:S02]  /*0590*/  IMAD R15, R0.reuse, 0xb0, RZ ;  /* 0x000000b0000f7824 */ /* 0x040fe400078e02ff */
[C---:B-1----:R-:W-:Y:S02]  /*05a0*/  IMAD R5, R0.reuse, 0x30, RZ ;  /* 0x0000003000057824 */ /* 0x042fe400078e02ff */
[----:B------:R-:W-:-:S03]  /*05b0*/  IMAD R17, R0, 0x58, RZ ;  /* 0x0000005800117824 */ /* 0x000fc600078e02ff */
[----:B----4-:R-:W-:Y:S01]  /*05c0*/  IADD3 R26, P4, R5, R2, RZ ;  /* 0x00000002051a7210 */ /* 0x010fe20007f9e0ff */
[----:B--2---:R0:W-:Y:S02]  /*05d0*/  STL [R1+0x3a8], R20 ;  /* 0x0003a81401007387 */ /* 0x0041e40000100800 */
[----:B0-----:R-:W-:-:S05]  /*05e0*/  IMAD.SHL.U32 R20, R0, 0x2, RZ ;  /* 0x0000000200147824 */ /* 0x001fca00078e00ff */
[----:B------:R-:W-:Y:S04]  /*05f0*/  STL.64 [R1+0xb60], R20 ;  /* 0x000b601401007387 */ /* 0x000fe80000100a00 */
[----:B------:R0:W-:Y:S04]  /*0600*/  STL [R1+0x39c], R18 ;  /* 0x00039c1201007387 */ /* 0x0001e80000100800 */
[----:B---3--:R1:W-:Y:S01]  /*0610*/  STL [R1+0x390], R19 ;  /* 0x0003901301007387 */ /* 0x0083e20000100800 */
[C---:B0-----:R-:W-:Y:S02]  /*0620*/  IMAD R18, R0.reuse, 0x1a, RZ ;  /* 0x0000001a00127824 */ /* 0x041fe400078e02ff */
[----:B-1----:R-:W-:-:S05]  /*0630*/  IMAD R19, R0, 0x34, RZ ;  /* 0x0000003400137824 */ /* 0x002fca00078e02ff */
[----:B------:R-:W-:Y:S04]  /*0640*/  STL.64 [R1+0xb68], R18 ;  /* 0x000b681201007387 */ /* 0x000fe80000100a00 */
[----:B------:R0:W-:Y:S02]  /*0650*/  STL [R1+0x384], R28 ;  /* 0x0003841c01007387 */ /* 0x0001e40000100800 */
[----:B0-----:R-:W-:-:S05]  /*0660*/  IMAD R28, R0, 0x2a, RZ ;  /* 0x0000002a001c7824 */ /* 0x001fca00078e02ff */
[----:B------:R-:W-:Y:S04]  /*0670*/  STL.64 [R1+0xb70], R28 ;  /* 0x000b701c01007387 */ /* 0x000fe80000100a00 */
[----:B------:R0:W-:Y:S04]  /*0680*/  STL.64 [R1+0x80], R8 ;  /* 0x0000800801007387 */ /* 0x0001e80000100a00 */
[----:B0-----:R-:W2:Y:S01]  /*0690*/  LDL.LU.64 R8, [R1+0xb80] ;  /* 0x000b800001087983 */ /* 0x001ea20000300a00 */
[----:B------:R-:W-:Y:S01]  /*06a0*/  IADD3 R28, P0, R15, R2, RZ ;  /* 0x000000020f1c7210 */ /* 0x000fe20007f1e0ff */
[----:B------:R-:W-:-:S03]  /*06b0*/  IMAD R18, R0, 0x18, RZ ;  /* 0x0000001800127824 */ /* 0x000fc600078e02ff */
[-C--:B------:R-:W-:Y:S02]  /*06c0*/  LEA.HI.X.SX32 R29, R17, R3.reuse, 0x1, P0 ;  /* 0x00000003111d7211 */ /* 0x080fe400000f0eff */
[----:B------:R-:W-:-:S03]  /*06d0*/  LEA.HI.X.SX32 R27, R18, R3, 0x1, P4 ;  /* 0x00000003121b7211 */ /* 0x000fc600020f0eff */
[----:B------:R-:W-:Y:S04]  /*06e0*/  STL.64 [R1+0x58], R28 ;  /* 0x0000581c01007387 */ /* 0x000fe80000100a00 */
[----:B------:R0:W-:Y:S04]  /*06f0*/  STL.64 [R1+0x1b0], R26 ;  /* 0x0001b01a01007387 */ /* 0x0001e80000100a00 */
[----:B0-----:R-:W3:Y:S01]  /*0700*/  LDL.LU.64 R26, [R1+0xb78] ;  /* 0x000b7800011a7983 */ /* 0x001ee20000300a00 */
[C---:B------:R-:W-:Y:S02]  /*0710*/  IMAD R7, R0.reuse, 0x60, RZ ;  /* 0x0000006000077824 */ /* 0x040fe400078e02ff */
[----:B------:R-:W-:-:S03]  /*0720*/  IMAD R13, R0, 0xc0, RZ ;  /* 0x000000c0000d7824 */ /* 0x000fc600078e02ff */
[-C--:B------:R-:W-:Y:S02]  /*0730*/  IADD3 R12, P6, R7, R2.reuse, RZ ;  /* 0x00000002070c7210 */ /* 0x080fe40007fde0ff */
[-C--:B------:R-:W-:Y:S01]  /*0740*/  IADD3 R22, P1, R13, R2.reuse, RZ ;  /* 0x000000020d167210 */ /* 0x080fe20007f3e0ff */
[C---:B------:R-:W-:Y:S01]  /*0750*/  IMAD R6, R0.reuse, 0xd0, RZ ;  /* 0x000000d000067824 */ /* 0x040fe200078e02ff */
[-C--:B------:R-:W-:Y:S01]  /*0760*/  LEA.HI.X.SX32 R13, R5, R3.reuse, 0x1, P6 ;  /* 0x00000003050d7211 */ /* 0x080fe200030f0eff */
[C---:B------:R-:W-:Y:S01]  /*0770*/  IMAD R14, R0.reuse, 0x82, RZ ;  /* 0x00000082000e7824 */ /* 0x040fe200078e02ff */
[----:B------:R-:W-:Y:S01]  /*0780*/  LEA.HI.X.SX32 R23, R7, R3, 0x1, P1 ;  /* 0x0000000307177211 */ /* 0x000fe200008f0eff */
[----:B------:R-:W-:Y:S01]  /*0790*/  IMAD R11, R0, 0x68, RZ ;  /* 0x00000068000b7824 */ /* 0x000fe200078e02ff */
[-C--:B------:R-:W-:Y:S01]  /*07a0*/  IADD3 R20, P3, R6, R2.reuse, RZ ;  /* 0x0000000206147210 */ /* 0x080fe20007f7e0ff */
[----:B------:R-:W-:Y:S01]  /*07b0*/  STL.64 [R1+0x128], R12 ;  /* 0x0001280c01007387 */ /* 0x000fe20000100a00 */
[----:B------:R-:W-:-:S03]  /*07c0*/  IADD3 R28, P0, R14, R2, RZ ;  /* 0x000000020e1c7210 */ /* 0x000fc60007f1e0ff */
[----:B------:R0:W-:Y:S01]  /*07d0*/  STL.64 [R1+0x30], R22 ;  /* 0x0000301601007387 */ /* 0x0001e20000100a00 */
[C---:B------:R-:W-:Y:S01]  /*07e0*/  IMAD R4, R0.reuse, 0xe0, RZ ;  /* 0x000000e000047824 */ /* 0x040fe200078e02ff */
[----:B------:R-:W-:Y:S01]  /*07f0*/  LEA.HI.X.SX32 R21, R11, R3, 0x1, P3 ;  /* 0x000000030b157211 */ /* 0x000fe200018f0eff */
[C---:B------:R-:W-:Y:S02]  /*0800*/  IMAD R25, R0.reuse, 0xa2, RZ ;  /* 0x000000a200197824 */ /* 0x040fe400078e02ff */
[C---:B------:R-:W-:Y:S02]  /*0810*/  IMAD R10, R0.reuse, 0xf0, RZ ;  /* 0x000000f0000a7824 */ /* 0x040fe400078e02ff */
[----:B0-----:R-:W-:Y:S01]  /*0820*/  IMAD R22, R0, 0x1c, RZ ;  /* 0x0000001c00167824 */ /* 0x001fe200078e02ff */
[-C--:B------:R-:W-:Y:S01]  /*0830*/  IADD3 R4, P2, R4, R2.reuse, RZ ;  /* 0x0000000204047210 */ /* 0x080fe20007f5e0ff */
[C---:B------:R-:W-:Y:S01]  /*0840*/  IMAD R18, R0.reuse, 0xd2, RZ ;  /* 0x000000d200127824 */ /* 0x040fe200078e02ff */
[----:B------:R0:W-:Y:S01]  /*0850*/  STL.64 [R1+0x8], R20 ;  /* 0x0000081401007387 */ /* 0x0001e20000100a00 */
[----:B------:R-:W-:Y:S01]  /*0860*/  IMAD R16, R0, 0x92, RZ ;  /* 0x0000009200107824 */ /* 0x000fe200078e02ff */
[----:B------:R-:W-:Y:S01]  /*0870*/  IADD3 R6, P5, R10, R2, RZ ;  /* 0x000000020a067210 */ /* 0x000fe20007fbe0ff */
[----:B------:R-:W-:-:S02]  /*0880*/  IMAD R29, R0, 0x41, RZ ;  /* 0x00000041001d7824 */ /* 0x000fc400078e02ff */
[----:B------:R-:W-:Y:S01]  /*0890*/  IMAD R17, R0, 0xe2, RZ ;  /* 0x000000e200117824 */ /* 0x000fe200078e02ff */
[-C--:B------:R-:W-:Y:S02]  /*08a0*/  IADD3 R16, P4, R16, R2.reuse, RZ ;  /* 0x0000000210107210 */ /* 0x080fe40007f9e0ff */
[----:B0-----:R-:W-:Y:S01]  /*08b0*/  IADD3 R20, P3, R25, R2, RZ ;  /* 0x0000000219147210 */ /* 0x001fe20007f7e0ff */
[----:B------:R-:W-:Y:S01]  /*08c0*/  IMAD R25, R0, 0x78, RZ ;  /* 0x0000007800197824 */ /* 0x000fe200078e02ff */
[----:B------:R-:W-:-:S04]  /*08d0*/  LEA.HI.X.SX32 R29, R29, R3, 0x1, P0 ;  /* 0x000000031d1d7211 */ /* 0x000fc800000f0eff */
[----:B------:R-:W-:Y:S01]  /*08e0*/  LEA.HI.X.SX32 R7, R25, R3, 0x1, P5 ;  /* 0x0000000319077211 */ /* 0x000fe200028f0eff */
[----:B------:R-:W-:-:S05]  /*08f0*/  IMAD R21, R0, 0x51, RZ ;  /* 0x0000005100157824 */ /* 0x000fca00078e02ff */
[-C--:B------:R-:W-:Y:S01]  /*0900*/  LEA.HI.X.SX32 R21, R21, R3.reuse, 0x1, P3 ;  /* 0x0000000315157211 */ /* 0x080fe200018f0eff */
[----:B------:R-:W-:Y:S01]  /*0910*/  IMAD R23, R0, 0xc2, RZ ;  /* 0x000000c200177824 */ /* 0x000fe200078e02ff */
[-C--:B--2---:R-:W-:Y:S02]  /*0920*/  IADD3 R14, P6, R8, R2.reuse, RZ ;  /* 0x00000002080e7210 */ /* 0x084fe40007fde0ff */
[CC--:B------:R-:W-:Y:S02]  /*0930*/  IADD3 R12, P1, R9.reuse, R2.reuse, RZ ;  /* 0x00000002090c7210 */ /* 0x0c0fe40007f3e0ff */
[-C--:B------:R-:W-:Y:S02]  /*0940*/  LEA.HI.X.SX32 R15, R22, R3.reuse, 0x1, P6 ;  /* 0x00000003160f7211 */ /* 0x080fe400030f0eff */
[-C--:B------:R-:W-:Y:S02]  /*0950*/  LEA.HI.X.SX32 R13, R8, R3.reuse, 0x1, P1 ;  /* 0x00000003080d7211 */ /* 0x080fe400008f0eff */
[----:B------:R-:W-:Y:S01]  /*0960*/  LEA.HI.X.SX32 R5, R9, R3, 0x1, P2 ;  /* 0x0000000309057211 */ /* 0x000fe200010f0eff */
[----:B------:R-:W-:Y:S04]  /*0970*/  STL.64 [R1+0x190], R14 ;  /* 0x0001900e01007387 */ /* 0x000fe80000100a00 */
[----:B------:R0:W-:Y:S01]  /*0980*/  STL.64 [R1+0xf0], R12 ;  /* 0x0000f00c01007387 */ /* 0x0001e20000100a00 */
[----:B------:R-:W-:-:S03]  /*0990*/  IADD3 R8, P5, R17, R2, RZ ;  /* 0x0000000211087210 */ /* 0x000fc60007fbe0ff */
[----:B------:R-:W-:Y:S01]  /*09a0*/  STL.64 [R1+0xb10], R4 ;  /* 0x000b100401007387 */ /* 0x000fe20000100a00 */
[-C--:B0-----:R-:W-:Y:S01]  /*09b0*/  IADD3 R12, P2, R18, R2.reuse, RZ ;  /* 0x00000002120c7210 */ /* 0x081fe20007f5e0ff */
[----:B------:R-:W-:Y:S02]  /*09c0*/  IMAD R18, R0, 0x49, RZ ;  /* 0x0000004900127824 */ /* 0x000fe400078e02ff */
[----:B------:R-:W-:Y:S03]  /*09d0*/  STL [R1+0xb50], R5 ;  /* 0x000b500501007387 */ /* 0x000fe60000100800 */
[----:B------:R-:W-:Y:S01]  /*09e0*/  LEA.HI.X.SX32 R17, R18, R3, 0x1, P4 ;  /* 0x0000000312117211 */ /* 0x000fe200020f0eff */
[----:B------:R-:W-:Y:S04]  /*09f0*/  STL.64 [R1+0xb18], R6 ;  /* 0x000b180601007387 */ /* 0x000fe80000100a00 */
[----:B------:R0:W-:Y:S01]  /*0a00*/  STL.64 [R1+0xc0], R28 ;  /* 0x0000c01c01007387 */ /* 0x0001e20000100a00 */
[----:B------:R-:W-:-:S02]  /*0a10*/  IADD3 R18, P4, R11, R2, RZ ;  /* 0x000000020b127210 */ /* 0x000fc40007f9e0ff */
[----:B---3--:R-:W-:Y:S01]  /*0a20*/  IADD3 R14, P6, R27, R2, RZ ;  /* 0x000000021b0e7210 */ /* 0x008fe20007fde0ff */
[----:B0-----:R-:W2:Y:S04]  /*0a30*/  LDL.LU.64 R28, [R1+0xb70] ;  /* 0x000b7000011c7983 */ /* 0x001ea80000300a00 */
[----:B------:R0:W-:Y:S04]  /*0a40*/  STL.64 [R1+0xa0], R16 ;  /* 0x0000a01001007387 */ /* 0x0001e80000100a00 */
[----:B------:R1:W-:Y:S01]  /*0a50*/  STL [R1+0x108], R18 ;  /* 0x0001081201007387 */ /* 0x0003e20000100800 */
[----:B0-----:R-:W-:-:S02]  /*0a60*/  IMAD R16, R0, 0x84, RZ ;  /* 0x0000008400107824 */ /* 0x001fc400078e02ff */
[----:B------:R-:W-:Y:S01]  /*0a70*/  IMAD R17, R0, 0x59, RZ ;  /* 0x0000005900117824 */ /* 0x000fe200078e02ff */
[----:B-1----:R-:W3:Y:S02]  /*0a80*/  LDL.LU.64 R18, [R1+0xb68] ;  /* 0x000b680001127983 */ /* 0x002ee40000300a00 */
[-C--:B------:R-:W-:Y:S02]  /*0a90*/  IADD3 R4, P3, R16, R2.reuse, RZ ;  /* 0x0000000210047210 */ /* 0x080fe40007f7e0ff */
[----:B------:R-:W-:Y:S01]  /*0aa0*/  LEA.HI.X.SX32 R15, R17, R3, 0x1, P6 ;  /* 0x00000003110f7211 */ /* 0x000fe200030f0eff */
[----:B------:R0:W-:Y:S01]  /*0ab0*/  STL.64 [R1+0x78], R20 ;  /* 0x0000781401007387 */ /* 0x0001e20000100a00 */
[-C--:B------:R-:W-:Y:S01]  /*0ac0*/  IADD3 R22, P1, R23, R2.reuse, RZ ;  /* 0x0000000217167210 */ /* 0x080fe20007f3e0ff */
[----:B------:R-:W-:Y:S02]  /*0ad0*/  IMAD R16, R0, 0x94, RZ ;  /* 0x0000009400107824 */ /* 0x000fe400078e02ff */
[----:B0-----:R-:W4:Y:S04]  /*0ae0*/  LDL.LU.64 R20, [R1+0xb60] ;  /* 0x000b600001147983 */ /* 0x001f280000300a00 */
[----:B------:R-:W-:Y:S04]  /*0af0*/  STL [R1+0xb54], R4 ;  /* 0x000b540401007387 */ /* 0x000fe80000100800 */
[----:B------:R0:W-:Y:S01]  /*0b00*/  STL.64 [R1+0x50], R14 ;  /* 0x0000500e01007387 */ /* 0x0001e20000100a00 */
[----:B------:R-:W-:Y:S01]  /*0b10*/  IADD3 R6, P6, R16, R2, RZ ;  /* 0x0000000210067210 */ /* 0x000fe20007fde0ff */
[----:B0-----:R-:W-:-:S05]  /*0b20*/  IMAD R14, R0, 0x61, RZ ;  /* 0x00000061000e7824 */ /* 0x001fca00078e02ff */
[----:B------:R-:W-:-:S05]  /*0b30*/  LEA.HI.X.SX32 R23, R14, R3, 0x1, P1 ;  /* 0x000000030e177211 */ /* 0x000fca00008f0eff */
[----:B------:R0:W-:Y:S04]  /*0b40*/  STL.64 [R1+0x28], R22 ;  /* 0x0000281601007387 */ /* 0x0001e80000100a00 */
[----:B------:R-:W-:Y:S04]  /*0b50*/  STL [R1+0x98], R6 ;  /* 0x0000980601007387 */ /* 0x000fe80000100800 */
[----:B0-----:R-:W5:Y:S01]  /*0b60*/  LDL.LU.64 R22, [R1+0xb58] ;  /* 0x000b580001167983 */ /* 0x001f620000300a00 */
[----:B------:R-:W-:-:S05]  /*0b70*/  IMAD R15, R0, 0xa4, RZ ;  /* 0x000000a4000f7824 */ /* 0x000fca00078e02ff */
[----:B------:R-:W-:-:S05]  /*0b80*/  IADD3 R4, P1, R15, R2, RZ ;  /* 0x000000020f047210 */ /* 0x000fca0007f3e0ff */
[----:B------:R0:W-:Y:S04]  /*0b90*/  STL [R1+0x70], R4 ;  /* 0x0000700401007387 */ /* 0x0001e80000100800 */
[----:B0-----:R0:W3:Y:S01]  /*0ba0*/  LDL.64 R4, [R1+0x108] ;  /* 0x0001080001047983 */ /* 0x0010e20000100a00 */
[C---:B------:R-:W-:Y:S02]  /*0bb0*/  IMAD R17, R0.reuse, 0x69, RZ ;  /* 0x0000006900117824 */ /* 0x040fe400078e02ff */
[----:B------:R-:W-:-:S03]  /*0bc0*/  IMAD R10, R0, 0xf2, RZ ;  /* 0x000000f2000a7824 */ /* 0x000fc600078e02ff */
[----:B------:R-:W-:Y:S01]  /*0bd0*/  LEA.HI.X.SX32 R13, R17, R3, 0x1, P2 ;  /* 0x00000003110d7211 */ /* 0x000fe200010f0eff */
[----:B------:R-:W-:Y:S01]  /*0be0*/  IMAD R17, R0, 0x71, RZ ;  /* 0x0000007100117824 */ /* 0x000fe200078e02ff */
[----:B------:R-:W-:Y:S01]  /*0bf0*/  IADD3 R10, P0, R10, R2, RZ ;  /* 0x000000020a0a7210 */ /* 0x000fe20007f1e0ff */
[----:B------:R-:W-:-:S03]  /*0c00*/  IMAD R15, R0, 0x11, RZ ;  /* 0x00000011000f7824 */ /* 0x000fc600078e02ff */
[-C--:B------:R-:W-:Y:S01]  /*0c10*/  LEA.HI.X.SX32 R9, R17, R3.reuse, 0x1, P5 ;  /* 0x0000000311097211 */ /* 0x080fe200028f0eff */
[----:B------:R-:W-:Y:S01]  /*0c20*/  IMAD R17, R0, 0x79, RZ ;  /* 0x0000007900117824 */ /* 0x000fe200078e02ff */
[----:B------:R-:W-:Y:S01]  /*0c30*/  IADD3 R6, P2, R26, R2, RZ ;  /* 0x000000021a067210 */ /* 0x000fe20007f5e0ff */
[----:B------:R-:W-:Y:S03]  /*0c40*/  STL.64 [R1], R12 ;  /* 0x0000000c01007387 */ /* 0x000fe60000100a00 */
[-C--:B------:R-:W-:Y:S01]  /*0c50*/  LEA.HI.X.SX32 R11, R17, R3.reuse, 0x1, P0 ;  /* 0x00000003110b7211 */ /* 0x080fe200000f0eff */
[----:B------:R1:W-:Y:S01]  /*0c60*/  STL [R1+0xb4c], R26 ;  /* 0x000b4c1a01007387 */ /* 0x0003e20000100800 */
[C---:B------:R-:W-:Y:S01]  /*0c70*/  IMAD R17, R0.reuse, 0x19, RZ ;  /* 0x0000001900117824 */ /* 0x040fe200078e02ff */
[----:B------:R-:W-:Y:S01]  /*0c80*/  LEA.HI.X.SX32 R7, R15, R3, 0x1, P2 ;  /* 0x000000030f077211 */ /* 0x000fe200010f0eff */
[C---:B------:R-:W-:Y:S01]  /*0c90*/  IMAD R15, R0.reuse, 0x21, RZ ;  /* 0x00000021000f7824 */ /* 0x040fe200078e02ff */
[----:B-1----:R0:W3:Y:S04]  /*0ca0*/  LDL.64 R26, [R1+0x98] ;  /* 0x00009800011a7983 */ /* 0x0020e80000100a00 */
[----:B------:R4:W-:Y:S04]  /*0cb0*/  STL.64 [R1+0xaf0], R8 ;  /* 0x000af00801007387 */ /* 0x0009e80000100a00 */
[----:B------:R1:W-:Y:S01]  /*0cc0*/  STL [R1+0xb38], R9 ;  /* 0x000b380901007387 */ /* 0x0003e20000100800 */
[----:B------:R-:W-:-:S03]  /*0cd0*/  IMAD R24, R0, 0x72, RZ ;  /* 0x0000007200187824 */ /* 0x000fc600078e02ff */
[----:B------:R-:W-:Y:S04]  /*0ce0*/  STL.64 [R1+0xaf8], R10 ;  /* 0x000af80a01007387 */ /* 0x000fe80000100a00 */
[----:B------:R-:W-:Y:S01]  /*0cf0*/  STL.64 [R1+0x1d0], R6 ;  /* 0x0001d00601007387 */ /* 0x000fe20000100a00 */
[----:B--2---:R-:W-:-:S04]  /*0d00*/  IADD3 R12, P5, R29, R2, RZ ;  /* 0x000000021d0c7210 */ /* 0x004fc80007fbe0ff */
[----:B------:R-:W-:Y:S01]  /*0d10*/  LEA.HI.X.SX32 R13, R17, R3, 0x1, P5 ;  /* 0x00000003110d7211 */ /* 0x000fe200028f0eff */
[----:B------:R-:W-:-:S04]  /*0d20*/  IMAD R17, R0, 0x29, RZ ;  /* 0x0000002900117824 */ /* 0x000fc800078e02ff */
[----:B------:R-:W-:Y:S01]  /*0d30*/  STL.64 [R1+0x1a8], R12 ;  /* 0x0001a80c01007387 */ /* 0x000fe20000100a00 */
[----:B----4-:R-:W-:-:S04]  /*0d40*/  IADD3 R8, P0, R21, R2, RZ ;  /* 0x0000000215087210 */ /* 0x010fc80007f1e0ff */
[----:B-1----:R-:W-:Y:S01]  /*0d50*/  LEA.HI.X.SX32 R9, R15, R3, 0x1, P0 ;  /* 0x000000030f097211 */ /* 0x002fe200000f0eff */
[----:B------:R-:W-:-:S04]  /*0d60*/  IMAD R15, R0, 0x31, RZ ;  /* 0x00000031000f7824 */ /* 0x000fc800078e02ff */
[----:B------:R1:W-:Y:S02]  /*0d70*/  STL.64 [R1+0x178], R8 ;  /* 0x0001780801007387 */ /* 0x0003e40000100a00 */
[-C--:B-1----:R-:W-:Y:S02]  /*0d80*/  IADD3 R8, P0, R24, R2.reuse, RZ ;  /* 0x0000000218087210 */ /* 0x082fe40007f1e0ff */
[-C--:B-----5:R-:W-:Y:S02]  /*0d90*/  IADD3 R6, P2, R22, R2.reuse, RZ ;  /* 0x0000000216067210 */ /* 0x0a0fe40007f5e0ff */
[----:B------:R-:W-:Y:S02]  /*0da0*/  IADD3 R12, P5, R23, R2, RZ ;  /* 0x00000002170c7210 */ /* 0x000fe40007fbe0ff */
[-C--:B------:R-:W-:Y:S01]  /*0db0*/  LEA.HI.X.SX32 R7, R17, R3.reuse, 0x1, P2 ;  /* 0x0000000311077211 */ /* 0x080fe200010f0eff */
[----:B------:R-:W-:Y:S01]  /*0dc0*/  IMAD R17, R0, 0x39, RZ ;  /* 0x0000003900117824 */ /* 0x000fe200078e02ff */
[----:B------:R-:W-:-:S04]  /*0dd0*/  LEA.HI.X.SX32 R13, R15, R3, 0x1, P5 ;  /* 0x000000030f0d7211 */ /* 0x000fc800028f0eff */
[----:B------:R-:W-:Y:S01]  /*0de0*/  LEA.HI.X.SX32 R9, R17, R3, 0x1, P0 ;  /* 0x0000000311097211 */ /* 0x000fe200000f0eff */
[----:B------:R1:W-:Y:S01]  /*0df0*/  STL.64 [R1+0x150], R6 ;  /* 0x0001500601007387 */ /* 0x0003e20000100a00 */
[----:B------:R-:W-:-:S03]  /*0e00*/  IMAD R17, R0, 0xd, RZ ;  /* 0x0000000d00117824 */ /* 0x000fc600078e02ff */
[----:B------:R3:W-:Y:S04]  /*0e10*/  STL.64 [R1+0x120], R12 ;  /* 0x0001200c01007387 */ /* 0x0007e80000100a00 */
[----:B------:R2:W-:Y:S01]  /*0e20*/  STL.64 [R1+0xe8], R8 ;  /* 0x0000e80801007387 */ /* 0x0005e20000100a00 */
[-C--:B-1----:R-:W-:Y:S02]  /*0e30*/  IADD3 R6, P2, R20, R2.reuse, RZ ;  /* 0x0000000214067210 */ /* 0x082fe40007f5e0ff */
[-C--:B---3--:R-:W-:Y:S02]  /*0e40*/  IADD3 R12, P5, R18, R2.reuse, RZ ;  /* 0x00000002120c7210 */ /* 0x088fe40007fbe0ff */
[----:B------:R-:W-:Y:S02]  /*0e50*/  LEA.HI.X.SX32 R7, R0, R3, 0x1, P2 ;  /* 0x0000000300077211 */ /* 0x000fe400010f0eff */
[----:B--2---:R-:W-:-:S02]  /*0e60*/  IADD3 R8, P0, R19, R2, RZ ;  /* 0x0000000213087210 */ /* 0x004fc40007f1e0ff */
[-C--:B------:R-:W-:Y:S02]  /*0e70*/  LEA.HI.X.SX32 R13, R17, R3.reuse, 0x1, P5 ;  /* 0x00000003110d7211 */ /* 0x080fe400028f0eff */
[-C--:B------:R-:W-:Y:S02]  /*0e80*/  LEA.HI.X.SX32 R9, R18, R3.reuse, 0x1, P0 ;  /* 0x0000000312097211 */ /* 0x080fe400000f0eff */
[----:B------:R-:W-:Y:S01]  /*0e90*/  LEA.HI.X.SX32 R5, R19, R3, 0x1, P4 ;  /* 0x0000000313057211 */ /* 0x000fe200020f0eff */
[----:B------:R1:W-:Y:S04]  /*0ea0*/  STL.64 [R1+0x228], R6 ;  /* 0x0002280601007387 */ /* 0x0003e80000100a00 */
[----:B------:R-:W-:Y:S04]  /*0eb0*/  STL.64 [R1+0x1e8], R12 ;  /* 0x0001e80c01007387 */ /* 0x000fe80000100a00 */
[----:B------:R-:W-:Y:S04]  /*0ec0*/  STL.64 [R1+0x1a0], R8 ;  /* 0x0001a00801007387 */ /* 0x000fe80000100a00 */
[----:B------:R2:W-:Y:S04]  /*0ed0*/  STL [R1+0x10c], R5 ;  /* 0x00010c0501007387 */ /* 0x0005e80000100800 */
[----:B------:R-:W3:Y:S01]  /*0ee0*/  LDL.LU R4, [R1+0xb54] ;  /* 0x000b540001047983 */ /* 0x000ee20000300800 */
[C---:B------:R-:W-:Y:S01]  /*0ef0*/  IMAD R15, R0.reuse, 0xb4, RZ ;  /* 0x000000b4000f7824 */ /* 0x040fe200078e02ff */
[----:B------:R-:W-:-:S04]  /*0f00*/  LEA R14, P5, R0, R2, 0x2 ;  /* 0x00000002000e7211 */ /* 0x000fc800078a10ff */
[----:B-1----:R-:W-:Y:S02]  /*0f10*/  IADD3 R6, P2, R15, R2, RZ ;  /* 0x000000020f067210 */ /* 0x002fe40007f5e0ff */
[-C--:B------:R-:W-:Y:S02]  /*0f20*/  LEA.HI.X.SX32 R15, R20, R3.reuse, 0x1, P5 ;  /* 0x00000003140f7211 */ /* 0x080fe400028f0eff */
[----:B--2---:R-:W-:-:S03]  /*0f30*/  LEA.HI.X.SX32 R5, R21, R3, 0x1, P3 ;  /* 0x0000000315057211 */ /* 0x004fc600018f0eff */
[----:B------:R-:W-:Y:S01]  /*0f40*/  STL.64 [R1+0x220], R14 ;  /* 0x0002200e01007387 */ /* 0x000fe20000100a00 */
[----:B------:R-:W-:-:S05]  /*0f50*/  IMAD R27, R0, 0x4a, RZ ;  /* 0x0000004a001b7824 */ /* 0x000fca00078e02ff */
[----:B------:R-:W-:Y:S01]  /*0f60*/  LEA.HI.X.SX32 R27, R27, R3, 0x1, P6 ;  /* 0x000000031b1b7211 */ /* 0x000fe200030f0eff */
[----:B---3--:R1:W-:Y:S04]  /*0f70*/  STL.64 [R1+0xb8], R4 ;  /* 0x0000b80401007387 */ /* 0x0083e80000100a00 */
[----:B-1----:R-:W2:Y:S04]  /*0f80*/  LDL.LU R5, [R1+0xb50] ;  /* 0x000b500001057983 */ /* 0x002ea80000300800 */
[----:B------:R0:W3:Y:S04]  /*0f90*/  LDL.64 R20, [R1+0x70] ;  /* 0x0000700001147983 */ /* 0x0000e80000100a00 */
[----:B------:R1:W-:Y:S04]  /*0fa0*/  STL [R1+0x9c], R27 ;  /* 0x00009c1b01007387 */ /* 0x0003e80000100800 */
[----:B------:R-:W4:Y:S01]  /*0fb0*/  LDL.LU R26, [R1+0xb4c] ;  /* 0x000b4c00011a7983 */ /* 0x000f220000300800 */
[----:B------:R-:W-:-:S02]  /*0fc0*/  IMAD R4, R0, 0x86, RZ ;  /* 0x0000008600047824 */ /* 0x000fc400078e02ff */
[----:B-1----:R-:W-:-:S03]  /*0fd0*/  IMAD R27, R0, 0x96, RZ ;  /* 0x00000096001b7824 */ /* 0x002fc600078e02ff */
[----:B------:R-:W-:Y:S01]  /*0fe0*/  IADD3 R4, P6, R4, R2, RZ ;  /* 0x0000000204047210 */ /* 0x000fe20007fde0ff */
[C---:B------:R-:W-:Y:S02]  /*0ff0*/  IMAD R10, R0.reuse, 0x5a, RZ ;  /* 0x0000005a000a7824 */ /* 0x040fe400078e02ff */
[----:B------:R-:W-:-:S03]  /*1000*/  IMAD R17, R0, 0xc4, RZ ;  /* 0x000000c400117824 */ /* 0x000fc600078e02ff */
[-C--:B------:R-:W-:Y:S02]  /*1010*/  LEA.HI.X.SX32 R7, R10, R3.reuse, 0x1, P2 ;  /* 0x000000030a077211 */ /* 0x080fe400010f0eff */
[-C--:B------:R-:W-:Y:S01]  /*1020*/  IADD3 R8, P0, R17, R2.reuse, RZ ;  /* 0x0000000211087210 */ /* 0x080fe20007f1e0ff */
[C---:B------:R-:W-:Y:S02]  /*1030*/  IMAD R17, R0.reuse, 0xe4, RZ ;  /* 0x000000e400117824 */ /* 0x040fe400078e02ff */
[C---:B------:R-:W-:Y:S01]  /*1040*/  IMAD R13, R0.reuse, 0xd4, RZ ;  /* 0x000000d4000d7824 */ /* 0x040fe200078e02ff */
[----:B------:R-:W-:Y:S02]  /*1050*/  LEA.HI.X.SX32 R9, R23, R3, 0x1, P0 ;  /* 0x0000000317097211 */ /* 0x000fe400000f0eff */
[-C--:B------:R-:W-:Y:S01]  /*1060*/  IADD3 R14, P5, R17, R2.reuse, RZ ;  /* 0x00000002110e7210 */ /* 0x080fe20007fbe0ff */
[----:B------:R-:W-:Y:S01]  /*1070*/  IMAD R17, R0, 0xf4, RZ ;  /* 0x000000f400117824 */ /* 0x000fe200078e02ff */
[----:B------:R-:W-:-:S04]  /*1080*/  IADD3 R12, P4, R13, R2, RZ ;  /* 0x000000020d0c7210 */ /* 0x000fc80007f9e0ff */
[-C--:B------:R-:W-:Y:S02]  /*1090*/  IADD3 R16, P3, R17, R2.reuse, RZ ;  /* 0x0000000211107210 */ /* 0x080fe40007f7e0ff */
[-C--:B------:R-:W-:Y:S02]  /*10a0*/  LEA.HI.X.SX32 R15, R24, R3.reuse, 0x1, P5 ;  /* 0x00000003180f7211 */ /* 0x080fe400028f0eff */
[----:B---3--:R-:W-:Y:S02]  /*10b0*/  LEA.HI.X.SX32 R21, R22, R3, 0x1, P1 ;  /* 0x0000000316157211 */ /* 0x008fe400008f0eff */
[-C--:B------:R-:W-:Y:S01]  /*10c0*/  IADD3 R18, P1, R27, R2.reuse, RZ ;  /* 0x000000021b127210 */ /* 0x080fe20007f3e0ff */
[C---:B------:R-:W-:Y:S02]  /*10d0*/  IMAD R27, R0.reuse, 0xa6, RZ ;  /* 0x000000a6001b7824 */ /* 0x040fe400078e02ff */
[----:B------:R-:W-:Y:S04]  /*10e0*/  STL [R1+0x74], R21 ;  /* 0x0000741501007387 */ /* 0x000fe80000100800 */
[----:B------:R-:W-:Y:S04]  /*10f0*/  STL [R1+0xb0], R4 ;  /* 0x0000b00401007387 */ /* 0x000fe80000100800 */
[----:B------:R1:W-:Y:S04]  /*1100*/  STL [R1+0xb48], R10 ;  /* 0x000b480a01007387 */ /* 0x0003e80000100800 */
[----:B------:R3:W-:Y:S01]  /*1110*/  STL.64 [R1+0x48], R6 ;  /* 0x0000480601007387 */ /* 0x0007e20000100a00 */
[----:B-1----:R-:W-:Y:S01]  /*1120*/  IADD3 R10, P2, R27, R2, RZ ;  /* 0x000000021b0a7210 */ /* 0x002fe20007f5e0ff */
[----:B------:R-:W-:-:S02]  /*1130*/  IMAD R27, R0, 0xb6, RZ ;  /* 0x000000b6001b7824 */ /* 0x000fc400078e02ff */
[----:B------:R-:W-:Y:S04]  /*1140*/  STL [R1+0x90], R18 ;  /* 0x0000901201007387 */ /* 0x000fe80000100800 */
[----:B------:R-:W-:Y:S01]  /*1150*/  STL [R1+0x68], R10 ;  /* 0x0000680a01007387 */ /* 0x000fe20000100800 */
[----:B---3--:R-:W-:-:S03]  /*1160*/  IMAD R7, R0, 0x6a, RZ ;  /* 0x0000006a00077824 */ /* 0x008fc600078e02ff */
[----:B------:R1:W-:Y:S01]  /*1170*/  STL.64 [R1+0xb40], R18 ;  /* 0x000b401201007387 */ /* 0x0003e20000100a00 */
[----:B--2---:R-:W-:Y:S01]  /*1180*/  IMAD.MOV.U32 R23, RZ, RZ, R5 ;  /* 0x000000ffff177224 */ /* 0x004fe200078e0005 */
[----:B------:R-:W-:Y:S01]  /*1190*/  LEA.HI.X.SX32 R13, R7, R3, 0x1, P4 ;  /* 0x00000003070d7211 */ /* 0x000fe200020f0eff */
[C---:B------:R-:W-:Y:S01]  /*11a0*/  IMAD R5, R0.reuse, 0x7a, RZ ;  /* 0x0000007a00057824 */ /* 0x040fe200078e02ff */
[----:B-1----:R-:W-:Y:S01]  /*11b0*/  IADD3 R18, P0, R27, R2, RZ ;  /* 0x000000021b127210 */ /* 0x002fe20007f1e0ff */
[----:B------:R-:W-:-:S03]  /*11c0*/  IMAD R27, R0, 0x44, RZ ;  /* 0x00000044001b7824 */ /* 0x000fc600078e02ff */
[-C--:B------:R-:W-:Y:S02]  /*11d0*/  LEA.HI.X.SX32 R17, R5, R3.reuse, 0x1, P3 ;  /* 0x0000000305117211 */ /* 0x080fe400018f0eff */
[----:B------:R-:W-:Y:S01]  /*11e0*/  IADD3 R10, P4, R27, R2, RZ ;  /* 0x000000021b0a7210 */ /* 0x000fe20007f9e0ff */
[----:B------:R-:W-:Y:S03]  /*11f0*/  STL.64 [R1+0x20], R8 ;  /* 0x0000200801007387 */ /* 0x000fe60000100a00 */
[----:B----4-:R-:W-:Y:S01]  /*1200*/  LEA.HI.X.SX32 R11, R26, R3, 0x1, P4 ;  /* 0x000000031a0b7211 */ /* 0x010fe200020f0eff */
[----:B------:R-:W-:Y:S04]  /*1210*/  STL.64 [R1+0xa98], R12 ;  /* 0x000a980c01007387 */ /* 0x000fe80000100a00 */
[----:B------:R-:W-:Y:S01]  /*1220*/  STL [R1+0x40], R18 ;  /* 0x0000401201007387 */ /* 0x000fe20000100800 */
[----:B------:R-:W-:-:S03]  /*1230*/  IMAD R6, R0, 0x15, RZ ;  /* 0x0000001500067824 */ /* 0x000fc600078e02ff */
[----:B------:R-:W-:Y:S01]  /*1240*/  STL.64 [R1+0xaa0], R14 ;  /* 0x000aa00e01007387 */ /* 0x000fe20000100a00 */
[----:B------:R-:W-:Y:S01]  /*1250*/  MOV R26, R18 ;  /* 0x00000012001a7202 */ /* 0x000fe20000000f00 */
[----:B------:R-:W-:Y:S02]  /*1260*/  IMAD.MOV.U32 R27, RZ, RZ, R19 ;  /* 0x000000ffff1b7224 */ /* 0x000fe400078e0013 */
[----:B------:R-:W-:Y:S01]  /*1270*/  STL.64 [R1+0xaa8], R16 ;  /* 0x000aa81001007387 */ /* 0x000fe20000100a00 */
[----:B------:R-:W-:-:S03]  /*1280*/  IADD3 R20, P5, R28, R2, RZ ;  /* 0x000000021c147210 */ /* 0x000fc60007fbe0ff */
[----:B------:R1:W-:Y:S01]  /*1290*/  STL.64 [R1+0x170], R10 ;  /* 0x0001700a01007387 */ /* 0x0003e20000100a00 */
[----:B------:R-:W-:Y:S01]  /*12a0*/  MOV R22, R4 ;  /* 0x0000000400167202 */ /* 0x000fe20000000f00 */
[----:B------:R-:W-:Y:S01]  /*12b0*/  IMAD R4, R0, 0x74, RZ ;  /* 0x0000007400047824 */ /* 0x000fe200078e02ff */
[----:B------:R-:W-:Y:S01]  /*12c0*/  LEA.HI.X.SX32 R21, R6, R3, 0x1, P5 ;  /* 0x0000000306157211 */ /* 0x000fe200028f0eff */
[----:B-1----:R-:W2:Y:S04]  /*12d0*/  LDL.LU R10, [R1+0xb48] ;  /* 0x000b4800010a7983 */ /* 0x002ea80000300800 */
[----:B------:R-:W3:Y:S04]  /*12e0*/  LDL.LU.64 R18, [R1+0xb40] ;  /* 0x000b400001127983 */ /* 0x000ee80000300a00 */
[----:B------:R1:W-:Y:S04]  /*12f0*/  STL.64 [R1+0x1c0], R20 ;  /* 0x0001c01401007387 */ /* 0x0003e80000100a00 */
[----:B------:R4:W-:Y:S01]  /*1300*/  STL.64 [R1+0xb20], R4 ;  /* 0x000b200401007387 */ /* 0x0009e20000100a00 */
[----:B-1----:R-:W-:-:S03]  /*1310*/  IADD3 R20, P5, R4, R2, RZ ;  /* 0x0000000204147210 */ /* 0x002fc60007fbe0ff */
[----:B----4-:R0:W4:Y:S01]  /*1320*/  LDL.64 R4, [R1+0x68] ;  /* 0x0000680001047983 */ /* 0x0101220000100a00 */
[C---:B------:R-:W-:Y:S02]  /*1330*/  IMAD R14, R0.reuse, 0x54, RZ ;  /* 0x00000054000e7824 */ /* 0x040fe400078e02ff */
[----:B------:R-:W-:-:S03]  /*1340*/  IMAD R8, R0, 0x64, RZ ;  /* 0x0000006400087824 */ /* 0x000fc600078e02ff */
[-C--:B------:R-:W-:Y:S02]  /*1350*/  IADD3 R16, P3, R14, R2.reuse, RZ ;  /* 0x000000020e107210 */ /* 0x080fe40007f7e0ff */
[----:B------:R-:W-:Y:S02]  /*1360*/  IADD3 R8, P4, R8, R2, RZ ;  /* 0x0000000208087210 */ /* 0x000fe40007f9e0ff */
[-C--:B------:R-:W-:Y:S02]  /*1370*/  LEA.HI.X.SX32 R17, R28, R3.reuse, 0x1, P3 ;  /* 0x000000031c117211 */ /* 0x080fe400018f0eff */
[----:B------:R-:W-:-:S03]  /*1380*/  LEA.HI.X.SX32 R9, R29, R3, 0x1, P4 ;  /* 0x000000031d097211 */ /* 0x000fc600020f0eff */
[----:B------:R-:W-:Y:S04]  /*1390*/  STL.64 [R1+0x148], R16 ;  /* 0x0001481001007387 */ /* 0x000fe80000100a00 */
[----:B------:R1:W-:Y:S04]  /*13a0*/  STL.64 [R1+0x118], R8 ;  /* 0x0001180801007387 */ /* 0x0003e80000100a00 */
[----:B-1----:R0:W5:Y:S01]  /*13b0*/  LDL.LU R9, [R1+0xb38] ;  /* 0x000b380001097983 */ /* 0x0021620000300800 */
[C---:B------:R-:W-:Y:S02]  /*13c0*/  IMAD R11, R0.reuse, 0xc6, RZ ;  /* 0x000000c6000b7824 */ /* 0x040fe400078e02ff */
[----:B------:R-:W-:-:S03]  /*13d0*/  IMAD R6, R0, 0xd6, RZ ;  /* 0x000000d600067824 */ /* 0x000fc600078e02ff */
[----:B------:R-:W-:Y:S01]  /*13e0*/  IADD3 R16, P3, R11, R2, RZ ;  /* 0x000000020b107210 */ /* 0x000fe20007f7e0ff */
[C---:B------:R-:W-:Y:S02]  /*13f0*/  IMAD R11, R0.reuse, 0x43, RZ ;  /* 0x00000043000b7824 */ /* 0x040fe400078e02ff */
[----:B------:R-:W-:-:S03]  /*1400*/  IMAD R15, R0, 0x3a, RZ ;  /* 0x0000003a000f7824 */ /* 0x000fc600078e02ff */
[-C--:B------:R-:W-:Y:S01]  /*1410*/  LEA.HI.X.SX32 R23, R11, R3.reuse, 0x1, P6 ;  /* 0x000000030b177211 */ /* 0x080fe200030f0eff */
[C---:B------:R-:W-:Y:S01]  /*1420*/  IMAD R11, R0.reuse, 0x53, RZ ;  /* 0x00000053000b7824 */ /* 0x040fe200078e02ff */
[----:B------:R-:W-:Y:S01]  /*1430*/  LEA.HI.X.SX32 R21, R15, R3, 0x1, P5 ;  /* 0x000000030f157211 */ /* 0x000fe200028f0eff */
[C---:B------:R-:W-:Y:S01]  /*1440*/  IMAD R12, R0.reuse, 0x18, RZ ;  /* 0x00000018000c7824 */ /* 0x040fe200078e02ff */
[----:B------:R-:W-:Y:S01]  /*1450*/  STL.64 [R1+0xb28], R14 ;  /* 0x000b280e01007387 */ /* 0x000fe20000100a00 */
[----:B------:R-:W-:-:S03]  /*1460*/  IMAD R8, R0, 0xf6, RZ ;  /* 0x000000f600087824 */ /* 0x000fc600078e02ff */
[----:B------:R1:W-:Y:S04]  /*1470*/  STL.64 [R1+0xe0], R20 ;  /* 0x0000e01401007387 */ /* 0x0003e80000100a00 */
[----:B------:R-:W-:Y:S01]  /*1480*/  STL [R1+0xb4], R23 ;  /* 0x0000b41701007387 */ /* 0x000fe20000100800 */
[----:B------:R-:W-:Y:S01]  /*1490*/  IADD3 R22, P6, R8, R2, RZ ;  /* 0x0000000208167210 */ /* 0x000fe20007fde0ff */
[C---:B------:R-:W-:Y:S02]  /*14a0*/  IMAD R8, R0.reuse, 0x58, RZ ;  /* 0x0000005800087824 */ /* 0x040fe400078e02ff */
[----:B-1----:R-:W-:-:S05]  /*14b0*/  IMAD R20, R0, 0xe6, RZ ;  /* 0x000000e600147824 */ /* 0x002fca00078e02ff */
[----:B------:R-:W-:Y:S02]  /*14c0*/  IADD3 R20, P5, R20, R2, RZ ;  /* 0x0000000214147210 */ /* 0x000fe40007fbe0ff */
[----:B---3--:R-:W-:Y:S02]  /*14d0*/  MOV R28, R18 ;  /* 0x00000012001c7202 */ /* 0x008fe40000000f00 */
[----:B------:R-:W-:Y:S01]  /*14e0*/  IADD3 R18, P4, R6, R2, RZ ;  /* 0x0000000206127210 */ /* 0x000fe20007f9e0ff */
[----:B------:R-:W-:Y:S02]  /*14f0*/  IMAD R6, R0, 0x4b, RZ ;  /* 0x0000004b00067824 */ /* 0x000fe400078e02ff */
[----:B------:R-:W-:-:S03]  /*1500*/  IMAD.MOV.U32 R29, RZ, RZ, R19 ;  /* 0x000000ffff1d7224 */ /* 0x000fc600078e0013 */
[----:B------:R-:W-:Y:S01]  /*1510*/  LEA.HI.X.SX32 R29, R6, R3, 0x1, P1 ;  /* 0x00000003061d7211 */ /* 0x000fe200008f0eff */
[----:B------:R-:W-:Y:S01]  /*1520*/  IMAD R6, R0, 0x5b, RZ ;  /* 0x0000005b00067824 */ /* 0x000fe200078e02ff */
[----:B------:R-:W-:-:S04]  /*1530*/  IADD3 R14, P1, R12, R2, RZ ;  /* 0x000000020c0e7210 */ /* 0x000fc80007f3e0ff */
[-C--:B------:R-:W-:Y:S01]  /*1540*/  LEA.HI.X.SX32 R27, R6, R3.reuse, 0x1, P0 ;  /* 0x00000003061b7211 */ /* 0x080fe200000f0eff */
[----:B------:R-:W-:Y:S01]  /*1550*/  STL [R1+0x94], R29 ;  /* 0x0000941d01007387 */ /* 0x000fe20000100800 */
[----:B----4-:R-:W-:Y:S01]  /*1560*/  LEA.HI.X.SX32 R5, R11, R3, 0x1, P2 ;  /* 0x000000030b057211 */ /* 0x010fe200010f0eff */
[----:B------:R-:W-:-:S04]  /*1570*/  IMAD R6, R0, 0x63, RZ ;  /* 0x0000006300067824 */ /* 0x000fc800078e02ff */
[----:B------:R-:W-:Y:S04]  /*1580*/  STL [R1+0x6c], R5 ;  /* 0x00006c0501007387 */ /* 0x000fe80000100800 */
[----:B------:R-:W-:Y:S04]  /*1590*/  STL [R1+0x1f0], R14 ;  /* 0x0001f00e01007387 */ /* 0x000fe80000100800 */
[----:B------:R1:W-:Y:S01]  /*15a0*/  STL [R1+0x44], R27 ;  /* 0x0000441b01007387 */ /* 0x0003e20000100800 */
[-C--:B------:R-:W-:Y:S02]  /*15b0*/  IADD3 R4, P2, R8, R2.reuse, RZ ;  /* 0x0000000208047210 */ /* 0x080fe40007f5e0ff */
[----:B------:R-:W-:Y:S01]  /*15c0*/  IADD3 R28, P0, R25, R2, RZ ;  /* 0x00000002191c7210 */ /* 0x000fe20007f1e0ff */
[----:B------:R-:W-:Y:S01]  /*15d0*/  IMAD R25, R0, 0x6b, RZ ;  /* 0x0000006b00197824 */ /* 0x000fe200078e02ff */
[----:B------:R-:W-:Y:S01]  /*15e0*/  LEA.HI.X.SX32 R17, R6, R3, 0x1, P3 ;  /* 0x0000000306117211 */ /* 0x000fe200018f0eff */
[----:B-1----:R-:W-:-:S05]  /*15f0*/  IMAD R27, R0, 0x88, RZ ;  /* 0x00000088001b7824 */ /* 0x002fca00078e02ff */
[----:B------:R-:W-:Y:S01]  /*1600*/  IADD3 R8, P3, R27, R2, RZ ;  /* 0x000000021b087210 */ /* 0x000fe20007f7e0ff */
[C---:B------:R-:W-:Y:S01]  /*1610*/  IMAD R27, R0.reuse, 0x73, RZ ;  /* 0x00000073001b7824 */ /* 0x040fe200078e02ff */
[-C--:B------:R-:W-:Y:S01]  /*1620*/  LEA.HI.X.SX32 R19, R25, R3.reuse, 0x1, P4 ;  /* 0x0000000319137211 */ /* 0x080fe200020f0eff */
[----:B------:R-:W-:Y:S03]  /*1630*/  STL.64 [R1+0x18], R16 ;  /* 0x0000181001007387 */ /* 0x000fe60000100a00 */
[----:B------:R-:W-:Y:S01]  /*1640*/  LEA.HI.X.SX32 R21, R27, R3, 0x1, P5 ;  /* 0x000000031b157211 */ /* 0x000fe200028f0eff */
[----:B------:R-:W-:Y:S04]  /*1650*/  STL [R1+0xa8], R8 ;  /* 0x0000a80801007387 */ /* 0x000fe80000100800 */
[----:B------:R-:W-:Y:S04]  /*1660*/  STL.64 [R1+0xab0], R18 ;  /* 0x000ab01201007387 */ /* 0x000fe80000100a00 */
[----:B------:R1:W-:Y:S01]  /*1670*/  STL.64 [R1+0xab8], R20 ;  /* 0x000ab81401007387 */ /* 0x0003e20000100a00 */
[----:B------:R-:W-:-:S02]  /*1680*/  IMAD R6, R0, 0x7b, RZ ;  /* 0x0000007b00067824 */ /* 0x000fc400078e02ff */
[C---:B------:R-:W-:Y:S01]  /*1690*/  IMAD R5, R0.reuse, 0x6, RZ ;  /* 0x0000000600057824 */ /* 0x040fe200078e02ff */
[----:B-1----:R0:W3:Y:S01]  /*16a0*/  LDL.64 R20, [R1+0x1f0] ;  /* 0x0001f00001147983 */ /* 0x0020e20000100a00 */
[----:B------:R-:W-:Y:S01]  /*16b0*/  IMAD R25, R0, 0x16, RZ ;  /* 0x0000001600197824 */ /* 0x000fe200078e02ff */
[-C--:B------:R-:W-:Y:S01]  /*16c0*/  LEA.HI.X.SX32 R23, R6, R3.reuse, 0x1, P6 ;  /* 0x0000000306177211 */ /* 0x080fe200030f0eff */
[C---:B------:R-:W-:Y:S01]  /*16d0*/  IMAD R11, R0.reuse, 0x3, RZ ;  /* 0x00000003000b7824 */ /* 0x040fe200078e02ff */
[-C--:B------:R-:W-:Y:S01]  /*16e0*/  IADD3 R8, P4, R5, R2.reuse, RZ ;  /* 0x0000000205087210 */ /* 0x080fe20007f9e0ff */
[C---:B------:R-:W-:Y:S01]  /*16f0*/  IMAD R6, R0.reuse, 0xb, RZ ;  /* 0x0000000b00067824 */ /* 0x040fe200078e02ff */
[-C--:B------:R-:W-:Y:S01]  /*1700*/  IADD3 R26, P5, R25, R2.reuse, RZ ;  /* 0x00000002191a7210 */ /* 0x080fe20007fbe0ff */
[----:B------:R-:W-:Y:S01]  /*1710*/  IMAD R18, R0, 0x26, RZ ;  /* 0x0000002600127824 */ /* 0x000fe200078e02ff */
[-C--:B-----5:R-:W-:Y:S02]  /*1720*/  LEA.HI.X.SX32 R9, R11, R3.reuse, 0x1, P4 ;  /* 0x000000030b097211 */ /* 0x0a0fe400020f0eff */
[----:B------:R-:W-:Y:S01]  /*1730*/  LEA.HI.X.SX32 R27, R6, R3, 0x1, P5 ;  /* 0x00000003061b7211 */ /* 0x000fe200028f0eff */
[----:B------:R-:W-:Y:S01]  /*1740*/  STL.64 [R1+0xac0], R22 ;  /* 0x000ac01601007387 */ /* 0x000fe20000100a00 */
[----:B------:R-:W-:-:S03]  /*1750*/  IADD3 R16, P6, R18, R2, RZ ;  /* 0x0000000212107210 */ /* 0x000fc60007fde0ff */
[----:B------:R1:W-:Y:S04]  /*1760*/  STL.64 [R1+0xb30], R18 ;  /* 0x000b301201007387 */ /* 0x0003e80000100a00 */
[----:B------:R4:W-:Y:S04]  /*1770*/  STL.64 [R1+0x218], R8 ;  /* 0x0002180801007387 */ /* 0x0009e80000100a00 */
[----:B------:R5:W-:Y:S04]  /*1780*/  STL.64 [R1+0x1f8], R26 ;  /* 0x0001f81a01007387 */ /* 0x000be80000100a00 */
[----:B-1----:R0:W2:Y:S01]  /*1790*/  LDL.64 R18, [R1+0xa8] ;  /* 0x0000a80001127983 */ /* 0x0020a20000100a00 */
[----:B------:R-:W-:-:S02]  /*17a0*/  IMAD R12, R0, 0x36, RZ ;  /* 0x00000036000c7824 */ /* 0x000fc400078e02ff */
[C---:B----4-:R-:W-:Y:S02]  /*17b0*/  IMAD R9, R0.reuse, 0x46, RZ ;  /* 0x0000004600097824 */ /* 0x050fe400078e02ff */
[----:B-----5:R-:W-:Y:S01]  /*17c0*/  IMAD R27, R0, 0x13, RZ ;  /* 0x00000013001b7824 */ /* 0x020fe200078e02ff */
[----:B------:R-:W-:Y:S01]  /*17d0*/  IADD3 R14, P4, R12, R2, RZ ;  /* 0x000000020c0e7210 */ /* 0x000fe20007f9e0ff */
[----:B------:R-:W-:-:S03]  /*17e0*/  IMAD R6, R0, 0x56, RZ ;  /* 0x0000005600067824 */ /* 0x000fc600078e02ff */
[-C--:B------:R-:W-:Y:S01]  /*17f0*/  LEA.HI.X.SX32 R17, R27, R3.reuse, 0x1, P6 ;  /* 0x000000031b117211 */ /* 0x080fe200030f0eff */
[C---:B------:R-:W-:Y:S01]  /*1800*/  IMAD R27, R0.reuse, 0x1b, RZ ;  /* 0x0000001b001b7824 */ /* 0x040fe200078e02ff */
[-C--:B------:R-:W-:Y:S01]  /*1810*/  IADD3 R8, P5, R9, R2.reuse, RZ ;  /* 0x0000000209087210 */ /* 0x080fe20007fbe0ff */
[----:B------:R-:W-:Y:S01]  /*1820*/  IMAD R24, R0, 0x23, RZ ;  /* 0x0000002300187824 */ /* 0x000fe200078e02ff */
[----:B------:R-:W-:Y:S01]  /*1830*/  IADD3 R22, P6, R6, R2, RZ ;  /* 0x0000000206167210 */ /* 0x000fe20007fde0ff */
[----:B------:R1:W-:Y:S01]  /*1840*/  STL.64 [R1+0x1c8], R16 ;  /* 0x0001c81001007387 */ /* 0x0003e20000100a00 */
[-C--:B------:R-:W-:Y:S01]  /*1850*/  LEA.HI.X.SX32 R15, R27, R3.reuse, 0x1, P4 ;  /* 0x000000031b0f7211 */ /* 0x080fe200020f0eff */
[----:B------:R-:W-:Y:S01]  /*1860*/  IMAD R27, R0, 0x2b, RZ ;  /* 0x0000002b001b7824 */ /* 0x000fe200078e02ff */
[-C--:B------:R-:W-:Y:S01]  /*1870*/  LEA.HI.X.SX32 R9, R24, R3.reuse, 0x1, P5 ;  /* 0x0000000318097211 */ /* 0x080fe200028f0eff */
[C---:B------:R-:W-:Y:S02]  /*1880*/  IMAD R11, R0.reuse, 0x76, RZ ;  /* 0x00000076000b7824 */ /* 0x040fe400078e02ff */
[----:B------:R4:W-:Y:S01]  /*1890*/  STL.64 [R1+0x198], R14 ;  /* 0x0001980e01007387 */ /* 0x0009e20000100a00 */
[----:B------:R-:W-:Y:S01]  /*18a0*/  LEA.HI.X.SX32 R23, R27, R3, 0x1, P6 ;  /* 0x000000031b177211 */ /* 0x000fe200030f0eff */
[----:B------:R-:W-:-:S02]  /*18b0*/  IMAD R29, R0, 0x33, RZ ;  /* 0x00000033001d7824 */ /* 0x000fc400078e02ff */
[C---:B-1----:R-:W-:Y:S01]  /*18c0*/  IMAD R17, R0.reuse, 0x66, RZ ;  /* 0x0000006600117824 */ /* 0x042fe200078e02ff */
[----:B------:R1:W-:Y:S01]  /*18d0*/  STL.64 [R1+0x168], R8 ;  /* 0x0001680801007387 */ /* 0x0003e20000100a00 */
[----:B------:R-:W-:-:S03]  /*18e0*/  IMAD R27, R0, 0x3b, RZ ;  /* 0x0000003b001b7824 */ /* 0x000fc600078e02ff */
[----:B----4-:R-:W-:Y:S01]  /*18f0*/  IADD3 R14, P4, R17, R2, RZ ;  /* 0x00000002110e7210 */ /* 0x010fe20007f9e0ff */
[----:B------:R-:W-:-:S03]  /*1900*/  IMAD R16, R0, 0xc, RZ ;  /* 0x0000000c00107824 */ /* 0x000fc600078e02ff */
[----:B------:R-:W-:Y:S02]  /*1910*/  LEA.HI.X.SX32 R15, R29, R3, 0x1, P4 ;  /* 0x000000031d0f7211 */ /* 0x000fe400020f0eff */
[----:B-1----:R-:W-:Y:S01]  /*1920*/  IADD3 R8, P5, R11, R2, RZ ;  /* 0x000000020b087210 */ /* 0x002fe20007fbe0ff */
[----:B------:R-:W-:-:S03]  /*1930*/  IMAD R24, R0, 0x2c, RZ ;  /* 0x0000002c00187824 */ /* 0x000fc600078e02ff */
[----:B------:R-:W-:Y:S01]  /*1940*/  LEA.HI.X.SX32 R9, R27, R3, 0x1, P5 ;  /* 0x000000031b097211 */ /* 0x000fe200028f0eff */
[----:B------:R1:W-:Y:S01]  /*1950*/  STL.64 [R1+0x140], R22 ;  /* 0x0001401601007387 */ /* 0x0003e20000100a00 */
[----:B------:R-:W-:-:S03]  /*1960*/  IMAD R26, R0, 0x98, RZ ;  /* 0x00000098001a7824 */ /* 0x000fc600078e02ff */
[----:B------:R-:W-:Y:S04]  /*1970*/  STL.64 [R1+0x110], R14 ;  /* 0x0001100e01007387 */ /* 0x000fe80000100a00 */
[----:B------:R4:W-:Y:S01]  /*1980*/  STL.64 [R1+0xd8], R8 ;  /* 0x0000d80801007387 */ /* 0x0009e20000100a00 */
[----:B-1----:R-:W-:-:S04]  /*1990*/  IADD3 R22, P6, R16, R2, RZ ;  /* 0x0000000210167210 */ /* 0x002fc80007fde0ff */
[-C--:B------:R-:W-:Y:S02]  /*19a0*/  LEA.HI.X.SX32 R23, R5, R3.reuse, 0x1, P6 ;  /* 0x0000000305177211 */ /* 0x080fe400030f0eff */
[-C--:B----4-:R-:W-:Y:S02]  /*19b0*/  IADD3 R8, P5, R24, R2.reuse, RZ ;  /* 0x0000000218087210 */ /* 0x090fe40007fbe0ff */
[----:B------:R-:W-:Y:S02]  /*19c0*/  IADD3 R14, P4, R26, R2, RZ ;  /* 0x000000021a0e7210 */ /* 0x000fe40007f9e0ff */
[-C--:B------:R-:W-:Y:S01]  /*19d0*/  LEA.HI.X.SX32 R9, R25, R3.reuse, 0x1, P5 ;  /* 0x0000000319097211 */ /* 0x080fe200028f0eff */
[C---:B------:R-:W-:Y:S01]  /*19e0*/  IMAD R26, R0.reuse, 0xa8, RZ ;  /* 0x000000a8001a7824 */ /* 0x040fe200078e02ff */
[----:B------:R1:W-:Y:S01]  /*19f0*/  STL.64 [R1+0x208], R22 ;  /* 0x0002081601007387 */ /* 0x0003e20000100a00 */
[----:B------:R-:W-:Y:S01]  /*1a00*/  IMAD R27, R0, 0xb8, RZ ;  /* 0x000000b8001b7824 */ /* 0x000fe200078e02ff */
[----:B------:R-:W-:-:S02]  /*1a10*/  LEA.HI.X.SX32 R5, R24, R3, 0x1, P2 ;  /* 0x0000000318057211 */ /* 0x000fc400010f0eff */
[----:B------:R-:W-:Y:S02]  /*1a20*/  SHF.L.U32 R24, R0, 0x2, RZ ;  /* 0x0000000200187819 */ /* 0x000fe400000006ff */
[-C--:B-1----:R-:W-:Y:S02]  /*1a30*/  IADD3 R22, P6, R26, R2.reuse, RZ ;  /* 0x000000021a167210 */ /* 0x082fe40007fde0ff */
[----:B------:R-:W-:Y:S02]  /*1a40*/  LEA R26, P5, R0, R2, 0x3 ;  /* 0x00000002001a7211 */ /* 0x000fe400078a18ff */
[----:B---3--:R-:W-:-:S05]  /*1a50*/  LEA.HI.X.SX32 R21, R16, R3, 0x1, P1 ;  /* 0x0000000310157211 */ /* 0x008fca00008f0eff */
[----:B------:R-:W-:Y:S04]  /*1a60*/  STL [R1+0x1f4], R21 ;  /* 0x0001f41501007387 */ /* 0x000fe80000100800 */
[----:B------:R1:W-:Y:S01]  /*1a70*/  STL.64 [R1+0x1b8], R8 ;  /* 0x0001b80801007387 */ /* 0x0003e20000100a00 */
[----:B------:R-:W-:Y:S02]  /*1a80*/  IADD3 R20, P1, R27, R2, RZ ;  /* 0x000000021b147210 */ /* 0x000fe40007f3e0ff */
[-C--:B------:R-:W-:Y:S01]  /*1a90*/  LEA.HI.X.SX32 R27, R24, R3.reuse, 0x1, P5 ;  /* 0x00000003181b7211 */ /* 0x080fe200028f0eff */
[----:B-1----:R-:W-:Y:S01]  /*1aa0*/  IMAD R9, R0, 0x3c, RZ ;  /* 0x0000003c00097824 */ /* 0x002fe200078e02ff */
[----:B------:R-:W-:Y:S04]  /*1ab0*/  STL.64 [R1+0x138], R4 ;  /* 0x0001380401007387 */ /* 0x000fe80000100a00 */
[----:B------:R-:W-:-:S05]  /*1ac0*/  LEA.HI.X.SX32 R29, R9, R3, 0x1, P0 ;  /* 0x00000003091d7211 */ /* 0x000fca00000f0eff */
[----:B------:R-:W-:Y:S04]  /*1ad0*/  STL.64 [R1+0xd0], R28 ;  /* 0x0000d01c01007387 */ /* 0x000fe80000100a00 */
[----:B------:R1:W-:Y:S02]  /*1ae0*/  STL.64 [R1+0x210], R26 ;  /* 0x0002101a01007387 */ /* 0x0003e40000100a00 */
[----:B-1----:R-:W-:-:S05]  /*1af0*/  IMAD R26, R0, 0x44, RZ ;  /* 0x00000044001a7824 */ /* 0x002fca00078e02ff */
[----:B--2---:R-:W-:-:S05]  /*1b00*/  LEA.HI.X.SX32 R19, R26, R3, 0x1, P3 ;  /* 0x000000031a137211 */ /* 0x004fca00018f0eff */
[----:B------:R1:W-:Y:S04]  /*1b10*/  STL [R1+0xac], R19 ;  /* 0x0000ac1301007387 */ /* 0x0003e80000100800 */
[----:B-1----:R-:W2:Y:S01]  /*1b20*/  LDL.LU.64 R18, [R1+0xb30] ;  /* 0x000b300001127983 */ /* 0x002ea20000300a00 */
[----:B------:R-:W-:-:S05]  /*1b30*/  IMAD R8, R0, 0x4c, RZ ;  /* 0x0000004c00087824 */ /* 0x000fca00078e02ff */
[C---:B------:R-:W-:Y:S02]  /*1b40*/  IADD3 R28, P0, R8.reuse, R2, RZ ;  /* 0x00000002081c7210 */ /* 0x040fe40007f1e0ff */
[-C--:B------:R-:W-:Y:S02]  /*1b50*/  LEA.HI.X.SX32 R15, R8, R3.reuse, 0x1, P4 ;  /* 0x00000003080f7211 */ /* 0x080fe400020f0eff */
[----:B--2---:R-:W-:-:S05]  /*1b60*/  LEA.HI.X.SX32 R29, R18, R3, 0x1, P0 ;  /* 0x00000003121d7211 */ /* 0x004fca00000f0eff */
[----:B------:R-:W-:Y:S04]  /*1b70*/  STL.64 [R1+0x158], R28 ;  /* 0x0001581c01007387 */ /* 0x000fe80000100a00 */
[----:B------:R1:W-:Y:S04]  /*1b80*/  STL.64 [R1+0x88], R14 ;  /* 0x0000880e01007387 */ /* 0x0003e80000100a00 */
[----:B-1----:R-:W2:Y:S01]  /*1b90*/  LDL.LU.64 R14, [R1+0xb28] ;  /* 0x000b2800010e7983 */ /* 0x002ea20000300a00 */
[----:B------:R-:W-:-:S05]  /*1ba0*/  IMAD R16, R0, 0xf8, RZ ;  /* 0x000000f800107824 */ /* 0x000fca00078e02ff */
[----:B------:R-:W-:Y:S01]  /*1bb0*/  IADD3 R28, P0, R16, R2, RZ ;  /* 0x00000002101c7210 */ /* 0x000fe20007f1e0ff */
[C---:B------:R-:W-:Y:S02]  /*1bc0*/  IMAD R16, R0.reuse, 0x5c, RZ ;  /* 0x0000005c00107824 */ /* 0x040fe400078e02ff */
[----:B------:R-:W-:-:S03]  /*1bd0*/  IMAD R25, R0, 0xc8, RZ ;  /* 0x000000c800197824 */ /* 0x000fc600078e02ff */
[----:B------:R-:W-:Y:S01]  /*1be0*/  LEA.HI.X.SX32 R21, R16, R3, 0x1, P1 ;  /* 0x0000000310157211 */ /* 0x000fe200008f0eff */
[----:B------:R-:W-:Y:S01]  /*1bf0*/  IMAD R18, R0, 0x1c, RZ ;  /* 0x0000001c00127824 */ /* 0x000fe200078e02ff */
[----:B------:R-:W-:-:S04]  /*1c00*/  IADD3 R4, P2, R25, R2, RZ ;  /* 0x0000000219047210 */ /* 0x000fc80007f5e0ff */
[----:B------:R-:W-:Y:S02]  /*1c10*/  IADD3 R18, P4, R18, R2, RZ ;  /* 0x0000000212127210 */ /* 0x000fe40007f9e0ff */
[----:B--2---:R-:W-:-:S05]  /*1c20*/  LEA.HI.X.SX32 R23, R14, R3, 0x1, P6 ;  /* 0x000000030e177211 */ /* 0x004fca00030f0eff */
[----:B------:R-:W-:Y:S04]  /*1c30*/  STL.64 [R1+0x60], R22 ;  /* 0x0000601601007387 */ /* 0x000fe80000100a00 */
[----:B------:R1:W-:Y:S02]  /*1c40*/  STL.64 [R1+0x38], R20 ;  /* 0x0000381401007387 */ /* 0x0003e40000100a00 */
[----:B-1----:R-:W-:Y:S02]  /*1c50*/  IMAD R20, R0, 0x64, RZ ;  /* 0x0000006400147824 */ /* 0x002fe400078e02ff */
[----:B------:R-:W-:Y:S03]  /*1c60*/  STL [R1+0x1e0], R18 ;  /* 0x0001e01201007387 */ /* 0x000fe60000100800 */
[----:B------:R-:W-:-:S05]  /*1c70*/  LEA.HI.X.SX32 R5, R20, R3, 0x1, P2 ;  /* 0x0000000314057211 */ /* 0x000fca00010f0eff */
[----:B------:R1:W-:Y:S04]  /*1c80*/  STL.64 [R1+0x10], R4 ;  /* 0x0000100401007387 */ /* 0x0003e80000100a00 */
[----:B-1----:R-:W2:Y:S01]  /*1c90*/  LDL.LU.64 R4, [R1+0xb20] ;  /* 0x000b200001047983 */ /* 0x002ea20000300a00 */
[C---:B------:R-:W-:Y:S02]  /*1ca0*/  IMAD R25, R0.reuse, 0xd8, RZ ;  /* 0x000000d800197824 */ /* 0x040fe400078e02ff */
[C---:B------:R-:W-:Y:S02]  /*1cb0*/  IMAD R8, R0.reuse, 0x6c, RZ ;  /* 0x0000006c00087824 */ /* 0x040fe400078e02ff */
[----:B------:R-:W-:Y:S01]  /*1cc0*/  IMAD R27, R0, 0xe8, RZ ;  /* 0x000000e8001b7824 */ /* 0x000fe200078e02ff */
[----:B------:R-:W-:-:S02]  /*1cd0*/  IADD3 R24, P5, R25, R2, RZ ;  /* 0x0000000219187210 */ /* 0x000fc40007fbe0ff */
[CC--:B------:R-:W-:Y:S02]  /*1ce0*/  IADD3 R22, P6, R8.reuse, R2.reuse, RZ ;  /* 0x0000000208167210 */ /* 0x0c0fe40007fde0ff */
[-C--:B------:R-:W-:Y:S02]  /*1cf0*/  IADD3 R26, P3, R27, R2.reuse, RZ ;  /* 0x000000021b1a7210 */ /* 0x080fe40007f7e0ff */
[-C--:B------:R-:W-:Y:S02]  /*1d00*/  LEA.HI.X.SX32 R25, R8, R3.reuse, 0x1, P5 ;  /* 0x0000000308197211 */ /* 0x080fe400028f0eff */
[----:B------:R-:W-:Y:S02]  /*1d10*/  LEA.HI.X.SX32 R23, R12, R3, 0x1, P6 ;  /* 0x000000030c177211 */ /* 0x000fe400030f0eff */
[----:B------:R-:W-:Y:S01]  /*1d20*/  IADD3 R12, P6, R10, R2, RZ ;  /* 0x000000020a0c7210 */ /* 0x000fe20007fde0ff */
[----:B------:R1:W-:Y:S01]  /*1d30*/  STL.64 [R1+0xa48], R24 ;  /* 0x000a481801007387 */ /* 0x0003e20000100a00 */
[----:B------:R-:W-:-:S03]  /*1d40*/  IMAD R8, R0, 0xe, RZ ;  /* 0x0000000e00087824 */ /* 0x000fc600078e02ff */
[----:B------:R-:W-:Y:S04]  /*1d50*/  STL.64 [R1+0xf8], R22 ;  /* 0x0000f81601007387 */ /* 0x000fe80000100a00 */
[----:B------:R-:W-:Y:S01]  /*1d60*/  STL [R1+0x130], R12 ;  /* 0x0001300c01007387 */ /* 0x000fe20000100800 */
[C---:B------:R-:W-:Y:S02]  /*1d70*/  IMAD R21, R0.reuse, 0x4a, RZ ;  /* 0x0000004a00157824 */ /* 0x040fe400078e02ff */
[----:B-1----:R-:W-:Y:S01]  /*1d80*/  IMAD.MOV.U32 R24, RZ, RZ, R18 ;  /* 0x000000ffff187224 */ /* 0x002fe200078e0012 */
[-C--:B------:R-:W-:Y:S01]  /*1d90*/  IADD3 R18, P5, R7, R2.reuse, RZ ;  /* 0x0000000207127210 */ /* 0x080fe20007fbe0ff */
[C---:B------:R-:W-:Y:S01]  /*1da0*/  IMAD R7, R0.reuse, 0x7c, RZ ;  /* 0x0000007c00077824 */ /* 0x040fe200078e02ff */
[-C--:B------:R-:W-:Y:S01]  /*1db0*/  IADD3 R14, P1, R15, R2.reuse, RZ ;  /* 0x000000020f0e7210 */ /* 0x080fe20007f3e0ff */
[----:B------:R-:W-:Y:S01]  /*1dc0*/  IMAD R15, R0, 0x1d, RZ ;  /* 0x0000001d000f7824 */ /* 0x000fe200078e02ff */
[----:B------:R-:W-:-:S02]  /*1dd0*/  IADD3 R20, P2, R21, R2, RZ ;  /* 0x0000000215147210 */ /* 0x000fc40007f5e0ff */
[----:B------:R-:W-:Y:S02]  /*1de0*/  LEA.HI.X.SX32 R29, R7, R3, 0x1, P0 ;  /* 0x00000003071d7211 */ /* 0x000fe400000f0eff */
[----:B------:R-:W-:Y:S02]  /*1df0*/  MOV R25, R19 ;  /* 0x0000001300197202 */ /* 0x000fe40000000f00 */
[-C--:B------:R-:W-:Y:S02]  /*1e00*/  LEA.HI.X.SX32 R25, R8, R3.reuse, 0x1, P4 ;  /* 0x0000000308197211 */ /* 0x080fe400020f0eff */
[----:B------:R-:W-:Y:S01]  /*1e10*/  LEA.HI.X.SX32 R15, R15, R3, 0x1, P1 ;  /* 0x000000030f0f7211 */ /* 0x000fe200008f0eff */
[C---:B------:R-:W-:Y:S02]  /*1e20*/  IMAD R10, R0.reuse, 0x9a, RZ ;  /* 0x0000009a000a7824 */ /* 0x040fe400078e02ff */
[----:B------:R-:W-:-:S05]  /*1e30*/  IMAD R24, R0, 0x35, RZ ;  /* 0x0000003500187824 */ /* 0x000fca00078e02ff */
[-C--:B------:R-:W-:Y:S02]  /*1e40*/  LEA.HI.X.SX32 R19, R24, R3.reuse, 0x1, P5 ;  /* 0x0000000318137211 */ /* 0x080fe400028f0eff */
[----:B--2---:R-:W-:Y:S01]  /*1e50*/  LEA.HI.X.SX32 R27, R4, R3, 0x1, P3 ;  /* 0x00000003041b7211 */ /* 0x004fe200018f0eff */
[----:B------:R-:W-:-:S04]  /*1e60*/  IMAD R4, R0, 0x7, RZ ;  /* 0x0000000700047824 */ /* 0x000fc800078e02ff */
[----:B------:R1:W-:Y:S02]  /*1e70*/  STL.64 [R1+0xa50], R26 ;  /* 0x000a501a01007387 */ /* 0x0003e40000100a00 */
[----:B-1----:R-:W-:Y:S01]  /*1e80*/  IMAD.MOV.U32 R26, RZ, RZ, R12 ;  /* 0x000000ffff1a7224 */ /* 0x002fe200078e000c */
[-C--:B------:R-:W-:Y:S02]  /*1e90*/  IADD3 R12, P3, R8, R2.reuse, RZ ;  /* 0x00000002080c7210 */ /* 0x080fe40007f7e0ff */
[----:B------:R-:W-:Y:S02]  /*1ea0*/  MOV R27, R13 ;  /* 0x0000000d001b7202 */ /* 0x000fe40000000f00 */
[-C--:B------:R-:W-:Y:S01]  /*1eb0*/  LEA.HI.X.SX32 R13, R4, R3.reuse, 0x1, P3 ;  /* 0x00000003040d7211 */ /* 0x080fe200018f0eff */
[----:B------:R-:W-:Y:S01]  /*1ec0*/  IMAD R4, R0, 0x25, RZ ;  /* 0x0000002500047824 */ /* 0x000fe200078e02ff */
[----:B------:R-:W-:Y:S04]  /*1ed0*/  STL.64 [R1+0xa58], R28 ;  /* 0x000a581c01007387 */ /* 0x000fe80000100a00 */
[----:B------:R-:W-:Y:S01]  /*1ee0*/  LEA.HI.X.SX32 R21, R4, R3, 0x1, P2 ;  /* 0x0000000304157211 */ /* 0x000fe200010f0eff */
[----:B------:R-:W-:Y:S04]  /*1ef0*/  STL.64 [R1+0x200], R12 ;  /* 0x0002000c01007387 */ /* 0x000fe80000100a00 */
[----:B------:R1:W-:Y:S04]  /*1f00*/  STL [R1+0x1e4], R25 ;  /* 0x0001e41901007387 */ /* 0x0003e80000100800 */
[----:B------:R-:W-:Y:S04]  /*1f10*/  STL.64 [R1+0x188], R14 ;  /* 0x0001880e01007387 */ /* 0x000fe80000100a00 */
[----:B------:R2:W-:Y:S01]  /*1f20*/  STL.64 [R1+0x160], R20 ;  /* 0x0001601401007387 */ /* 0x0005e20000100a00 */
[-C--:B------:R-:W-:Y:S01]  /*1f30*/  IADD3 R22, P0, R5, R2.reuse, RZ ;  /* 0x0000000205167210 */ /* 0x080fe20007f1e0ff */
[C---:B-1----:R-:W-:Y:S01]  /*1f40*/  IMAD R25, R0.reuse, 0x3d, RZ ;  /* 0x0000003d00197824 */ /* 0x042fe200078e02ff */
[-C--:B------:R-:W-:Y:S01]  /*1f50*/  IADD3 R8, P4, R9, R2.reuse, RZ ;  /* 0x0000000209087210 */ /* 0x080fe20007f9e0ff */
[----:B--2---:R-:W-:Y:S01]  /*1f60*/  IMAD R20, R0, 0x2d, RZ ;  /* 0x0000002d00147824 */ /* 0x004fe200078e02ff */
[----:B------:R-:W-:Y:S01]  /*1f70*/  IADD3 R14, P1, R10, R2, RZ ;  /* 0x000000020a0e7210 */ /* 0x000fe20007f3e0ff */
[----:B------:R-:W-:-:S03]  /*1f80*/  IMAD R10, R0, 0x1e, RZ ;  /* 0x0000001e000a7824 */ /* 0x000fc600078e02ff */
[-C--:B------:R-:W-:Y:S01]  /*1f90*/  LEA.HI.X.SX32 R27, R20, R3.reuse, 0x1, P6 ;  /* 0x00000003141b7211 */ /* 0x080fe200030f0eff */
[C---:B------:R-:W-:Y:S01]  /*1fa0*/  IMAD R5, R0.reuse, 0x8a, RZ ;  /* 0x0000008a00057824 */ /* 0x040fe200078e02ff */
[-C--:B------:R-:W-:Y:S01]  /*1fb0*/  LEA.HI.X.SX32 R23, R25, R3.reuse, 0x1, P0 ;  /* 0x0000000319177211 */ /* 0x080fe200000f0eff */
[----:B------:R-:W-:Y:S01]  /*1fc0*/  IMAD R25, R0, 0xf, RZ ;  /* 0x0000000f00197824 */ /* 0x000fe200078e02ff */
[----:B------:R-:W-:Y:S01]  /*1fd0*/  LEA.HI.X.SX32 R9, R10, R3, 0x1, P4 ;  /* 0x000000030a097211 */ /* 0x000fe200020f0eff */
[----:B------:R-:W-:Y:S01]  /*1fe0*/  STL [R1+0x134], R27 ;  /* 0x0001341b01007387 */ /* 0x000fe20000100800 */
[----:B------:R-:W-:-:S03]  /*1ff0*/  IADD3 R12, P3, R5, R2, RZ ;  /* 0x00000002050c7210 */ /* 0x000fc60007f7e0ff */
[----:B------:R1:W-:Y:S04]  /*2000*/  STL.64 [R1+0x100], R18 ;  /* 0x0001001201007387 */ /* 0x0003e80000100a00 */
[----:B------:R-:W-:Y:S04]  /*2010*/  STL.64 [R1+0xc8], R22 ;  /* 0x0000c81601007387 */ /* 0x000fe80000100a00 */
[----:B------:R2:W-:Y:S01]  /*2020*/  STL.64 [R1+0x180], R8 ;  /* 0x0001800801007387 */ /* 0x0005e20000100a00 */
[----:B-1----:R-:W-:Y:S01]  /*2030*/  IADD3 R18, P5, R10, R2, RZ ;  /* 0x000000020a127210 */ /* 0x002fe20007fbe0ff */
[----:B------:R-:W-:-:S03]  /*2040*/  IMAD R10, R0, 0x45, RZ ;  /* 0x00000045000a7824 */ /* 0x000fc600078e02ff */
[-C--:B------:R-:W-:Y:S02]  /*2050*/  LEA.HI.X.SX32 R19, R25, R3.reuse, 0x1, P5 ;  /* 0x0000000319137211 */ /* 0x080fe400028f0eff */
[----:B------:R-:W-:Y:S02]  /*2060*/  LEA.HI.X.SX32 R13, R10, R3, 0x1, P3 ;  /* 0x000000030a0d7211 */ /* 0x000fe400018f0eff */
[----:B--2---:R-:W-:Y:S01]  /*2070*/  IADD3 R8, P4, R7, R2, RZ ;  /* 0x0000000207087210 */ /* 0x004fe20007f9e0ff */
[C---:B------:R-:W-:Y:S02]  /*2080*/  IMAD R7, R0.reuse, 0xca, RZ ;  /* 0x000000ca00077824 */ /* 0x040fe400078e02ff */
[C---:B------:R-:W-:Y:S01]  /*2090*/  IMAD R5, R0.reuse, 0xaa, RZ ;  /* 0x000000aa00057824 */ /* 0x040fe200078e02ff */
[----:B------:R1:W-:Y:S01]  /*20a0*/  STL.64 [R1+0x1d8], R18 ;  /* 0x0001d81201007387 */ /* 0x0003e20000100a00 */
[----:B------:R-:W-:-:S03]  /*20b0*/  IMAD R21, R0, 0xba, RZ ;  /* 0x000000ba00157824 */ /* 0x000fc600078e02ff */
[----:B------:R2:W-:Y:S01]  /*20c0*/  STL.64 [R1+0x230], R12 ;  /* 0x0002300c01007387 */ /* 0x0005e20000100a00 */
[-C--:B------:R-:W-:Y:S02]  /*20d0*/  IADD3 R4, P2, R5, R2.reuse, RZ ;  /* 0x0000000205047210 */ /* 0x080fe40007f5e0ff */
[----:B-1----:R-:W-:Y:S01]  /*20e0*/  IADD3 R18, P3, R7, R2, RZ ;  /* 0x0000000207127210 */ /* 0x002fe20007f7e0ff */
[C---:B------:R-:W-:Y:S02]  /*20f0*/  IMAD R7, R0.reuse, 0x55, RZ ;  /* 0x0000005500077824 */ /* 0x040fe400078e02ff */
[----:B--2---:R-:W-:-:S03]  /*2100*/  IMAD R12, R0, 0x4d, RZ ;  /* 0x0000004d000c7824 */ /* 0x004fc600078e02ff */
[-C--:B------:R-:W-:Y:S01]  /*2110*/  LEA.HI.X.SX32 R5, R7, R3.reuse, 0x1, P2 ;  /* 0x0000000307057211 */ /* 0x080fe200010f0eff */
[----:B------:R-:W-:Y:S01]  /*2120*/  IMAD R7, R0, 0x5d, RZ ;  /* 0x0000005d00077824 */ /* 0x000fe200078e02ff */
[-C--:B------:R-:W-:Y:S01]  /*2130*/  LEA.HI.X.SX32 R15, R12, R3.reuse, 0x1, P1 ;  /* 0x000000030c0f7211 */ /* 0x080fe200008f0eff */
[C---:B------:R-:W-:Y:S01]  /*2140*/  IMAD R10, R0.reuse, 0x2e, RZ ;  /* 0x0000002e000a7824 */ /* 0x040fe200078e02ff */
[-C--:B------:R-:W-:Y:S01]  /*2150*/  IADD3 R20, P6, R21, R2.reuse, RZ ;  /* 0x0000000215147210 */ /* 0x080fe20007fde0ff */
[C---:B------:R-:W-:Y:S02]  /*2160*/  IMAD R13, R0.reuse, 0xda, RZ ;  /* 0x000000da000d7824 */ /* 0x040fe400078e02ff */
[----:B------:R1:W-:Y:S01]  /*2170*/  STL.64 [R1+0x238], R14 ;  /* 0x0002380e01007387 */ /* 0x0003e20000100a00 */
[----:B------:R-:W-:Y:S01]  /*2180*/  LEA.HI.X.SX32 R21, R7, R3, 0x1, P6 ;  /* 0x0000000307157211 */ /* 0x000fe200030f0eff */
[----:B------:R-:W-:Y:S01]  /*2190*/  IMAD R7, R0, 0x17, RZ ;  /* 0x0000001700077824 */ /* 0x000fe200078e02ff */
[-C--:B------:R-:W-:Y:S01]  /*21a0*/  IADD3 R22, P0, R16, R2.reuse, RZ ;  /* 0x0000000210167210 */ /* 0x080fe20007f1e0ff */
[----:B------:R2:W-:Y:S01]  /*21b0*/  STL.64 [R1+0x240], R4 ;  /* 0x0002400401007387 */ /* 0x0005e20000100a00 */
[----:B------:R-:W-:-:S02]  /*21c0*/  IADD3 R12, P2, R10, R2, RZ ;  /* 0x000000020a0c7210 */ /* 0x000fc40007f5e0ff */
[-C--:B------:R-:W-:Y:S01]  /*21d0*/  LEA.HI.X.SX32 R23, R10, R3.reuse, 0x1, P0 ;  /* 0x000000030a177211 */ /* 0x080fe200000f0eff */
[----:B------:R3:W-:Y:S01]  /*21e0*/  STL.64 [R1+0x248], R20 ;  /* 0x0002481401007387 */ /* 0x0007e20000100a00 */
[----:B-1----:R-:W-:Y:S01]  /*21f0*/  IADD3 R14, P1, R13, R2, RZ ;  /* 0x000000020d0e7210 */ /* 0x002fe20007f3e0ff */
[C---:B--2---:R-:W-:Y:S01]  /*2200*/  IMAD R4, R0.reuse, 0xea, RZ ;  /* 0x000000ea00047824 */ /* 0x044fe200078e02ff */
[----:B------:R-:W-:Y:S01]  /*2210*/  LEA.HI.X.SX32 R13, R7, R3, 0x1, P2 ;  /* 0x00000003070d7211 */ /* 0x000fe200010f0eff */
[----:B------:R-:W-:-:S03]  /*2220*/  IMAD R5, R0, 0x3e, RZ ;  /* 0x0000003e00057824 */ /* 0x000fc600078e02ff */
[-C--:B---3--:R-:W-:Y:S01]  /*2230*/  IADD3 R20, P6, R4, R2.reuse, RZ ;  /* 0x0000000204147210 */ /* 0x088fe20007fde0ff */
[C---:B------:R-:W-:Y:S01]  /*2240*/  IMAD R4, R0.reuse, 0xfa, RZ ;  /* 0x000000fa00047824 */ /* 0x040fe200078e02ff */
[----:B------:R1:W-:Y:S04]  /*2250*/  STL.64 [R1+0x250], R22 ;  /* 0x0002501601007387 */ /* 0x0003e80000100a00 */
[----:B------:R2:W-:Y:S01]  /*2260*/  STL.64 [R1+0x258], R12 ;  /* 0x0002580c01007387 */ /* 0x0005e20000100a00 */
[----:B------:R-:W-:Y:S01]  /*2270*/  IMAD R16, R0, 0xfe, RZ ;  /* 0x000000fe00107824 */ /* 0x000fe200078e02ff */
[-C--:B-1----:R-:W-:Y:S02]  /*2280*/  IADD3 R22, P0, R5, R2.reuse, RZ ;  /* 0x0000000205167210 */ /* 0x082fe40007f1e0ff */
[-C--:B--2---:R-:W-:Y:S01]  /*2290*/  IADD3 R12, P2, R4, R2.reuse, RZ ;  /* 0x00000002040c7210 */ /* 0x084fe20007f5e0ff */
[----:B------:R-:W-:Y:S01]  /*22a0*/  IMAD R4, R0, 0x1f, RZ ;  /* 0x0000001f00047824 */ /* 0x000fe200078e02ff */
[----:B------:R-:W-:-:S04]  /*22b0*/  IADD3 R24, P5, R16, R2, RZ ;  /* 0x0000000210187210 */ /* 0x000fc80007fbe0ff */
[-C--:B------:R-:W-:Y:S01]  /*22c0*/  LEA.HI.X.SX32 R23, R4, R3.reuse, 0x1, P0 ;  /* 0x0000000304177211 */ /* 0x080fe200000f0eff */
[C---:B------:R-:W-:Y:S01]  /*22d0*/  IMAD R4, R0.reuse, 0x7f, RZ ;  /* 0x0000007f00047824 */ /* 0x040fe200078e02ff */
[-C--:B------:R-:W-:Y:S01]  /*22e0*/  LEA.HI.X.SX32 R9, R5, R3.reuse, 0x1, P4 ;  /* 0x0000000305097211 */ /* 0x080fe200020f0eff */
[C---:B------:R-:W-:Y:S02]  /*22f0*/  IMAD R7, R0.reuse, 0x8c, RZ ;  /* 0x0000008c00077824 */ /* 0x040fe400078e02ff */
[----:B------:R-:W-:Y:S01]  /*2300*/  IMAD R10, R0, 0x65, RZ ;  /* 0x00000065000a7824 */ /* 0x000fe200078e02ff */
[-C--:B------:R-:W-:Y:S01]  /*2310*/  LEA.HI.X.SX32 R25, R4, R3.reuse, 0x1, P5 ;  /* 0x0000000304197211 */ /* 0x080fe200028f0eff */
[----:B------:R1:W-:Y:S01]  /*2320*/  STL.64 [R1+0x260], R8 ;  /* 0x0002600801007387 */ /* 0x0003e20000100a00 */
[----:B------:R-:W-:Y:S02]  /*2330*/  IMAD R16, R0, 0x6d, RZ ;  /* 0x0000006d00107824 */ /* 0x000fe400078e02ff */
[----:B------:R-:W-:Y:S01]  /*2340*/  LEA.HI.X.SX32 R19, R10, R3, 0x1, P3 ;  /* 0x000000030a137211 */ /* 0x000fe200018f0eff */
[----:B------:R-:W-:Y:S01]  /*2350*/  STL.64 [R1+0x268], R22 ;  /* 0x0002681601007387 */ /* 0x000fe20000100a00 */
[----:B------:R-:W-:-:S03]  /*2360*/  IMAD R5, R0, 0x9c, RZ ;  /* 0x0000009c00057824 */ /* 0x000fc600078e02ff */
[----:B------:R2:W-:Y:S01]  /*2370*/  STL.64 [R1+0x270], R24 ;  /* 0x0002701801007387 */ /* 0x0005e20000100a00 */
[-C--:B-1----:R-:W-:Y:S01]  /*2380*/  IADD3 R8, P4, R7, R2.reuse, RZ ;  /* 0x0000000207087210 */ /* 0x082fe20007f9e0ff */
[----:B------:R-:W-:Y:S02]  /*2390*/  IMAD R7, R0, 0xbc, RZ ;  /* 0x000000bc00077824 */ /* 0x000fe400078e02ff */
[----:B------:R1:W-:Y:S01]  /*23a0*/  STL.64 [R1+0x278], R18 ;  /* 0x0002781201007387 */ /* 0x0003e20000100a00 */
[-C--:B------:R-:W-:Y:S01]  /*23b0*/  LEA.HI.X.SX32 R15, R16, R3.reuse, 0x1, P1 ;  /* 0x00000003100f7211 */ /* 0x080fe200008f0eff */
[C---:B--2---:R-:W-:Y:S01]  /*23c0*/  IMAD R25, R0.reuse, 0x75, RZ ;  /* 0x0000007500197824 */ /* 0x044fe200078e02ff */
[----:B------:R-:W-:Y:S01]  /*23d0*/  IADD3 R22, P0, R5, R2, RZ ;  /* 0x0000000205167210 */ /* 0x000fe20007f1e0ff */
[C---:B------:R-:W-:Y:S02]  /*23e0*/  IMAD R10, R0.reuse, 0x4e, RZ ;  /* 0x0000004e000a7824 */ /* 0x040fe400078e02ff */
[----:B------:R-:W-:Y:S01]  /*23f0*/  IMAD R16, R0, 0x7d, RZ ;  /* 0x0000007d00107824 */ /* 0x000fe200078e02ff */
[----:B------:R-:W-:-:S02]  /*2400*/  LEA.HI.X.SX32 R21, R25, R3, 0x1, P6 ;  /* 0x0000000319157211 */ /* 0x000fc400030f0eff */
[-C--:B-1----:R-:W-:Y:S01]  /*2410*/  IADD3 R18, P3, R7, R2.reuse, RZ ;  /* 0x0000000207127210 */ /* 0x082fe20007f7e0ff */
[C---:B------:R-:W-:Y:S01]  /*2420*/  IMAD R7, R0.reuse, 0xcc, RZ ;  /* 0x000000cc00077824 */ /* 0x040fe200078e02ff */
[----:B------:R1:W-:Y:S01]  /*2430*/  STL.64 [R1+0x280], R14 ;  /* 0x0002800e01007387 */ /* 0x0003e20000100a00 */
[C---:B------:R-:W-:Y:S02]  /*2440*/  IMAD R5, R0.reuse, 0xac, RZ ;  /* 0x000000ac00057824 */ /* 0x040fe400078e02ff */
[C---:B------:R-:W-:Y:S01]  /*2450*/  IMAD R24, R0.reuse, 0x46, RZ ;  /* 0x0000004600187824 */ /* 0x040fe200078e02ff */
[----:B------:R2:W-:Y:S01]  /*2460*/  STL.64 [R1+0x288], R20 ;  /* 0x0002881401007387 */ /* 0x0005e20000100a00 */
[----:B------:R-:W-:Y:S01]  /*2470*/  IMAD R25, R0, 0x27, RZ ;  /* 0x0000002700197824 */ /* 0x000fe200078e02ff */
[----:B------:R-:W-:Y:S02]  /*2480*/  LEA.HI.X.SX32 R13, R16, R3, 0x1, P2 ;  /* 0x00000003100d7211 */ /* 0x000fe400010f0eff */
[----:B------:R-:W-:-:S02]  /*2490*/  IADD3 R4, P5, R5, R2, RZ ;  /* 0x0000000205047210 */ /* 0x000fc40007fbe0ff */
[-C--:B-1----:R-:W-:Y:S01]  /*24a0*/  IADD3 R14, P1, R7, R2.reuse, RZ ;  /* 0x00000002070e7210 */ /* 0x082fe20007f3e0ff */
[----:B------:R-:W-:Y:S01]  /*24b0*/  IMAD R7, R0, 0xdc, RZ ;  /* 0x000000dc00077824 */ /* 0x000fe200078e02ff */
[-C--:B--2---:R-:W-:Y:S02]  /*24c0*/  IADD3 R20, P6, R10, R2.reuse, RZ ;  /* 0x000000020a147210 */ /* 0x084fe40007fde0ff */
[-C--:B------:R-:W-:Y:S01]  /*24d0*/  LEA.HI.X.SX32 R9, R24, R3.reuse, 0x1, P4 ;  /* 0x0000000318097211 */ /* 0x080fe200020f0eff */
[----:B------:R1:W-:Y:S01]  /*24e0*/  STL.64 [R1+0x290], R12 ;  /* 0x0002900c01007387 */ /* 0x0003e20000100a00 */
[-C--:B------:R-:W-:Y:S02]  /*24f0*/  LEA.HI.X.SX32 R21, R25, R3.reuse, 0x1, P6 ;  /* 0x0000000319157211 */ /* 0x080fe400030f0eff */
[-C--:B------:R-:W-:Y:S02]  /*2500*/  LEA.HI.X.SX32 R23, R10, R3.reuse, 0x1, P0 ;  /* 0x000000030a177211 */ /* 0x080fe400000f0eff */
[----:B------:R-:W-:Y:S01]  /*2510*/  LEA.HI.X.SX32 R5, R6, R3, 0x1, P5 ;  /* 0x0000000306057211 */ /* 0x000fe200028f0eff */
[C---:B------:R-:W-:Y:S01]  /*2520*/  IMAD R16, R0.reuse, 0x5e, RZ ;  /* 0x0000005e00107824 */ /* 0x040fe200078e02ff */
[----:B------:R2:W-:Y:S01]  /*2530*/  STL.64 [R1+0x298], R8 ;  /* 0x0002980801007387 */ /* 0x0005e20000100a00 */
[----:B-1----:R-:W-:Y:S01]  /*2540*/  IADD3 R12, P2, R7, R2, RZ ;  /* 0x00000002070c7210 */ /* 0x002fe20007f5e0ff */
[----:B------:R-:W-:-:S02]  /*2550*/  IMAD R7, R0, 0xec, RZ ;  /* 0x000000ec00077824 */ /* 0x000fc400078e02ff */
[----:B------:R1:W-:Y:S04]  /*2560*/  STL.64 [R1+0x2a0], R20 ;  /* 0x0002a01401007387 */ /* 0x0003e80000100a00 */
[----:B------:R-:W-:Y:S01]  /*2570*/  STL.64 [R1+0x2a8], R22 ;  /* 0x0002a81601007387 */ /* 0x000fe20000100a00 */
[-C--:B--2---:R-:W-:Y:S01]  /*2580*/  IADD3 R8, P4, R7, R2.reuse, RZ ;  /* 0x0000000207087210 */ /* 0x084fe20007f9e0ff */
[C---:B------:R-:W-:Y:S02]  /*2590*/  IMAD R7, R0.reuse, 0xfc, RZ ;  /* 0x000000fc00077824 */ /* 0x040fe400078e02ff */
[----:B------:R2:W-:Y:S01]  /*25a0*/  STL.64 [R1+0x2b0], R4 ;  /* 0x0002b00401007387 */ /* 0x0005e20000100a00 */
[----:B------:R-:W-:Y:S01]  /*25b0*/  IMAD R10, R0, 0xae, RZ ;  /* 0x000000ae000a7824 */ /* 0x000fe200078e02ff */
[----:B-1----:R-:W-:-:S02]  /*25c0*/  IADD3 R20, P6, R16, R2, RZ ;  /* 0x0000000210147210 */ /* 0x002fc40007fde0ff */
[-C--:B------:R-:W-:Y:S01]  /*25d0*/  IADD3 R24, P0, R7, R2.reuse, RZ ;  /* 0x0000000207187210 */ /* 0x080fe20007f1e0ff */
[----:B--2---:R-:W-:Y:S01]  /*25e0*/  IMAD R4, R0, 0x2f, RZ ;  /* 0x0000002f00047824 */ /* 0x004fe200078e02ff */
[-C--:B------:R-:W-:Y:S01]  /*25f0*/  LEA.HI.X.SX32 R19, R16, R3.reuse, 0x1, P3 ;  /* 0x0000000310137211 */ /* 0x080fe200018f0eff */
[----:B------:R-:W-:Y:S01]  /*2600*/  IMAD R7, R0, 0x8e, RZ ;  /* 0x0000008e00077824 */ /* 0x000fe200078e02ff */
[-C--:B------:R-:W-:Y:S02]  /*2610*/  IADD3 R28, P3, R10, R2.reuse, RZ ;  /* 0x000000020a1c7210 */ /* 0x080fe40007f7e0ff */
[-C--:B------:R-:W-:Y:S01]  /*2620*/  LEA.HI.X.SX32 R21, R4, R3.reuse, 0x1, P6 ;  /* 0x0000000304157211 */ /* 0x080fe200030f0eff */
[C---:B------:R-:W-:Y:S01]  /*2630*/  IMAD R10, R0.reuse, 0x6e, RZ ;  /* 0x0000006e000a7824 */ /* 0x040fe200078e02ff */
[----:B------:R-:W-:Y:S01]  /*2640*/  LEA.HI.X.SX32 R15, R17, R3, 0x1, P1 ;  /* 0x00000003110f7211 */ /* 0x000fe200008f0eff */
[C---:B------:R-:W-:Y:S02]  /*2650*/  IMAD R9, R0.reuse, 0x37, RZ ;  /* 0x0000003700097824 */ /* 0x040fe400078e02ff */
[----:B------:R-:W-:Y:S01]  /*2660*/  STL.64 [R1+0x2b8], R20 ;  /* 0x0002b81401007387 */ /* 0x000fe20000100a00 */
[----:B------:R-:W-:Y:S01]  /*2670*/  IADD3 R6, P5, R7, R2, RZ ;  /* 0x0000000207067210 */ /* 0x000fe20007fbe0ff */
[----:B------:R-:W-:-:S02]  /*2680*/  IMAD R7, R0, 0xbe, RZ ;  /* 0x000000be00077824 */ /* 0x000fc400078e02ff */
[----:B------:R-:W-:Y:S04]  /*2690*/  STL.64 [R1+0x2c0], R18 ;  /* 0x0002c01201007387 */ /* 0x000fe80000100a00 */
[----:B------:R1:W-:Y:S01]  /*26a0*/  STL.64 [R1+0x2c8], R14 ;  /* 0x0002c80e01007387 */ /* 0x0003e20000100a00 */
[----:B------:R-:W-:Y:S01]  /*26b0*/  LEA.HI.X.SX32 R13, R10, R3, 0x1, P2 ;  /* 0x000000030a0d7211 */ /* 0x000fe200010f0eff */
[----:B------:R-:W-:Y:S01]  /*26c0*/  IMAD R17, R0, 0x3f, RZ ;  /* 0x0000003f00117824 */ /* 0x000fe200078e02ff */
[----:B-1----:R-:W-:-:S04]  /*26d0*/  IADD3 R14, P1, R10, R2, RZ ;  /* 0x000000020a0e7210 */ /* 0x002fc80007f3e0ff */
[-C--:B------:R-:W-:Y:S02]  /*26e0*/  LEA.HI.X.SX32 R15, R9, R3.reuse, 0x1, P1 ;  /* 0x00000003090f7211 */ /* 0x080fe400008f0eff */
[-C--:B------:R-:W-:Y:S01]  /*26f0*/  IADD3 R16, P1, R7, R2.reuse, RZ ;  /* 0x0000000207107210 */ /* 0x080fe20007f3e0ff */
[----:B------:R-:W-:Y:S01]  /*2700*/  IMAD R7, R0, 0x7e, RZ ;  /* 0x0000007e00077824 */ /* 0x000fe200078e02ff */
[-C--:B------:R-:W-:Y:S01]  /*2710*/  LEA.HI.X.SX32 R9, R11, R3.reuse, 0x1, P4 ;  /* 0x000000030b097211 */ /* 0x080fe200020f0eff */
[----:B------:R-:W-:Y:S03]  /*2720*/  STL.64 [R1+0x2d0], R14 ;  /* 0x0002d00e01007387 */ /* 0x000fe60000100a00 */
[----:B------:R-:W-:Y:S01]  /*2730*/  IADD3 R26, P4, R7, R2, RZ ;  /* 0x00000002071a7210 */ /* 0x000fe20007f9e0ff */
[----:B------:R1:W-:Y:S04]  /*2740*/  STL.64 [R1+0x2d8], R12 ;  /* 0x0002d80c01007387 */ /* 0x0003e80000100a00 */
[----:B------:R-:W2:Y:S01]  /*2750*/  LDL.LU.64 R22, [R1+0x80] ;  /* 0x0000800001167983 */ /* 0x000ea20000300a00 */
[----:B------:R-:W-:-:S03]  /*2760*/  LEA.HI.X.SX32 R27, R17, R3, 0x1, P4 ;  /* 0x00000003111b7211 */ /* 0x000fc600020f0eff */
[----:B------:R-:W3:Y:S04]  /*2770*/  LDL.LU.64 R20, [R1+0x58] ;  /* 0x0000580001147983 */ /* 0x000ee80000300a00 */
[----:B-1----:R-:W4:Y:S04]  /*2780*/  LDL.LU.64 R12, [R1+0x1b0] ;  /* 0x0001b000010c7983 */ /* 0x002f280000300a00 */
[----:B------:R1:W-:Y:S04]  /*2790*/  STL.64 [R1+0x2e0], R8 ;  /* 0x0002e00801007387 */ /* 0x0003e80000100a00 */
[----:B------:R-:W5:Y:S04]  /*27a0*/  LDL.LU.64 R18, [R1+0x128] ;  /* 0x0001280001127983 */ /* 0x000f680000300a00 */
[----:B------:R-:W2:Y:S04]  /*27b0*/  LDL.LU.64 R10, [R1+0x30] ;  /* 0x00003000010a7983 */ /* 0x000ea80000300a00 */
[----:B-1----:R-:W2:Y:S04]  /*27c0*/  LDL.LU.64 R8, [R1+0x8] ;  /* 0x0000080001087983 */ /* 0x002ea80000300a00 */
[----:B------:R1:W-:Y:S04]  /*27d0*/  STL.64 [R1+0x2f0], R26 ;  /* 0x0002f01a01007387 */ /* 0x0003e80000100a00 */
[----:B-1----:R1:W2:Y:S01]  /*27e0*/  LDG.E.U16 R27, [R2.64] ;  /* 0x00000006021b7981 */ /* 0x0022a2000c1e1500 */
[----:B------:R-:W-:-:S05]  /*27f0*/  IMAD R5, R0, 0x9e, RZ ;  /* 0x0000009e00057824 */ /* 0x000fca00078e02ff */
[----:B------:R-:W-:Y:S01]  /*2800*/  IADD3 R4, P6, R5, R2, RZ ;  /* 0x0000000205047210 */ /* 0x000fe20007fde0ff */
[----:B------:R-:W-:Y:S01]  /*2810*/  IMAD R5, R0, 0xce, RZ ;  /* 0x000000ce00057824 */ /* 0x000fe200078e02ff */
[----:B------:R-:W-:-:S04]  /*2820*/  LEA.HI.X.SX32 R25, R7, R3, 0x1, P0 ;  /* 0x0000000307197211 */ /* 0x000fc800000f0eff */
[-C--:B------:R-:W-:Y:S01]  /*2830*/  IADD3 R14, P2, R5, R2.reuse, RZ ;  /* 0x00000002050e7210 */ /* 0x080fe20007f5e0ff */
[C---:B------:R-:W-:Y:S01]  /*2840*/  IMAD R5, R0.reuse, 0xee, RZ ;  /* 0x000000ee00057824 */ /* 0x040fe200078e02ff */
[----:B------:R0:W-:Y:S01]  /*2850*/  STL.64 [R1+0x2e8], R24 ;  /* 0x0002e81801007387 */ /* 0x0001e20000100a00 */
[C---:B------:R-:W-:Y:S02]  /*2860*/  IMAD R7, R0.reuse, 0x47, RZ ;  /* 0x0000004700077824 */ /* 0x040fe400078e02ff */
[C---:B------:R-:W-:Y:S02]  /*2870*/  IMAD R15, R0.reuse, 0xde, RZ ;  /* 0x000000de000f7824 */ /* 0x040fe400078e02ff */
[C---:B------:R-:W-:Y:S01]  /*2880*/  IMAD R17, R0.reuse, 0x5f, RZ ;  /* 0x0000005f00117824 */ /* 0x040fe200078e02ff */
[----:B------:R-:W-:Y:S02]  /*2890*/  LEA.HI.X.SX32 R7, R7, R3, 0x1, P5 ;  /* 0x0000000307077211 */ /* 0x000fe400028f0eff */
[-C--:B0-----:R-:W-:Y:S01]  /*28a0*/  IADD3 R24, P0, R5, R2.reuse, RZ ;  /* 0x0000000205187210 */ /* 0x081fe20007f1e0ff */
[C---:B------:R-:W-:Y:S01]  /*28b0*/  IMAD R5, R0.reuse, 0x4f, RZ ;  /* 0x0000004f00057824 */ /* 0x040fe200078e02ff */
[----:B------:R-:W-:Y:S01]  /*28c0*/  IADD3 R26, P4, R15, R2, RZ ;  /* 0x000000020f1a7210 */ /* 0x000fe20007f9e0ff */
[----:B------:R-:W-:-:S02]  /*28d0*/  IMAD R25, R0, 0x57, RZ ;  /* 0x0000005700197824 */ /* 0x000fc400078e02ff */
[C---:B------:R-:W-:Y:S01]  /*28e0*/  IMAD R15, R0.reuse, 0x67, RZ ;  /* 0x00000067000f7824 */ /* 0x040fe200078e02ff */
[-C--:B------:R-:W-:Y:S01]  /*28f0*/  LEA.HI.X.SX32 R5, R5, R3.reuse, 0x1, P6 ;  /* 0x0000000305057211 */ /* 0x080fe200030f0eff */
[----:B------:R0:W-:Y:S01]  /*2900*/  STL.64 [R1+0x2f8], R6 ;  /* 0x0002f80601007387 */ /* 0x0001e20000100a00 */
[-C--:B------:R-:W-:Y:S02]  /*2910*/  LEA.HI.X.SX32 R17, R17, R3.reuse, 0x1, P1 ;  /* 0x0000000311117211 */ /* 0x080fe400008f0eff */
[-C--:B------:R-:W-:Y:S01]  /*2920*/  LEA.HI.X.SX32 R29, R25, R3.reuse, 0x1, P3 ;  /* 0x00000003191d7211 */ /* 0x080fe200018f0eff */
[C---:B-1----:R-:W-:Y:S01]  /*2930*/  IMAD R2, R0.reuse, 0x6f, RZ ;  /* 0x0000006f00027824 */ /* 0x042fe200078e02ff */
[-C--:B------:R-:W-:Y:S01]  /*2940*/  LEA.HI.X.SX32 R15, R15, R3.reuse, 0x1, P2 ;  /* 0x000000030f0f7211 */ /* 0x080fe200010f0eff */
[----:B------:R-:W-:Y:S01]  /*2950*/  IMAD R0, R0, 0x77, RZ ;  /* 0x0000007700007824 */ /* 0x000fe200078e02ff */
[----:B0-----:R-:W2:Y:S04]  /*2960*/  LDL.LU.64 R6, [R1+0xb18] ;  /* 0x000b180001067983 */ /* 0x001ea80000300a00 */
[----:B------:R0:W-:Y:S01]  /*2970*/  STL.64 [R1+0x300], R4 ;  /* 0x0003000401007387 */ /* 0x0001e20000100a00 */
[----:B------:R-:W-:-:S03]  /*2980*/  LEA.HI.X.SX32 R25, R0, R3, 0x1, P0 ;  /* 0x0000000300197211 */ /* 0x000fc600000f0eff */
[----:B0-----:R-:W2:Y:S04]  /*2990*/  LDL.LU.64 R4, [R1+0xb10] ;  /* 0x000b100001047983 */ /* 0x001ea80000300a00 */
[----:B------:R0:W-:Y:S04]  /*29a0*/  STL.64 [R1+0x310], R16 ;  /* 0x0003101001007387 */ /* 0x0001e80000100a00 */
[----:B0-----:R-:W2:Y:S04]  /*29b0*/  LDL.LU.64 R16, [R1+0x190] ;  /* 0x0001900001107983 */ /* 0x001ea80000300a00 */
[----:B------:R-:W-:Y:S04]  /*29c0*/  STL.64 [R1+0x308], R28 ;  /* 0x0003081c01007387 */ /* 0x000fe80000100a00 */
[----:B------:R0:W-:Y:S04]  /*29d0*/  STL.64 [R1+0x318], R14 ;  /* 0x0003180e01007387 */ /* 0x0001e80000100a00 */
[----:B0-----:R-:W2:Y:S04]  /*29e0*/  LDL.LU.64 R14, [R1+0xf0] ;  /* 0x0000f000010e7983 */ /* 0x001ea80000300a00 */
[----:B---3--:R5:W3:Y:S04]  /*29f0*/  LDG.E.U16 R21, [R20.64] ;  /* 0x0000000614157981 */ /* 0x008ae8000c1e1500 */
[----:B----4-:R0:W4:Y:S04]  /*2a00*/  LDG.E.U16 R0, [R12.64] ;  /* 0x000000060c007981 */ /* 0x010128000c1e1500 */
[----:B-----5:R2:W5:Y:S04]  /*2a10*/  LDG.E.U16 R20, [R18.64] ;  /* 0x0000000612147981 */ /* 0x020568000c1e1500 */
[----:B--2---:R1:W2:Y:S04]  /*2a20*/  LDG.E.U16 R18, [R10.64] ;  /* 0x000000060a127981 */ /* 0x0042a8000c1e1500 */
[----:B------:R0:W2:Y:S04]  /*2a30*/  LDG.E.U16 R19, [R8.64] ;  /* 0x0000000608137981 */ /* 0x0000a8000c1e1500 */
[----:B------:R0:W-:Y:S04]  /*2a40*/  STL [R1+0x3ac], R27 ;  /* 0x0003ac1b01007387 */ /* 0x0001e80000100800 */
[----:B------:R1:W-:Y:S01]  /*2a50*/  STL.64 [R1+0x328], R24 ;  /* 0x0003281801007387 */ /* 0x0003e20000100a00 */
[----:B0-----:R-:W-:-:S05]  /*2a60*/  LEA.HI.X.SX32 R27, R2, R3, 0x1, P4 ;  /* 0x00000003021b7211 */ /* 0x001fca00020f0eff */
[----:B------:R-:W-:Y:S04]  /*2a70*/  STL.64 [R1+0x320], R26 ;  /* 0x0003201a01007387 */ /* 0x000fe80000100a00 */
[----:B------:R-:W2:Y:S04]  /*2a80*/  LDL.LU.64 R12, [R1+0xc0] ;  /* 0x0000c000010c7983 */ /* 0x000ea80000300a00 */
[----:B-1----:R-:W2:Y:S04]  /*2a90*/  LDL.LU.64 R10, [R1+0x50] ;  /* 0x00005000010a7983 */ /* 0x002ea80000300a00 */
[----:B------:R0:W3:Y:S04]  /*2aa0*/  LDG.E.U16 R24, [R22.64] ;  /* 0x0000000616187981 */ /* 0x0000e8000c1e1500 */
[----:B------:R1:W3:Y:S04]  /*2ab0*/  LDG.E.U16 R16, [R16.64] ;  /* 0x0000000610107981 */ /* 0x0002e8000c1e1500 */
[----:B-1----:R1:W3:Y:S04]  /*2ac0*/  LDG.E.U16 R17, [R14.64] ;  /* 0x000000060e117981 */ /* 0x0022e8000c1e1500 */
[----:B-1----:R1:W3:Y:S04]  /*2ad0*/  LDG.E.U16 R14, [R4.64] ;  /* 0x00000006040e7981 */ /* 0x0022e8000c1e1500 */
[----:B------:R0:W3:Y:S04]  /*2ae0*/  LDG.E.U16 R15, [R6.64] ;  /* 0x00000006060f7981 */ /* 0x0000e8000c1e1500 */
[----:B--2---:R2:W-:Y:S04]  /*2af0*/  STL.64 [R1+0xb00], R10 ;  /* 0x000b000a01007387 */ /* 0x0045e80000100a00 */
[----:B--2---:R-:W2:Y:S04]  /*2b00*/  LDL.LU.64 R10, [R1+0x78] ;  /* 0x00007800010a7983 */ /* 0x004ea80000300a00 */
[----:B--2---:R2:W-:Y:S04]  /*2b10*/  STL.64 [R1+0xb08], R10 ;  /* 0x000b080a01007387 */ /* 0x0045e80000100a00 */
[----:B--2---:R-:W2:Y:S04]  /*2b20*/  LDL.LU.64 R10, [R1+0xa0] ;  /* 0x0000a000010a7983 */ /* 0x004ea80000300a00 */
[----:B------:R-:W2:Y:S04]  /*2b30*/  LDL.LU.64 R8, [R1+0x28] ;  /* 0x0000280001087983 */ /* 0x000ea80000300a00 */
[----:B0-----:R-:W2:Y:S04]  /*2b40*/  LDL.LU.64 R22, [R1+0xe8] ;  /* 0x0000e80001167983 */ /* 0x001ea80000300a00 */
[----:B--2---:R0:W-:Y:S04]  /*2b50*/  STL.64 [R1+0xac8], R22 ;  /* 0x000ac81601007387 */ /* 0x0041e80000100a00 */
        /* <DEDUP_REMOVED lines=9> */
[----:B------:R-:W2:Y:S04]  /*2bf0*/  LDL.LU.64 R2, [R1+0x1e8] ;  /* 0x0001e80001027983 */ /* 0x000ea80000300a00 */
[----:B------:R-:W2:Y:S04]  /*2c00*/  LDL.LU.64 R28, [R1+0x1a0] ;  /* 0x0001a000011c7983 */ /* 0x000ea80000300a00 */
[----:B------:R-:W2:Y:S04]  /*2c10*/  LDL.LU.64 R26, [R1+0x108] ;  /* 0x00010800011a7983 */ /* 0x000ea80000300a00 */
[----:B-1----:R-:W2:Y:S04]  /*2c20*/  LDL.LU.64 R4, [R1+0x228] ;  /* 0x0002280001047983 */ /* 0x002ea80000300a00 */
[----:B---3--:R0:W-:Y:S04]  /*2c30*/  STL [R1+0x378], R24 ;  /* 0x0003781801007387 */ /* 0x0081e80000100800 */
[----:B------:R-:W-:Y:S04]  /*2c40*/  STL [R1+0x374], R21 ;  /* 0x0003741501007387 */ /* 0x000fe80000100800 */
[----:B------:R-:W3:Y:S04]  /*2c50*/  LDL.LU.64 R6, [R1] ;  /* 0x0000000001067983 */ /* 0x000ee80000300a00 */
[----:B----4-:R1:W-:Y:S04]  /*2c60*/  STL [R1+0x370], R0 ;  /* 0x0003700001007387 */ /* 0x0103e80000100800 */
[----:B0-----:R-:W4:Y:S04]  /*2c70*/  LDL.LU.64 R24, [R1+0x220] ;  /* 0x0002200001187983 */ /* 0x001f280000300a00 */
[----:B-1----:R0:W3:Y:S04]  /*2c80*/  LDG.E.U16 R0, [R12.64] ;  /* 0x000000060c007981 */ /* 0x0020e8000c1e1500 */
[----:B-----5:R1:W-:Y:S04]  /*2c90*/  STL [R1+0x36c], R20 ;  /* 0x00036c1401007387 */ /* 0x0203e80000100800 */
[----:B-1----:R-:W5:Y:S04]  /*2ca0*/  LDL.LU.64 R20, [R1+0xb8] ;  /* 0x0000b80001147983 */ /* 0x002f680000300a00 */
[----:B------:R-:W-:Y:S04]  /*2cb0*/  STL [R1+0x368], R18 ;  /* 0x0003681201007387 */ /* 0x000fe80000100800 */
[----:B------:R1:W-:Y:S04]  /*2cc0*/  STL [R1+0x364], R19 ;  /* 0x0003641301007387 */ /* 0x0003e80000100800 */
[----:B-1----:R-:W4:Y:S04]  /*2cd0*/  LDL.LU.64 R18, [R1+0x98] ;  /* 0x0000980001127983 */ /* 0x002f280000300a00 */
[----:B------:R-:W-:Y:S04]  /*2ce0*/  STL [R1+0x35c], R17 ;  /* 0x00035c1101007387 */ /* 0x000fe80000100800 */
[----:B------:R1:W-:Y:S04]  /*2cf0*/  STL [R1+0x360], R16 ;  /* 0x0003601001007387 */ /* 0x0003e80000100800 */
[----:B-1----:R-:W4:Y:S04]  /*2d00*/  LDL.LU.64 R16, [R1+0x70] ;  /* 0x0000700001107983 */ /* 0x002f280000300a00 */
[----:B------:R-:W-:Y:S04]  /*2d10*/  STL [R1+0x354], R15 ;  /* 0x0003540f01007387 */ /* 0x000fe80000100800 */
[----:B------:R1:W-:Y:S04]  /*2d20*/  STL [R1+0x358], R14 ;  /* 0x0003580e01007387 */ /* 0x0003e80000100800 */
[----:B-1----:R-:W4:Y:S04]  /*2d30*/  LDL.LU.64 R14, [R1+0x48] ;  /* 0x00004800010e7983 */ /* 0x002f280000300a00 */
[----:B0-----:R-:W4:Y:S04]  /*2d40*/  LDL.LU.64 R12, [R1+0x20] ;  /* 0x00002000010c7983 */ /* 0x001f280000300a00 */
[----:B--2---:R-:W2:Y:S04]  /*2d50*/  LDG.E.U16 R29, [R28.64] ;  /* 0x000000061c1d7981 */ /* 0x004ea8000c1e1500 */
[----:B------:R0:W2:Y:S04]  /*2d60*/  LDG.E.U16 R4, [R4.64] ;  /* 0x0000000604047981 */ /* 0x0000a8000c1e1500 */
[----:B0-----:R0:W2:Y:S04]  /*2d70*/  LDG.E.U16 R5, [R2.64] ;  /* 0x0000000602057981 */ /* 0x0010a8000c1e1500 */
[----:B---3--:R1:W-:Y:S04]  /*2d80*/  STL [R1+0x350], R0 ;  /* 0x0003500001007387 */ /* 0x0083e80000100800 */
[----:B-1----:R1:W3:Y:S04]  /*2d90*/  LDG.E.U16 R0, [R10.64] ;  /* 0x000000060a007981 */ /* 0x0022e8000c1e1500 */
[----:B-1----:R-:W2:Y:S04]  /*2da0*/  LDL.LU.64 R10, [R1+0xb08] ;  /* 0x000b0800010a7983 */ /* 0x002ea80000300a00 */
[----:B---3--:R2:W-:Y:S04]  /*2db0*/  STL [R1+0x34c], R0 ;  /* 0x00034c0001007387 */ /* 0x0085e80000100800 */
[----:B--2---:R1:W2:Y:S04]  /*2dc0*/  LDG.E.U16 R0, [R10.64] ;  /* 0x000000060a007981 */ /* 0x0042a8000c1e1500 */
[----:B-1----:R-:W3:Y:S04]  /*2dd0*/  LDL.LU.64 R10, [R1+0xb00] ;  /* 0x000b0000010a7983 */ /* 0x002ee80000300a00 */
[----:B--2---:R3:W-:Y:S04]  /*2de0*/  STL [R1+0x348], R0 ;  /* 0x0003480001007387 */ /* 0x0047e80000100800 */
[----:B---3--:R1:W2:Y:S04]  /*2df0*/  LDG.E.U16 R0, [R10.64] ;  /* 0x000000060a007981 */ /* 0x0082a8000c1e1500 */
[----:B-1----:R-:W3:Y:S04]  /*2e00*/  LDL.LU.64 R10, [R1+0xaf8] ;  /* 0x000af800010a7983 */ /* 0x002ee80000300a00 */
[----:B--2---:R1:W-:Y:S04]  /*2e10*/  STL [R1+0x344], R0 ;  /* 0x0003440001007387 */ /* 0x0043e80000100800 */
[----:B-1----:R1:W2:Y:S04]  /*2e20*/  LDG.E.U16 R0, [R8.64] ;  /* 0x0000000608007981 */ /* 0x0022a8000c1e1500 */
[----:B-1----:R-:W3:Y:S04]  /*2e30*/  LDL.LU.64 R8, [R1+0xaf0] ;  /* 0x000af00001087983 */ /* 0x002ee80000300a00 */
[----:B--2---:R1:W-:Y:S04]  /*2e40*/  STL [R1+0x340], R0 ;  /* 0x0003400001007387 */ /* 0x0043e80000100800 */
[----:B-1----:R1:W2:Y:S04]  /*2e50*/  LDG.E.U16 R0, [R6.64] ;  /* 0x0000000606007981 */ /* 0x0022a8000c1e1500 */
        /* <DEDUP_REMOVED lines=9> */
[----:B---3--:R-:W3:Y:S04]  /*2ef0*/  LDG.E.U16 R11, [R10.64] ;  /* 0x000000060a0b7981 */ /* 0x008ee8000c1e1500 */
[----:B-1----:R-:W3:Y:S04]  /*2f00*/  LDL.LU.64 R22, [R1+0xae8] ;  /* 0x000ae80001167983 */ /* 0x002ee80000300a00 */
[----:B--2---:R3:W-:Y:S04]  /*2f10*/  STL [R1+0x330], R0 ;  /* 0x0003300001007387 */ /* 0x0047e80000100800 */
[----:B---3--:R1:W2:Y:S04]  /*2f20*/  LDG.E.U16 R0, [R22.64] ;  /* 0x0000000616007981 */ /* 0x0082a8000c1e1500 */
        /* <DEDUP_REMOVED lines=13> */
[----:B0-----:R-:W3:Y:S04]  /*3000*/  LDL.LU.64 R2, [R1+0xb0] ;  /* 0x0000b00001027983 */ /* 0x001ee80000300a00 */
[----:B--2---:R0:W-:Y:S04]  /*3010*/  STL [R1+0x1ac], R0 ;  /* 0x0001ac0001007387 */ /* 0x0041e80000100800 */
[----:B0-----:R0:W2:Y:S04]  /*3020*/  LDG.E.U16 R0, [R26.64] ;  /* 0x000000061a007981 */ /* 0x0010a8000c1e1500 */
[----:B------:R-:W-:Y:S04]  /*3030*/  STL [R1+0x194], R5 ;  /* 0x0001940501007387 */ /* 0x000fe80000100800 */
[----:B------:R1:W-:Y:S04]  /*3040*/  STL [R1+0x1a8], R4 ;  /* 0x0001a80401007387 */ /* 0x0003e80000100800 */
[----:B-1----:R-:W3:Y:S04]  /*3050*/  LDL.LU.64 R4, [R1+0x90] ;  /* 0x0000900001047983 */ /* 0x002ee80000300a00 */
[----:B------:R1:W-:Y:S04]  /*3060*/  STL [R1+0x190], R29 ;  /* 0x0001901d01007387 */ /* 0x0003e80000100800 */
[----:B-1----:R-:W3:Y:S04]  /*3070*/  LDL.LU.64 R28, [R1+0x68] ;  /* 0x00006800011c7983 */ /* 0x002ee80000300a00 */
[----:B0-----:R-:W3:Y:S04]  /*3080*/  LDL.LU.64 R26, [R1+0x40] ;  /* 0x00004000011a7983 */ /* 0x001ee80000300a00 */
[----:B--2---:R4:W-:Y:S04]  /*3090*/  STL [R1+0x17c], R0 ;  /* 0x00017c0001007387 */ /* 0x0049e80000100800 */
[----:B----4-:R0:W2:Y:S04]  /*30a0*/  LDG.E.U16 R0, [R24.64] ;  /* 0x0000000618007981 */ /* 0x0100a8000c1e1500 */
[----:B0-----:R-:W4:Y:S04]  /*30b0*/  LDL.LU.64 R24, [R1+0x18] ;  /* 0x0000180001187983 */ /* 0x001f280000300a00 */
[----:B---3--:R-:W3:Y:S04]  /*30c0*/  LDG.E.U16 R27, [R26.64] ;  /* 0x000000061a1b7981 */ /* 0x008ee8000c1e1500 */
[----:B--2---:R5:W-:Y:S04]  /*30d0*/  STL [R1+0x178], R0 ;  /* 0x0001780001007387 */ /* 0x004be80000100800 */
[----:B-----5:R0:W2:Y:S04]  /*30e0*/  LDG.E.U16 R0, [R20.64] ;  /* 0x0000000614007981 */ /* 0x0200a8000c1e1500 */
[----:B----4-:R-:W4:Y:S04]  /*30f0*/  LDG.E.U16 R25, [R24.64] ;  /* 0x0000000618197981 */ /* 0x010f28000c1e1500 */
[----:B0-----:R-:W5:Y:S04]  /*3100*/  LDL.LU.64 R20, [R1+0xab8] ;  /* 0x000ab80001147983 */ /* 0x001f680000300a00 */
[----:B--2---:R0:W-:Y:S04]  /*3110*/  STL [R1+0x154], R0 ;  /* 0x0001540001007387 */ /* 0x0041e80000100800 */
[----:B0-----:R0:W2:Y:S04]  /*3120*/  LDG.E.U16 R0, [R18.64] ;  /* 0x0000000612007981 */ /* 0x0010a8000c1e1500 */
[----:B0-----:R-:W3:Y:S04]  /*3130*/  LDL.LU.64 R18, [R1+0xab0] ;  /* 0x000ab00001127983 */ /* 0x001ee80000300a00 */
[----:B--2---:R0:W-:Y:S04]  /*3140*/  STL [R1+0x150], R0 ;  /* 0x0001500001007387 */ /* 0x0041e80000100800 */
[----:B0-----:R0:W2:Y:S04]  /*3150*/  LDG.E.U16 R0, [R16.64] ;  /* 0x0000000610007981 */ /* 0x0010a8000c1e1500 */
[----:B0-----:R-:W3:Y:S04]  /*3160*/  LDL.LU.64 R16, [R1+0xaa8] ;  /* 0x000aa80001107983 */ /* 0x001ee80000300a00 */
[----:B--2---:R0:W-:Y:S04]  /*3170*/  STL [R1+0x12c], R0 ;  /* 0x00012c0001007387 */ /* 0x0041e80000100800 */
[----:B0-----:R0:W2:Y:S04]  /*3180*/  LDG.E.U16 R0, [R14.64] ;  /* 0x000000060e007981 */ /* 0x0010a8000c1e1500 */
[----:B---3--:R-:W3:Y:S04]  /*3190*/  LDG.E.U16 R17, [R16.64] ;  /* 0x0000000610117981 */ /* 0x008ee8000c1e1500 */
[----:B0-----:R-:W3:Y:S04]  /*31a0*/  LDL.LU.64 R14, [R1+0xaa0] ;  /* 0x000aa000010e7983 */ /* 0x001ee80000300a00 */
[----:B--2---:R0:W-:Y:S04]  /*31b0*/  STL [R1+0x128], R0 ;  /* 0x0001280001007387 */ /* 0x0041e80000100800 */
[----:B0-----:R0:W2:Y:S04]  /*31c0*/  LDG.E.U16 R0, [R12.64] ;  /* 0x000000060c007981 */ /* 0x0010a8000c1e1500 */
[----:B0-----:R-:W3:Y:S04]  /*31d0*/  LDL.LU.64 R12, [R1+0xa98] ;  /* 0x000a9800010c7983 */ /* 0x001ee80000300a00 */
[----:B--2---:R3:W-:Y:S04]  /*31e0*/  STL [R1+0x124], R0 ;  /* 0x0001240001007387 */ /* 0x0047e80000100800 */
[----:B---3--:R0:W2:Y:S04]  /*31f0*/  LDG.E.U16 R0, [R12.64] ;  /* 0x000000060c007981 */ /* 0x0080a8000c1e1500 */
[----:B0-----:R-:W3:Y:S04]  /*3200*/  LDL.LU.64 R12, [R1+0x1c0] ;  /* 0x0001c000010c7983 */ /* 0x001ee80000300a00 */
[----:B--2---:R0:W-:Y:S04]  /*3210*/  STL [R1+0x120], R0 ;  /* 0x0001200001007387 */ /* 0x0041e80000100800 */
[----:B0-----:R0:W2:Y:S04]  /*3220*/  LDG.E.U16 R0, [R14.64] ;  /* 0x000000060e007981 */ /* 0x0010a8000c1e1500 */
[----:B---3--:R-:W3:Y:S04]  /*3230*/  LDG.E.U16 R13, [R12.64] ;  /* 0x000000060c0d7981 */ /* 0x008ee8000c1e1500 */
[----:B0-----:R-:W3:Y:S04]  /*3240*/  LDL.LU.64 R14, [R1+0x170] ;  /* 0x00017000010e7983 */ /* 0x001ee80000300a00 */
[----:B--2---:R3:W-:Y:S04]  /*3250*/  STL [R1+0x10c], R0 ;  /* 0x00010c0001007387 */ /* 0x0047e80000100800 */
[----:B------:R0:W-:Y:S04]  /*3260*/  STL [R1+0x108], R17 ;  /* 0x0001081101007387 */ /* 0x0001e80000100800 */
[----:B---3--:R1:W2:Y:S04]  /*3270*/  LDG.E.U16 R0, [R14.64] ;  /* 0x000000060e007981 */ /* 0x0082a8000c1e1500 */
[----:B0-----:R-:W3:Y:S04]  /*3280*/  LDL.LU.64 R16, [R1+0x110] ;  /* 0x0001100001107983 */ /* 0x001ee80000300a00 */
[----:B-1----:R0:W2:Y:S04]  /*3290*/  LDG.E.U16 R14, [R8.64] ;  /* 0x00000006080e7981 */ /* 0x0020a8000c1e1500 */
[----:B------:R1:W2:Y:S04]  /*32a0*/  LDG.E.U16 R15, [R6.64] ;  /* 0x00000006060f7981 */ /* 0x0002a8000c1e1500 */
[----:B0-----:R0:W2:Y:S04]  /*32b0*/  LDG.E.U16 R8, [R2.64] ;  /* 0x0000000602087981 */ /* 0x0010a8000c1e1500 */
[----:B------:R0:W2:Y:S04]  /*32c0*/  LDG.E.U16 R9, [R4.64] ;  /* 0x0000000604097981 */ /* 0x0000a8000c1e1500 */
[----:B0-----:R0:W2:Y:S04]  /*32d0*/  LDG.E.U16 R4, [R18.64] ;  /* 0x0000000612047981 */ /* 0x0010a8000c1e1500 */
[----:B-----5:R5:W2:Y:S04]  /*32e0*/  LDG.E.U16 R5, [R20.64] ;  /* 0x0000000614057981 */ /* 0x020aa8000c1e1500 */
[----:B---3--:R3:W-:Y:S04]  /*32f0*/  STL.64 [R1+0xa70], R16 ;  /* 0x000a701001007387 */ /* 0x0087e80000100a00 */
[----:B---3--:R-:W3:Y:S04]  /*3300*/  LDL.LU.64 R16, [R1+0x168] ;  /* 0x0001680001107983 */ /* 0x008ee80000300a00 */
        /* <DEDUP_REMOVED lines=8> */
[----:B------:R-:W3:Y:S04]  /*3390*/  LDL.LU.64 R2, [R1+0xd8] ;  /* 0x0000d80001027983 */ /* 0x000ee80000300a00 */
[----:B--2---:R2:W-:Y:S04]  /*33a0*/  STL [R1+0xf4], R0 ;  /* 0x0000f40001007387 */ /* 0x0045e80000100800 */
[----:B-1----:R-:W3:Y:S04]  /*33b0*/  LDL.LU.64 R6, [R1+0x1b8] ;  /* 0x0001b80001067983 */ /* 0x002ee80000300a00 */
[----:B0-----:R-:W3:Y:S04]  /*33c0*/  LDL.LU.64 R18, [R1+0x208] ;  /* 0x0002080001127983 */ /* 0x001ee80000300a00 */
[----:B------:R0:W-:Y:S04]  /*33d0*/  STL [R1+0xf0], R13 ;  /* 0x0000f00d01007387 */ /* 0x0001e80000100800 */
[----:B--2---:R1:W2:Y:S04]  /*33e0*/  LDG.E.U16 R0, [R28.64] ;  /* 0x000000061c007981 */ /* 0x0042a8000c1e1500 */
[----:B0-----:R-:W2:Y:S04]  /*33f0*/  LDL.LU.64 R12, [R1+0x138] ;  /* 0x00013800010c7983 */ /* 0x001ea80000300a00 */
[----:B------:R0:W-:Y:S04]  /*3400*/  STL [R1+0xec], R11 ;  /* 0x0000ec0b01007387 */ /* 0x0001e80000100800 */
[----:B0-----:R-:W2:Y:S04]  /*3410*/  LDL.LU.64 R10, [R1+0x210] ;  /* 0x00021000010a7983 */ /* 0x001ea80000300a00 */
[----:B--2---:R0:W-:Y:S04]  /*3420*/  STL.64 [R1+0xa68], R10 ;  /* 0x000a680a01007387 */ /* 0x0041e80000100a00 */
[----:B0-----:R-:W2:Y:S04]  /*3430*/  LDL.LU.64 R10, [R1+0xd0] ;  /* 0x0000d000010a7983 */ /* 0x001ea80000300a00 */
[----:B-----5:R-:W5:Y:S04]  /*3440*/  LDL.LU.64 R20, [R1+0x1f0] ;  /* 0x0001f00001147983 */ /* 0x020f680000300a00 */
[----:B------:R-:W-:Y:S04]  /*3450*/  STL [R1+0xe0], R15 ;  /* 0x0000e00f01007387 */ /* 0x000fe80000100800 */
[----:B------:R0:W-:Y:S04]  /*3460*/  STL [R1+0xe8], R14 ;  /* 0x0000e80e01007387 */ /* 0x0001e80000100800 */
[----:B0-----:R-:W2:Y:S04]  /*3470*/  LDL.LU.64 R14, [R1+0xa8] ;  /* 0x0000a800010e7983 */ /* 0x001ea80000300a00 */
[----:B-1----:R-:W2:Y:S04]  /*3480*/  LDL.LU.64 R28, [R1+0x88] ;  /* 0x00008800011c7983 */ /* 0x002ea80000300a00 */
[----:B--2---:R0:W-:Y:S04]  /*3490*/  STL.64 [R1+0xa60], R28 ;  /* 0x000a601c01007387 */ /* 0x0041e80000100a00 */
[----:B0-----:R-:W2:Y:S04]  /*34a0*/  LDL.LU.64 R28, [R1+0x158] ;  /* 0x00015800011c7983 */ /* 0x001ea80000300a00 */
[----:B------:R-:W-:Y:S04]  /*34b0*/  STL [R1+0xc0], R9 ;  /* 0x0000c00901007387 */ /* 0x000fe80000100800 */
[----:B------:R0:W-:Y:S04]  /*34c0*/  STL [R1+0xc4], R8 ;  /* 0x0000c40801007387 */ /* 0x0001e80000100800 */
[----:B0-----:R-:W2:Y:S04]  /*34d0*/  LDL.LU.64 R8, [R1+0x60] ;  /* 0x0000600001087983 */ /* 0x001ea80000300a00 */
[----:B------:R0:W-:Y:S04]  /*34e0*/  STL [R1+0xbc], R0 ;  /* 0x0000bc0001007387 */ /* 0x0001e80000100800 */
[----:B0-----:R0:W2:Y:S04]  /*34f0*/  LDG.E.U16 R0, [R22.64] ;  /* 0x0000000616007981 */ /* 0x0010a8000c1e1500 */
[----:B0-----:R-:W3:Y:S04]  /*3500*/  LDL.LU.64 R22, [R1+0x140] ;  /* 0x0001400001167983 */ /* 0x001ee80000300a00 */
[----:B------:R0:W-:Y:S04]  /*3510*/  STL [R1+0xb8], R27 ;  /* 0x0000b81b01007387 */ /* 0x0001e80000100800 */
[----:B0-----:R-:W5:Y:S04]  /*3520*/  LDL.LU.64 R26, [R1+0x38] ;  /* 0x00003800011a7983 */ /* 0x001f680000300a00 */
[----:B----4-:R0:W-:Y:S04]  /*3530*/  STL [R1+0xb4], R25 ;  /* 0x0000b41901007387 */ /* 0x0101e80000100800 */
[----:B0-----:R-:W4:Y:S04]  /*3540*/  LDL.LU.64 R24, [R1+0x10] ;  /* 0x0000100001187983 */ /* 0x001f280000300a00 */
[----:B------:R-:W-:Y:S04]  /*3550*/  STL [R1+0xa4], R5 ;  /* 0x0000a40501007387 */ /* 0x000fe80000100800 */
[----:B------:R0:W-:Y:S04]  /*3560*/  STL [R1+0xb0], R4 ;  /* 0x0000b00401007387 */ /* 0x0001e80000100800 */
[----:B0-----:R-:W4:Y:S04]  /*3570*/  LDL.LU.64 R4, [R1+0xf8] ;  /* 0x0000f80001047983 */ /* 0x001f280000300a00 */
[----:B--2---:R3:W-:Y:S04]  /*3580*/  STL [R1+0xa0], R0 ;  /* 0x0000a00001007387 */ /* 0x0047e80000100800 */
[----:B---3--:R0:W2:Y:S04]  /*3590*/  LDG.E.U16 R0, [R16.64] ;  /* 0x0000000610007981 */ /* 0x0080a8000c1e1500 */
[----:B------:R1:W3:Y:S04]  /*35a0*/  LDG.E.U16 R22, [R22.64] ;  /* 0x0000000616167981 */ /* 0x0002e8000c1e1500 */
[----:B0-----:R-:W3:Y:S04]  /*35b0*/  LDL.LU.64 R16, [R1+0xa90] ;  /* 0x000a900001107983 */ /* 0x001ee80000300a00 */
[----:B----4-:R-:W4:Y:S04]  /*35c0*/  LDG.E.U16 R5, [R4.64] ;  /* 0x0000000604057981 */ /* 0x010f28000c1e1500 */
[----:B--2---:R3:W-:Y:S04]  /*35d0*/  STL [R1+0x9c], R0 ;  /* 0x00009c0001007387 */ /* 0x0047e80000100800 */
[----:B---3--:R0:W2:Y:S04]  /*35e0*/  LDG.E.U16 R0, [R16.64] ;  /* 0x0000000610007981 */ /* 0x0080a8000c1e1500 */
[----:B0-----:R-:W3:Y:S04]  /*35f0*/  LDL.LU.64 R16, [R1+0xa88] ;  /* 0x000a880001107983 */ /* 0x001ee80000300a00 */
        /* <DEDUP_REMOVED lines=8> */
[----:B0-----:R-:W1:Y:S04]  /*3680*/  LDL.LU.64 R16, [R1+0xa70] ;  /* 0x000a700001107983 */ /* 0x001e680000300a00 */
[----:B-1----:R0:W3:Y:S04]  /*3690*/  LDG.E.U16 R23, [R16.64] ;  /* 0x0000000610177981 */ /* 0x0020e8000c1e1500 */
[----:B0-----:R-:W4:Y:S04]  /*36a0*/  LDL.LU.64 R16, [R1+0x1e0] ;  /* 0x0001e00001107983 */ /* 0x001f280000300a00 */
[----:B--2---:R0:W-:Y:S04]  /*36b0*/  STL [R1+0x84], R0 ;  /* 0x0000840001007387 */ /* 0x0041e80000100800 */
[----:B0-----:R0:W2:Y:S04]  /*36c0*/  LDG.E.U16 R0, [R2.64] ;  /* 0x0000000602007981 */ /* 0x0010a8000c1e1500 */
[----:B0-----:R-:W4:Y:S04]  /*36d0*/  LDL.LU.64 R2, [R1+0x188] ;  /* 0x0001880001027983 */ /* 0x001f280000300a00 */
[----:B------:R0:W-:Y:S04]  /*36e0*/  STL [R1+0x80], R22 ;  /* 0x0000801601007387 */ /* 0x0001e80000100800 */
[----:B0-----:R0:W4:Y:S04]  /*36f0*/  LDG.E.U16 R22, [R18.64] ;  /* 0x0000000612167981 */ /* 0x001128000c1e1500 */
[----:B0-----:R-:W4:Y:S04]  /*3700*/  LDL.LU.64 R18, [R1+0x160] ;  /* 0x0001600001127983 */ /* 0x001f280000300a00 */
[----:B---3--:R5:W-:Y:S04]  /*3710*/  STL [R1+0x7c], R23 ;  /* 0x00007c1701007387 */ /* 0x008be80000100800 */
[----:B-----5:R0:W3:Y:S04]  /*3720*/  LDG.E.U16 R23, [R20.64] ;  /* 0x0000000614177981 */ /* 0x0200e8000c1e1500 */
[----:B0-----:R-:W5:Y:S04]  /*3730*/  LDL.LU.64 R20, [R1+0x100] ;  /* 0x0001000001147983 */ /* 0x001f680000300a00 */
[----:B--2---:R0:W-:Y:S04]  /*3740*/  STL [R1+0x78], R0 ;  /* 0x0000780001007387 */ /* 0x0041e80000100800 */
[----:B0-----:R0:W2:Y:S04]  /*3750*/  LDG.E.U16 R0, [R6.64] ;  /* 0x0000000606007981 */ /* 0x0010a8000c1e1500 */
[----:B---3--:R-:W-:Y:S04]  /*3760*/  STL [R1+0x70], R23 ;  /* 0x0000701701007387 */ /* 0x008fe80000100800 */
[----:B----4-:R1:W-:Y:S04]  /*3770*/  STL [R1+0x74], R22 ;  /* 0x0000741601007387 */ /* 0x0103e80000100800 */
[----:B-1----:R-:W3:Y:S04]  /*3780*/  LDL.LU.64 R22, [R1+0x1d8] ;  /* 0x0001d80001167983 */ /* 0x002ee80000300a00 */
[----:B0-----:R-:W4:Y:S04]  /*3790*/  LDL.LU.64 R6, [R1+0x180] ;  /* 0x0001800001067983 */ /* 0x001f280000300a00 */
        /* <DEDUP_REMOVED lines=8> */
[----:B---3--:R0:W2:Y:S04]  /*3820*/  LDG.E.U16 R0, [R10.64] ;  /* 0x000000060a007981 */ /* 0x0080a8000c1e1500 */
[----:B0-----:R-:W3:Y:S04]  /*3830*/  LDL.LU.64 R10, [R1+0x238] ;  /* 0x00023800010a7983 */ /* 0x001ee80000300a00 */
[----:B--2---:R0:W-:Y:S04]  /*3840*/  STL [R1+0x58], R0 ;  /* 0x0000580001007387 */ /* 0x0041e80000100800 */
[----:B0-----:R0:W2:Y:S04]  /*3850*/  LDG.E.U16 R0, [R14.64] ;  /* 0x000000060e007981 */ /* 0x0010a8000c1e1500 */
[----:B---3--:R1:W3:Y:S04]  /*3860*/  LDG.E.U16 R11, [R10.64] ;  /* 0x000000060a0b7981 */ /* 0x0082e8000c1e1500 */
[----:B0-----:R-:W1:Y:S04]  /*3870*/  LDL.LU.64 R14, [R1+0x240] ;  /* 0x00024000010e7983 */ /* 0x001e680000300a00 */
[----:B--2---:R0:W-:Y:S04]  /*3880*/  STL [R1+0x54], R0 ;  /* 0x0000540001007387 */ /* 0x0041e80000100800 */
[----:B0-----:R0:W2:Y:S04]  /*3890*/  LDG.E.U16 R0, [R28.64] ;  /* 0x000000061c007981 */ /* 0x0010a8000c1e1500 */
[----:B-1----:R-:W3:Y:S04]  /*38a0*/  LDG.E.U16 R10, [R14.64] ;  /* 0x000000060e0a7981 */ /* 0x002ee8000c1e1500 */
[----:B0-----:R-:W3:Y:S04]  /*38b0*/  LDL.LU.64 R28, [R1+0xa60] ;  /* 0x000a6000011c7983 */ /* 0x001ee80000300a00 */
[----:B--2---:R3:W-:Y:S04]  /*38c0*/  STL [R1+0x50], R0 ;  /* 0x0000500001007387 */ /* 0x0047e80000100800 */
[----:B---3--:R0:W2:Y:S04]  /*38d0*/  LDG.E.U16 R0, [R28.64] ;  /* 0x000000061c007981 */ /* 0x0080a8000c1e1500 */
        /* <DEDUP_REMOVED lines=14> */
[----:B------:R0:W-:Y:S04]  /*39c0*/  STL [R1+0x3c], R5 ;  /* 0x00003c0501007387 */ /* 0x0001e80000100800 */
[----:B0-----:R-:W3:Y:S04]  /*39d0*/  LDL.LU.64 R4, [R1+0x250] ;  /* 0x0002500001047983 */ /* 0x001ee80000300a00 */
[----:B--2---:R0:W-:Y:S04]  /*39e0*/  STL [R1+0x38], R0 ;  /* 0x0000380001007387 */ /* 0x0041e80000100800 */
[----:B0-----:R0:W2:Y:S04]  /*39f0*/  LDG.E.U16 R0, [R26.64] ;  /* 0x000000061a007981 */ /* 0x0010a8000c1e1500 */
[----:B0-----:R-:W4:Y:S04]  /*3a00*/  LDL.LU.64 R26, [R1+0x130] ;  /* 0x00013000011a7983 */ /* 0x001f280000300a00 */
[----:B---3--:R0:W3:Y:S04]  /*3a10*/  LDG.E.U16 R5, [R4.64] ;  /* 0x0000000604057981 */ /* 0x0080e8000c1e1500 */
[----:B--2---:R1:W-:Y:S04]  /*3a20*/  STL [R1+0x34], R0 ;  /* 0x0000340001007387 */ /* 0x0043e80000100800 */
[----:B-1----:R1:W2:Y:S04]  /*3a30*/  LDG.E.U16 R0, [R28.64] ;  /* 0x000000061c007981 */ /* 0x0022a8000c1e1500 */
[----:B-1----:R-:W3:Y:S04]  /*3a40*/  LDL.LU.64 R28, [R1+0x200] ;  /* 0x00020000011c7983 */ /* 0x002ee80000300a00 */
[----:B--2---:R3:W-:Y:S04]  /*3a50*/  STL [R1+0x30], R0 ;  /* 0x0000300001007387 */ /* 0x0047e80000100800 */
[----:B---3--:R1:W2:Y:S04]  /*3a60*/  LDG.E.U16 R0, [R28.64] ;  /* 0x000000061c007981 */ /* 0x0082a8000c1e1500 */
[----:B-1----:R1:W3:Y:S04]  /*3a70*/  LDG.E.U16 R28, [R16.64] ;  /* 0x00000006101c7981 */ /* 0x0022e8000c1e1500 */
[----:B------:R0:W3:Y:S04]  /*3a80*/  LDG.E.U16 R29, [R2.64] ;  /* 0x00000006021d7981 */ /* 0x0000e8000c1e1500 */
[----:B-1----:R-:W3:Y:S04]  /*3a90*/  LDL.LU.64 R16, [R1+0x268] ;  /* 0x0002680001107983 */ /* 0x002ee80000300a00 */
[----:B0-----:R-:W3:Y:S04]  /*3aa0*/  LDL.LU.64 R2, [R1+0x270] ;  /* 0x0002700001027983 */ /* 0x001ee80000300a00 */
[----:B--2---:R0:W-:Y:S04]  /*3ab0*/  STL [R1+0x2c], R0 ;  /* 0x00002c0001007387 */ /* 0x0041e80000100800 */
[----:B0-----:R0:W2:Y:S04]  /*3ac0*/  LDG.E.U16 R0, [R18.64] ;  /* 0x0000000612007981 */ /* 0x0010a8000c1e1500 */
[----:B0-----:R-:W2:Y:S04]  /*3ad0*/  LDL.LU.64 R18, [R1+0x278] ;  /* 0x0002780001127983 */ /* 0x001ea80000300a00 */
[----:B---3--:R4:W-:Y:S04]  /*3ae0*/  STL [R1+0x28], R28 ;  /* 0x0000281c01007387 */ /* 0x0089e80000100800 */
[----:B------:R5:W-:Y:S04]  /*3af0*/  STL [R1+0x24], R29 ;  /* 0x0000241d01007387 */ /* 0x000be80000100800 */
[----:B------:R0:W3:Y:S04]  /*3b00*/  LDG.E.U16 R2, [R2.64] ;  /* 0x0000000602027981 */ /* 0x0000e8000c1e1500 */
[----:B----4-:R1:W4:Y:S04]  /*3b10*/  LDG.E.U16 R28, [R26.64] ;  /* 0x000000061a1c7981 */ /* 0x010328000c1e1500 */
[----:B-----5:R5:W3:Y:S04]  /*3b20*/  LDG.E.U16 R29, [R20.64] ;  /* 0x00000006141d7981 */ /* 0x020ae8000c1e1500 */
[----:B-1----:R1:W3:Y:S04]  /*3b30*/  LDG.E.U16 R27, [R22.64] ;  /* 0x00000006161b7981 */ /* 0x0022e8000c1e1500 */
[----:B-----5:R-:W5:Y:S04]  /*3b40*/  LDL.LU.64 R20, [R1+0x280] ;  /* 0x0002800001147983 */ /* 0x020f680000300a00 */
[----:B------:R0:W3:Y:S04]  /*3b50*/  LDG.E.U16 R26, [R24.64] ;  /* 0x00000006181a7981 */ /* 0x0000e8000c1e1500 */
[----:B--2---:R2:W-:Y:S04]  /*3b60*/  STL [R1+0x20], R0 ;  /* 0x0000200001007387 */ /* 0x0045e80000100800 */
[----:B--2---:R2:W5:Y:S04]  /*3b70*/  LDG.E.U16 R0, [R6.64] ;  /* 0x0000000606007981 */ /* 0x004568000c1e1500 */
[----:B--2---:R-:W2:Y:S04]  /*3b80*/  LDL.LU.64 R6, [R1+0x288] ;  /* 0x0002880001067983 */ /* 0x004ea80000300a00 */
[----:B-1----:R-:W5:Y:S04]  /*3b90*/  LDL.LU.64 R22, [R1+0x290] ;  /* 0x0002900001167983 */ /* 0x002f680000300a00 */
[----:B------:R1:W-:Y:S04]  /*3ba0*/  STL [R1+0x9f8], R12 ;  /* 0x0009f80c01007387 */ /* 0x0003e80000100800 */
[----:B------:R-:W-:Y:S04]  /*3bb0*/  STL [R1+0x9fc], R11 ;  /* 0x0009fc0b01007387 */ /* 0x000fe80000100800 */
[----:B-1----:R-:W5:Y:S04]  /*3bc0*/  LDL.LU.64 R12, [R1+0x298] ;  /* 0x00029800010c7983 */ /* 0x002f680000300a00 */
[----:B------:R1:W-:Y:S04]  /*3bd0*/  STL [R1+0xa00], R10 ;  /* 0x000a000a01007387 */ /* 0x0003e80000100800 */
[----:B-1----:R-:W5:Y:S04]  /*3be0*/  LDL.LU.64 R10, [R1+0x260] ;  /* 0x00026000010a7983 */ /* 0x002f680000300a00 */
[----:B---3--:R-:W-:Y:S04]  /*3bf0*/  STL [R1+0x18], R29 ;  /* 0x0000181d01007387 */ /* 0x008fe80000100800 */
[----:B----4-:R1:W-:Y:S04]  /*3c00*/  STL [R1+0x1c], R28 ;  /* 0x00001c1c01007387 */ /* 0x0103e80000100800 */
[----:B-1----:R-:W3:Y:S04]  /*3c10*/  LDL.LU.64 R28, [R1+0x2a0] ;  /* 0x0002a000011c7983 */ /* 0x002ee80000300a00 */
[----:B0-----:R-:W4:Y:S04]  /*3c20*/  LDL.LU.64 R24, [R1+0x2a8] ;  /* 0x0002a80001187983 */ /* 0x001f280000300a00 */
[----:B------:R0:W-:Y:S04]  /*3c30*/  STL [R1+0xa04], R9 ;  /* 0x000a040901007387 */ /* 0x0001e80000100800 */
[----:B0-----:R-:W3:Y:S04]  /*3c40*/  LDL.LU.64 R8, [R1+0x258] ;  /* 0x0002580001087983 */ /* 0x001ee80000300a00 */
[----:B------:R-:W3:Y:S04]  /*3c50*/  LDL.LU.64 R14, [R1+0x2b0] ;  /* 0x0002b000010e7983 */ /* 0x000ee80000300a00 */
[----:B--2---:R0:W2:Y:S04]  /*3c60*/  LDG.E.U16 R7, [R6.64] ;  /* 0x0000000606077981 */ /* 0x0040a8000c1e1500 */
[----:B-----5:R4:W5:Y:S04]  /*3c70*/  LDG.E.U16 R3, [R12.64] ;  /* 0x000000060c037981 */ /* 0x020968000c1e1500 */
[----:B------:R-:W2:Y:S04]  /*3c80*/  LDG.E.U16 R4, [R10.64] ;  /* 0x000000060a047981 */ /* 0x000ea8000c1e1500 */
[----:B------:R-:W-:Y:S04]  /*3c90*/  STL [R1+0x10], R27 ;  /* 0x0000101b01007387 */ /* 0x000fe80000100800 */
[----:B------:R1:W-:Y:S04]  /*3ca0*/  STL [R1+0x14], R26 ;  /* 0x0000141a01007387 */ /* 0x0003e80000100800 */
[----:B0-----:R0:W5:Y:S04]  /*3cb0*/  LDG.E.U16 R6, [R22.64] ;  /* 0x0000000616067981 */ /* 0x001168000c1e1500 */
[----:B-1----:R-:W5:Y:S04]  /*3cc0*/  LDL.LU.64 R26, [R1+0x2b8] ;  /* 0x0002b800011a7983 */ /* 0x002f680000300a00 */
[----:B------:R1:W-:Y:S04]  /*3cd0*/  STL [R1+0x9dc], R5 ;  /* 0x0009dc0501007387 */ /* 0x0003e80000100800 */
[----:B----4-:R4:W4:Y:S04]  /*3ce0*/  LDG.E.U16 R13, [R24.64] ;  /* 0x00000006180d7981 */ /* 0x010928000c1e1500 */
[----:B-1----:R1:W4:Y:S04]  /*3cf0*/  LDG.E.U16 R5, [R16.64] ;  /* 0x0000000610057981 */ /* 0x002328000c1e1500 */
[----:B---3--:R3:W4:Y:S04]  /*3d00*/  LDG.E.U16 R9, [R8.64] ;  /* 0x0000000608097981 */ /* 0x008728000c1e1500 */
[----:B------:R5:W4:Y:S04]  /*3d10*/  LDG.E.U16 R14, [R14.64] ;  /* 0x000000060e0e7981 */ /* 0x000b28000c1e1500 */
[----:B---3--:R3:W3:Y:S04]  /*3d20*/  LDG.E.U16 R8, [R20.64] ;  /* 0x0000000614087981 */ /* 0x0086e8000c1e1500 */
[----:B--2---:R-:W-:Y:S04]  /*3d30*/  STL [R1+0x9e0], R4 ;  /* 0x0009e00401007387 */ /* 0x004fe80000100800 */
[----:B-1----:R-:W2:Y:S04]  /*3d40*/  LDL.LU.64 R16, [R1+0x2c0] ;  /* 0x0002c00001107983 */ /* 0x002ea80000300a00 */
[----:B------:R-:W-:Y:S04]  /*3d50*/  STL [R1+0x9e4], R2 ;  /* 0x0009e40201007387 */ /* 0x000fe80000100800 */
[----:B------:R1:W-:Y:S04]  /*3d60*/  STL [R1+0x8], R0 ;  /* 0x0000080001007387 */ /* 0x0003e80000100800 */
[----:B-----5:R5:W3:Y:S04]  /*3d70*/  LDG.E.U16 R15, [R26.64] ;  /* 0x000000061a0f7981 */ /* 0x020ae8000c1e1500 */
[----:B-1----:R1:W3:Y:S04]  /*3d80*/  LDG.E.U16 R0, [R18.64] ;  /* 0x0000000612007981 */ /* 0x0022e8000c1e1500 */
[----:B-1----:R-:W4:Y:S04]  /*3d90*/  LDL.LU.64 R18, [R1+0x2d0] ;  /* 0x0002d00001127983 */ /* 0x002f280000300a00 */
[----:B--2---:R1:W2:Y:S04]  /*3da0*/  LDG.E.U16 R16, [R16.64] ;  /* 0x0000000610107981 */ /* 0x0042a8000c1e1500 */
[----:B---3--:R3:W-:Y:S04]  /*3db0*/  STL [R1+0x9f4], R0 ;  /* 0x0009f40001007387 */ /* 0x0087e80000100800 */
[----:B------:R-:W2:Y:S04]  /*3dc0*/  LDL.LU.64 R20, [R1+0x2e0] ;  /* 0x0002e00001147983 */ /* 0x000ea80000300a00 */
[----:B------:R-:W-:Y:S04]  /*3dd0*/  STL [R1+0xa08], R8 ;  /* 0x000a080801007387 */ /* 0x000fe80000100800 */
[----:B----4-:R4:W-:Y:S04]  /*3de0*/  STL [R1+0xc], R9 ;  /* 0x00000c0901007387 */ /* 0x0109e80000100800 */
[----:B---3--:R3:W3:Y:S04]  /*3df0*/  LDG.E.U16 R0, [R28.64] ;  /* 0x000000061c007981 */ /* 0x0086e8000c1e1500 */
[----:B------:R0:W3:Y:S04]  /*3e00*/  LDG.E.U16 R18, [R18.64] ;  /* 0x0000000612127981 */ /* 0x0000e8000c1e1500 */
[----:B----4-:R-:W4:Y:S04]  /*3e10*/  LDL.LU.64 R8, [R1+0x2d8] ;  /* 0x0002d80001087983 */ /* 0x010f280000300a00 */
[----:B------:R-:W3:Y:S04]  /*3e20*/  LDL.LU.64 R10, [R1+0x2e8] ;  /* 0x0002e800010a7983 */ /* 0x000ee80000300a00 */
[----:B------:R-:W-:Y:S04]  /*3e30*/  STL [R1+0xa0c], R7 ;  /* 0x000a0c0701007387 */ /* 0x000fe80000100800 */
[----:B0-----:R-:W3:Y:S04]  /*3e40*/  LDL.LU.64 R22, [R1+0x2f0] ;  /* 0x0002f00001167983 */ /* 0x001ee80000300a00 */
[----:B------:R0:W-:Y:S04]  /*3e50*/  STL [R1+0xa10], R6 ;  /* 0x000a100601007387 */ /* 0x0001e80000100800 */
[----:B0-----:R-:W1:Y:S04]  /*3e60*/  LDL.LU.64 R6, [R1+0x2c8] ;  /* 0x0002c80001067983 */ /* 0x001e680000300a00 */
[----:B------:R0:W-:Y:S04]  /*3e70*/  STL [R1+0x4], R5 ;  /* 0x0000040501007387 */ /* 0x0001e80000100800 */
[----:B0-----:R-:W5:Y:S04]  /*3e80*/  LDL.LU.64 R4, [R1+0x2f8] ;  /* 0x0002f80001047983 */ /* 0x001f680000300a00 */
[----:B--2---:R0:W2:Y:S04]  /*3e90*/  LDG.E.U16 R20, [R20.64] ;  /* 0x0000000614147981 */ /* 0x0040a8000c1e1500 */
[----:B----4-:R-:W4:Y:S04]  /*3ea0*/  LDG.E.U16 R19, [R8.64] ;  /* 0x0000000608137981 */ /* 0x010f28000c1e1500 */
[----:B---3--:R3:W2:Y:S04]  /*3eb0*/  LDG.E.U16 R22, [R22.64] ;  /* 0x0000000616167981 */ /* 0x0086a8000c1e1500 */
[----:B-1----:R-:W2:Y:S04]  /*3ec0*/  LDG.E.U16 R17, [R6.64] ;  /* 0x0000000606117981 */ /* 0x002ea8000c1e1500 */
[----:B------:R-:W-:Y:S04]  /*3ed0*/  STL [R1+0x9e8], R3 ;  /* 0x0009e80301007387 */ /* 0x000fe80000100800 */
[----:B------:R-:W4:Y:S04]  /*3ee0*/  LDL.LU.64 R24, [R1+0x300] ;  /* 0x0003000001187983 */ /* 0x000f280000300a00 */
[----:B------:R-:W-:Y:S04]  /*3ef0*/  STL [R1+0x9ec], R13 ;  /* 0x0009ec0d01007387 */ /* 0x000fe80000100800 */
[----:B------:R-:W-:Y:S04]  /*3f00*/  STL [R1+0x9f0], R14 ;  /* 0x0009f00e01007387 */ /* 0x000fe80000100800 */
[----:B-----5:R-:W5:Y:S04]  /*3f10*/  LDL.LU.64 R26, [R1+0x310] ;  /* 0x00031000011a7983 */ /* 0x020f680000300a00 */
[----:B------:R-:W5:Y:S04]  /*3f20*/  LDL.LU.64 R28, [R1+0x320] ;  /* 0x00032000011c7983 */ /* 0x000f680000300a00 */
[----:B------:R1:W-:Y:S04]  /*3f30*/  STL [R1+0xa14], R15 ;  /* 0x000a140f01007387 */ /* 0x0003e80000100800 */
[----:B0-----:R0:W5:Y:S04]  /*3f40*/  LDG.E.U16 R21, [R10.64] ;  /* 0x000000060a157981 */ /* 0x001168000c1e1500 */
[----:B---3--:R3:W3:Y:S04]  /*3f50*/  LDG.E.U16 R23, [R4.64] ;  /* 0x0000000604177981 */ /* 0x0086e8000c1e1500 */
[----:B-1----:R-:W3:Y:S04]  /*3f60*/  LDL.LU.64 R14, [R1+0x318] ;  /* 0x00031800010e7983 */ /* 0x002ee80000300a00 */
[----:B------:R-:W3:Y:S04]  /*3f70*/  LDL.LU.64 R2, [R1+0x328] ;  /* 0x0003280001027983 */ /* 0x000ee80000300a00 */
[----:B------:R-:W-:Y:S04]  /*3f80*/  STL [R1+0xa18], R16 ;  /* 0x000a181001007387 */ /* 0x000fe80000100800 */
[----:B--2---:R1:W-:Y:S04]  /*3f90*/  STL [R1+0xa1c], R17 ;  /* 0x000a1c1101007387 */ /* 0x0043e80000100800 */
[----:B----4-:R2:W4:Y:S04]  /*3fa0*/  LDG.E.U16 R24, [R24.64] ;  /* 0x0000000618187981 */ /* 0x010528000c1e1500 */
[----:B-1----:R-:W2:Y:S04]  /*3fb0*/  LDL.LU.64 R16, [R1+0x308] ;  /* 0x0003080001107983 */ /* 0x002ea80000300a00 */
[----:B-----5:R1:W5:Y:S04]  /*3fc0*/  LDG.E.U16 R26, [R26.64] ;  /* 0x000000061a1a7981 */ /* 0x020368000c1e1500 */
[----:B------:R-:W-:Y:S04]  /*3fd0*/  STL [R1+0xa20], R18 ;  /* 0x000a201201007387 */ /* 0x000fe80000100800 */
[----:B------:R-:W-:Y:S04]  /*3fe0*/  STL [R1+0xa24], R19 ;  /* 0x000a241301007387 */ /* 0x000fe80000100800 */
[----:B------:R-:W-:Y:S04]  /*3ff0*/  STL [R1+0xa28], R20 ;  /* 0x000a281401007387 */ /* 0x000fe80000100800 */
[----:B0-----:R-:W3:Y:S04]  /*4000*/  LDL.LU R11, [R1+0x3a4] ;  /* 0x0003a400010b7983 */ /* 0x001ee80000300800 */
[----:B------:R-:W3:Y:S04]  /*4010*/  LDL.LU R12, [R1+0x3ac] ;  /* 0x0003ac00010c7983 */ /* 0x000ee80000300800 */
[----:B------:R0:W4:Y:S04]  /*4020*/  LDG.E.U16 R28, [R28.64] ;  /* 0x000000061c1c7981 */ /* 0x000128000c1e1500 */
[----:B--2---:R-:W2:Y:S04]  /*4030*/  LDG.E.U16 R25, [R16.64] ;  /* 0x0000000610197981 */ /* 0x004ea8000c1e1500 */
[----:B------:R-:W0:Y:S04]  /*4040*/  S2R R10, SR_TID.X ;  /* 0x00000000000a7919 */ /* 0x000e280000002100 */
[----:B------:R-:W-:Y:S04]  /*4050*/  STL [R1+0xa2c], R21 ;  /* 0x000a2c1501007387 */ /* 0x000fe80000100800 */
[----:B------:R-:W-:Y:S04]  /*4060*/  STL [R1+0xa30], R22 ;  /* 0x000a301601007387 */ /* 0x000fe80000100800 */
[----:B------:R-:W5:Y:S04]  /*4070*/  LDL.LU R6, [R1+0x398] ;  /* 0x0003980001067983 */ /* 0x000f680000300800 */
[----:B------:R0:W-:Y:S04]  /*4080*/  STL [R1], R0 ;  /* 0x0000000001007387 */ /* 0x0001e80000100800 */
[----:B------:R-:W5:Y:S04]  /*4090*/  LDL.LU R7, [R1+0x38c] ;  /* 0x00038c0001077983 */ /* 0x000f680000300800 */
[----:B---3--:R-:W3:Y:S04]  /*40a0*/  LDL.LU R4, [R1+0x380] ;  /* 0x0003800001047983 */ /* 0x008ee80000300800 */
[----:B------:R1:W-:Y:S01]  /*40b0*/  STL [R1+0xa34], R23 ;  /* 0x000a341701007387 */ /* 0x0003e20000100800 */
[----:B0-----:R-:W-:-:S03]  /*40c0*/  LOP3.LUT R0, R10, 0x7f, RZ, 0xc0, !PT ;  /* 0x0000007f0a007812 */ /* 0x001fc600078ec0ff */
[----:B------:R-:W3:Y:S04]  /*40d0*/  LDL.LU R9, [R1+0x37c] ;  /* 0x00037c0001097983 */ /* 0x000ee80000300800 */
[----:B----4-:R-:W-:Y:S01]  /*40e0*/  STL [R1+0xa38], R24 ;  /* 0x000a381801007387 */ /* 0x010fe20000100800 */
[----:B------:R-:W-:-:S03]  /*40f0*/  IMAD.SHL.U32 R0, R0, 0x2, RZ ;  /* 0x0000000200007824 */ /* 0x000fc600078e00ff */
[----:B------:R0:W4:Y:S04]  /*4100*/  LDG.E.U16 R29, [R2.64] ;  /* 0x00000006021d7981 */ /* 0x000128000c1e1500 */
[----:B------:R0:W-:Y:S04]  /*4110*/  STS.U16 [R0+0x800], R11 ;  /* 0x0008000b00007388 */ /* 0x0001e80000000400 */
[----:B------:R0:W-:Y:S04]  /*4120*/  STS.U16 [R0], R12 ;  /* 0x0000000c00007388 */ /* 0x0001e80000000400 */
[----:B-1----:R1:W3:Y:S04]  /*4130*/  LDG.E.U16 R27, [R14.64] ;  /* 0x000000060e1b7981 */ /* 0x0022e8000c1e1500 */
[----:B--2---:R-:W-:Y:S04]  /*4140*/  STL [R1+0xa3c], R25 ;  /* 0x000a3c1901007387 */ /* 0x004fe80000100800 */
[----:B-----5:R-:W-:Y:S04]  /*4150*/  STL [R1+0xa40], R26 ;  /* 0x000a401a01007387 */ /* 0x020fe80000100800 */
[----:B------:R-:W2:Y:S04]  /*4160*/  LDL.LU R5, [R1+0x384] ;  /* 0x0003840001057983 */ /* 0x000ea80000300800 */
[----:B------:R-:W5:Y:S04]  /*4170*/  LDL.LU R23, [R1+0x378] ;  /* 0x0003780001177983 */ /* 0x000f680000300800 */
[----:B------:R-:W4:Y:S04]  /*4180*/  LDL.LU R22, [R1+0x374] ;  /* 0x0003740001167983 */ /* 0x000f280000300800 */
[----:B------:R-:W4:Y:S04]  /*4190*/  LDL.LU R21, [R1+0x370] ;  /* 0x0003700001157983 */ /* 0x000f280000300800 */
[----:B------:R-:W4:Y:S04]  /*41a0*/  LDL.LU R20, [R1+0x36c] ;  /* 0x00036c0001147983 */ /* 0x000f280000300800 */
[----:B0-----:R-:W4:Y:S04]  /*41b0*/  LDL.LU R3, [R1+0x368] ;  /* 0x0003680001037983 */ /* 0x001f280000300800 */
[----:B------:R-:W4:Y:S04]  /*41c0*/  LDL.LU R19, [R1+0x364] ;  /* 0x0003640001137983 */ /* 0x000f280000300800 */
[----:B------:R-:W4:Y:S04]  /*41d0*/  LDL.LU R18, [R1+0x35c] ;  /* 0x00035c0001127983 */ /* 0x000f280000300800 */
[----:B------:R-:W4:Y:S04]  /*41e0*/  LDL.LU R10, [R1+0x358] ;  /* 0x00035800010a7983 */ /* 0x000f280000300800 */
[----:B------:R-:W4:Y:S04]  /*41f0*/  LDL.LU R11, [R1+0x354] ;  /* 0x00035400010b7983 */ /* 0x000f280000300800 */
[----:B------:R-:W4:Y:S04]  /*4200*/  LDL.LU R17, [R1+0x3a0] ;  /* 0x0003a00001117983 */ /* 0x000f280000300800 */
[----:B------:R-:W4:Y:S04]  /*4210*/  LDL.LU R8, [R1+0x350] ;  /* 0x0003500001087983 */ /* 0x000f280000300800 */
[----:B------:R-:W4:Y:S04]  /*4220*/  LDL.LU R2, [R1+0x34c] ;  /* 0x00034c0001027983 */ /* 0x000f280000300800 */
[----:B------:R-:W4:Y:S04]  /*4230*/  LDL.LU R12, [R1+0x348] ;  /* 0x00034800010c7983 */ /* 0x000f280000300800 */
[----:B------:R-:W-:Y:S04]  /*4240*/  STS.U16 [R0+0x1000], R6 ;  /* 0x0010000600007388 */ /* 0x000fe80000000400 */
[----:B------:R-:W-:Y:S04]  /*4250*/  STS.U16 [R0+0x2000], R7 ;  /* 0x0020000700007388 */ /* 0x000fe80000000400 */
[----:B---3--:R0:W-:Y:S04]  /*4260*/  STS.U16 [R0+0x4000], R4 ;  /* 0x0040000400007388 */ /* 0x0081e80000000400 */
[----:B------:R3:W-:Y:S04]  /*4270*/  STS.U16 [R0+0x4800], R9 ;  /* 0x0048000900007388 */ /* 0x0007e80000000400 */
[----:B0-----:R-:W4:Y:S04]  /*4280*/  LDL.LU R4, [R1+0x344] ;  /* 0x0003440001047983 */ /* 0x001f280000300800 */
[----:B------:R-:W4:Y:S04]  /*4290*/  LDL.LU R16, [R1+0x340] ;  /* 0x0003400001107983 */ /* 0x000f280000300800 */
[----:B-1----:R-:W4:Y:S04]  /*42a0*/  LDL.LU R15, [R1+0x33c] ;  /* 0x00033c00010f7983 */ /* 0x002f280000300800 */
[----:B------:R-:W4:Y:S04]  /*42b0*/  LDL.LU R14, [R1+0x338] ;  /* 0x00033800010e7983 */ /* 0x000f280000300800 */
[----:B------:R-:W4:Y:S04]  /*42c0*/  LDL.LU R13, [R1+0x334] ;  /* 0x00033400010d7983 */ /* 0x000f280000300800 */
[----:B------:R-:W4:Y:S04]  /*42d0*/  LDL.LU R6, [R1+0x330] ;  /* 0x0003300001067983 */ /* 0x000f280000300800 */
[----:B------:R-:W4:Y:S04]  /*42e0*/  LDL.LU R7, [R1+0x1d4] ;  /* 0x0001d40001077983 */ /* 0x000f280000300800 */
[----:B---3--:R-:W3:Y:S04]  /*42f0*/  LDL.LU R9, [R1+0x1d0] ;  /* 0x0001d00001097983 */ /* 0x008ee80000300800 */
[----:B--2---:R-:W-:Y:S04]  /*4300*/  STS.U16 [R0+0x2800], R5 ;  /* 0x0028000500007388 */ /* 0x004fe80000000400 */
[----:B-----5:R-:W-:Y:S04]  /*4310*/  STS.U16 [R0+0x5000], R23 ;  /* 0x0050001700007388 */ /* 0x020fe80000000400 */
[----:B----4-:R-:W-:Y:S04]  /*4320*/  STS.U16 [R0+0x5800], R22 ;  /* 0x0058001600007388 */ /* 0x010fe80000000400 */
[----:B------:R-:W-:Y:S04]  /*4330*/  STS.U16 [R0+0x1800], R21 ;  /* 0x0018001500007388 */ /* 0x000fe80000000400 */
[----:B------:R-:W-:Y:S04]  /*4340*/  STS.U16 [R0+0x3000], R20 ;  /* 0x0030001400007388 */ /* 0x000fe80000000400 */
[----:B------:R0:W-:Y:S04]  /*4350*/  STS.U16 [R0+0x6000], R3 ;  /* 0x0060000300007388 */ /* 0x0001e80000000400 */
[----:B------:R-:W-:Y:S04]  /*4360*/  STS.U16 [R0+0x6800], R19 ;  /* 0x0068001300007388 */ /* 0x000fe80000000400 */
[----:B------:R-:W-:Y:S01]  /*4370*/  STS.U16 [R0+0x3800], R18 ;  /* 0x0038001200007388 */ /* 0x000fe20000000400 */
[----:B0-----:R-:W-:-:S03]  /*4380*/  LOP3.LUT R3, R0, 0x10, RZ, 0x3c, !PT ;  /* 0x0000001000037812 */ /* 0x001fc600078e3cff */
[----:B------:R0:W-:Y:S04]  /*4390*/  STS.U16 [R0+0x7000], R10 ;  /* 0x0070000a00007388 */ /* 0x0001e80000000400 */
[----:B------:R-:W2:Y:S04]  /*43a0*/  LDL.LU R5, [R1+0x1b4] ;  /* 0x0001b40001057983 */ /* 0x000ea80000300800 */
[----:B------:R1:W-:Y:S04]  /*43b0*/  STS.U16 [R0+0x7800], R11 ;  /* 0x0078000b00007388 */ /* 0x0003e80000000400 */
[----:B0-----:R-:W4:Y:S04]  /*43c0*/  LDL.LU R10, [R1+0x1b0] ;  /* 0x0001b000010a7983 */ /* 0x001f280000300800 */
[----:B------:R-:W-:Y:S04]  /*43d0*/  STS.U16 [R3+0x900], R17 ;  /* 0x0009001103007388 */ /* 0x000fe80000000400 */
[----:B-1----:R-:W5:Y:S04]  /*43e0*/  LDL.LU R11, [R1+0x1ac] ;  /* 0x0001ac00010b7983 */ /* 0x002f680000300800 */
[----:B------:R0:W-:Y:S04]  /*43f0*/  STS.U16 [R3+0x4100], R8 ;  /* 0x0041000803007388 */ /* 0x0001e80000000400 */
[----:B------:R1:W-:Y:S04]  /*4400*/  STS.U16 [R3+0x4900], R2 ;  /* 0x0049000203007388 */ /* 0x0003e80000000400 */
[----:B------:R1:W-:Y:S04]  /*4410*/  STS.U16 [R3+0x5100], R12 ;  /* 0x0051000c03007388 */ /* 0x0003e80000000400 */
[----:B0-----:R-:W5:Y:S04]  /*4420*/  LDL.LU R8, [R1+0x1a8] ;  /* 0x0001a80001087983 */ /* 0x001f680000300800 */
[----:B-1----:R-:W5:Y:S04]  /*4430*/  LDL.LU R2, [R1+0x39c] ;  /* 0x00039c0001027983 */ /* 0x002f680000300800 */
[----:B------:R-:W5:Y:S04]  /*4440*/  LDL.LU R12, [R1+0x394] ;  /* 0x00039400010c7983 */ /* 0x000f680000300800 */
[----:B------:R0:W-:Y:S04]  /*4450*/  STS.U16 [R3+0x5900], R4 ;  /* 0x0059000403007388 */ /* 0x0001e80000000400 */
[----:B------:R-:W-:Y:S04]  /*4460*/  STS.U16 [R3+0x6100], R16 ;  /* 0x0061001003007388 */ /* 0x000fe80000000400 */
[----:B0-----:R-:W5:Y:S04]  /*4470*/  LDL.LU R4, [R1+0x190] ;  /* 0x0001900001047983 */ /* 0x001f680000300800 */
[----:B------:R-:W5:Y:S04]  /*4480*/  LDL.LU R26, [R1+0x178] ;  /* 0x00017800011a7983 */ /* 0x000f680000300800 */
[----:B------:R-:W5:Y:S04]  /*4490*/  LDL.LU R25, [R1+0x154] ;  /* 0x0001540001197983 */ /* 0x000f680000300800 */
[----:B------:R-:W-:Y:S04]  /*44a0*/  STS.U16 [R3+0x6900], R15 ;  /* 0x0069000f03007388 */ /* 0x000fe80000000400 */
[----:B------:R-:W5:Y:S04]  /*44b0*/  LDL.LU R24, [R1+0x150] ;  /* 0x0001500001187983 */ /* 0x000f680000300800 */
[----:B------:R-:W-:Y:S04]  /*44c0*/  STS.U16 [R3+0x7100], R14 ;  /* 0x0071000e03007388 */ /* 0x000fe80000000400 */
[----:B------:R-:W5:Y:S04]  /*44d0*/  LDL.LU R23, [R1+0x12c] ;  /* 0x00012c0001177983 */ /* 0x000f680000300800 */
[----:B------:R-:W-:Y:S04]  /*44e0*/  STS.U16 [R3+0x7900], R13 ;  /* 0x0079000d03007388 */ /* 0x000fe80000000400 */
[----:B------:R-:W5:Y:S04]  /*44f0*/  LDL.LU R22, [R1+0x128] ;  /* 0x0001280001167983 */ /* 0x000f680000300800 */
[----:B------:R0:W-:Y:S04]  /*4500*/  STS.U16 [R3+0x1100], R6 ;  /* 0x0011000603007388 */ /* 0x0001e80000000400 */
[----:B------:R-:W5:Y:S04]  /*4510*/  LDL.LU R21, [R1+0x124] ;  /* 0x0001240001157983 */ /* 0x000f680000300800 */
[----:B------:R-:W-:Y:S04]  /*4520*/  STS.U16 [R3+0x1900], R7 ;  /* 0x0019000703007388 */ /* 0x000fe80000000400 */
[----:B------:R-:W5:Y:S04]  /*4530*/  LDL.LU R20, [R1+0x120] ;  /* 0x0001200001147983 */ /* 0x000f680000300800 */
[----:B---3--:R1:W-:Y:S04]  /*4540*/  STS.U16 [R3+0x2100], R9 ;  /* 0x0021000903007388 */ /* 0x0083e80000000400 */
[----:B------:R-:W3:Y:S04]  /*4550*/  LDL.LU R19, [R1+0x10c] ;  /* 0x00010c0001137983 */ /* 0x000ee80000300800 */
[----:B0-----:R-:W3:Y:S01]  /*4560*/  LDL.LU R6, [R1+0x108] ;  /* 0x0001080001067983 */ /* 0x001ee20000300800 */
[----:B-1----:R-:W-:-:S03]  /*4570*/  LOP3.LUT R9, R0, 0x20, RZ, 0x3c, !PT ;  /* 0x0000002000097812 */ /* 0x002fc600078e3cff */
[----:B------:R-:W3:Y:S04]  /*4580*/  LDL.LU R18, [R1+0xf4] ;  /* 0x0000f40001127983 */ /* 0x000ee80000300800 */
[----:B--2---:R0:W-:Y:S04]  /*4590*/  STS.U16 [R3+0x2900], R5 ;  /* 0x0029000503007388 */ /* 0x0041e80000000400 */
[----:B----4-:R1:W-:Y:S04]  /*45a0*/  STS.U16 [R3+0x3100], R10 ;  /* 0x0031000a03007388 */ /* 0x0103e80000000400 */
[----:B0-----:R-:W2:Y:S04]  /*45b0*/  LDL.LU R5, [R1+0xec] ;  /* 0x0000ec0001057983 */ /* 0x001ea80000300800 */
[----:B-----5:R0:W-:Y:S04]  /*45c0*/  STS.U16 [R3+0x3900], R11 ;  /* 0x0039000b03007388 */ /* 0x0201e80000000400 */
[----:B------:R-:W4:Y:S04]  /*45d0*/  LDL.LU R17, [R1+0xe8] ;  /* 0x0000e80001117983 */ /* 0x000f280000300800 */
[----:B-1----:R-:W5:Y:S04]  /*45e0*/  LDL.LU R10, [R1+0xe0] ;  /* 0x0000e000010a7983 */ /* 0x002f680000300800 */
[----:B0-----:R-:W5:Y:S04]  /*45f0*/  LDL.LU R11, [R1+0xc4] ;  /* 0x0000c400010b7983 */ /* 0x001f680000300800 */
[----:B------:R-:W-:Y:S04]  /*4600*/  STS.U16 [R3+0x100], R8 ;  /* 0x0001000803007388 */ /* 0x000fe80000000400 */
[----:B------:R-:W-:Y:S04]  /*4610*/  STS.U16 [R9+0xa00], R2 ;  /* 0x000a000209007388 */ /* 0x000fe80000000400 */
[----:B------:R0:W-:Y:S04]  /*4620*/  STS.U16 [R9+0x1200], R12 ;  /* 0x0012000c09007388 */ /* 0x0001e80000000400 */
[----:B0-----:R-:W5:Y:S04]  /*4630*/  LDL.LU R12, [R1+0xc0] ;  /* 0x0000c000010c7983 */ /* 0x001f680000300800 */
[----:B------:R-:W-:Y:S04]  /*4640*/  STS.U16 [R9+0x1a00], R4 ;  /* 0x001a000409007388 */ /* 0x000fe80000000400 */
[----:B------:R-:W-:Y:S04]  /*4650*/  STS.U16 [R9+0x200], R26 ;  /* 0x0002001a09007388 */ /* 0x000fe80000000400 */
[----:B------:R-:W-:Y:S04]  /*4660*/  STS.U16 [R9+0x4200], R25 ;  /* 0x0042001909007388 */ /* 0x000fe80000000400 */
[----:B------:R-:W5:Y:S04]  /*4670*/  LDL.LU R16, [R1+0xbc] ;  /* 0x0000bc0001107983 */ /* 0x000f680000300800 */
        /* <DEDUP_REMOVED lines=10> */
[----:B---3--:R-:W-:Y:S04]  /*4720*/  STS.U16 [R9+0x7200], R19 ;  /* 0x0072001309007388 */ /* 0x008fe80000000400 */
[----:B------:R0:W-:Y:S04]  /*4730*/  STS.U16 [R9+0x7a00], R6 ;  /* 0x007a000609007388 */ /* 0x0001e80000000400 */
[----:B------:R-:W3:Y:S04]  /*4740*/  LDL.LU R8, [R1+0x9c] ;  /* 0x00009c0001087983 */ /* 0x000ee80000300800 */
[----:B------:R-:W-:Y:S01]  /*4750*/  STS.U16 [R9+0x2200], R18 ;  /* 0x0022001209007388 */ /* 0x000fe20000000400 */
[----:B0-----:R-:W-:-:S03]  /*4760*/  LOP3.LUT R6, R0, 0x30, RZ, 0x3c, !PT ;  /* 0x0000003000067812 */ /* 0x001fc600078e3cff */
[----:B------:R-:W3:Y:S04]  /*4770*/  LDL.LU R2, [R1+0x98] ;  /* 0x0000980001027983 */ /* 0x000ee80000300800 */
[----:B------:R-:W3:Y:S04]  /*4780*/  LDL.LU R4, [R1+0x94] ;  /* 0x0000940001047983 */ /* 0x000ee80000300800 */
[----:B--2---:R0:W-:Y:S04]  /*4790*/  STS.U16 [R9+0x2a00], R5 ;  /* 0x002a000509007388 */ /* 0x0041e80000000400 */
[----:B----4-:R-:W-:Y:S04]  /*47a0*/  STS.U16 [R9+0x3200], R17 ;  /* 0x0032001109007388 */ /* 0x010fe80000000400 */
[----:B0-----:R-:W2:Y:S04]  /*47b0*/  LDL.LU R5, [R1+0x90] ;  /* 0x0000900001057983 */ /* 0x001ea80000300800 */
[----:B-----5:R0:W-:Y:S04]  /*47c0*/  STS.U16 [R9+0x3a00], R10 ;  /* 0x003a000a09007388 */ /* 0x0201e80000000400 */
[----:B------:R1:W-:Y:S04]  /*47d0*/  STS.U16 [R6+0x4300], R11 ;  /* 0x0043000b06007388 */ /* 0x0003e80000000400 */
[----:B0-----:R-:W4:Y:S04]  /*47e0*/  LDL.LU R9, [R1+0x84] ;  /* 0x0000840001097983 */ /* 0x001f280000300800 */
[----:B------:R-:W5:Y:S04]  /*47f0*/  LDL.LU R10, [R1+0x80] ;  /* 0x00008000010a7983 */ /* 0x000f680000300800 */
[----:B-1----:R-:W5:Y:S04]  /*4800*/  LDL.LU R11, [R1+0x7c] ;  /* 0x00007c00010b7983 */ /* 0x002f680000300800 */
[----:B------:R0:W-:Y:S04]  /*4810*/  STS.U16 [R6+0x4b00], R12 ;  /* 0x004b000c06007388 */ /* 0x0001e80000000400 */
[----:B0-----:R-:W5:Y:S04]  /*4820*/  LDL.LU R12, [R1+0x78] ;  /* 0x00007800010c7983 */ /* 0x001f680000300800 */
[----:B------:R-:W5:Y:S04]  /*4830*/  LDL.LU R26, [R1+0x390] ;  /* 0x00039000011a7983 */ /* 0x000f680000300800 */
[----:B------:R-:W5:Y:S04]  /*4840*/  LDL.LU R25, [R1+0x360] ;  /* 0x0003600001197983 */ /* 0x000f680000300800 */
[----:B------:R-:W5:Y:S04]  /*4850*/  LDL.LU R24, [R1+0x388] ;  /* 0x0003880001187983 */ /* 0x000f680000300800 */
[----:B------:R-:W5:Y:S04]  /*4860*/  LDL.LU R23, [R1+0x17c] ;  /* 0x00017c0001177983 */ /* 0x000f680000300800 */
[----:B------:R-:W-:Y:S04]  /*4870*/  STS.U16 [R6+0x5300], R16 ;  /* 0x0053001006007388 */ /* 0x000fe80000000400 */
[----:B------:R-:W5:Y:S04]  /*4880*/  LDL.LU R22, [R1+0x70] ;  /* 0x0000700001167983 */ /* 0x000f680000300800 */
[----:B------:R-:W-:Y:S04]  /*4890*/  STS.U16 [R6+0x5b00], R15 ;  /* 0x005b000f06007388 */ /* 0x000fe80000000400 */
[----:B------:R-:W5:Y:S04]  /*48a0*/  LDL.LU R21, [R1+0x68] ;  /* 0x0000680001157983 */ /* 0x000f680000300800 */
[----:B------:R0:W-:Y:S04]  /*48b0*/  STS.U16 [R6+0x6300], R14 ;  /* 0x0063000e06007388 */ /* 0x0001e80000000400 */
[----:B------:R-:W5:Y:S04]  /*48c0*/  LDL.LU R20, [R1+0x5c] ;  /* 0x00005c0001147983 */ /* 0x000f680000300800 */
[----:B------:R1:W-:Y:S04]  /*48d0*/  STS.U16 [R6+0x6b00], R13 ;  /* 0x006b000d06007388 */ /* 0x0003e80000000400 */
[----:B------:R-:W5:Y:S04]  /*48e0*/  LDL.LU R19, [R1+0x58] ;  /* 0x0000580001137983 */ /* 0x000f680000300800 */
[----:B------:R0:W-:Y:S04]  /*48f0*/  STS.U16 [R6+0x7300], R3 ;  /* 0x0073000306007388 */ /* 0x0001e80000000400 */
[----:B------:R-:W5:Y:S04]  /*4900*/  LDL.LU R18, [R1+0x54] ;  /* 0x0000540001127983 */ /* 0x000f680000300800 */
[----:B------:R-:W-:Y:S04]  /*4910*/  STS.U16 [R6+0x7b00], R7 ;  /* 0x007b000706007388 */ /* 0x000fe80000000400 */
[----:B0-----:R-:W5:Y:S04]  /*4920*/  LDL.LU R14, [R1+0x4c] ;  /* 0x00004c00010e7983 */ /* 0x001f680000300800 */
[----:B---3--:R-:W-:Y:S04]  /*4930*/  STS.U16 [R6+0x300], R8 ;  /* 0x0003000806007388 */ /* 0x008fe80000000400 */
[----:B-1----:R-:W3:Y:S04]  /*4940*/  LDL.LU R13, [R1+0x48] ;  /* 0x00004800010d7983 */ /* 0x002ee80000300800 */
[----:B------:R0:W-:Y:S04]  /*4950*/  STS.U16 [R6+0xb00], R2 ;  /* 0x000b000206007388 */ /* 0x0001e80000000400 */
[----:B------:R-:W3:Y:S04]  /*4960*/  LDL.LU R3, [R1+0x44] ;  /* 0x0000440001037983 */ /* 0x000ee80000300800 */
[----:B------:R1:W-:Y:S04]  /*4970*/  STS.U16 [R6+0x1300], R4 ;  /* 0x0013000406007388 */ /* 0x0003e80000000400 */
[----:B0-----:R-:W3:Y:S04]  /*4980*/  LDL.LU R2, [R1+0x40] ;  /* 0x0000400001027983 */ /* 0x001ee80000300800 */
[----:B-1----:R-:W3:Y:S04]  /*4990*/  LDL.LU R4, [R1+0x38] ;  /* 0x0000380001047983 */ /* 0x002ee80000300800 */
[----:B--2---:R0:W-:Y:S04]  /*49a0*/  STS.U16 [R6+0x1b00], R5 ;  /* 0x001b000506007388 */ /* 0x0041e80000000400 */
[----:B0-----:R-:W2:Y:S04]  /*49b0*/  LDL.LU R5, [R1+0x34] ;  /* 0x0000340001057983 */ /* 0x001ea80000300800 */
[----:B----4-:R-:W-:Y:S04]  /*49c0*/  STS.U16 [R6+0x2300], R9 ;  /* 0x0023000906007388 */ /* 0x010fe80000000400 */
[----:B-----5:R-:W-:Y:S04]  /*49d0*/  STS.U16 [R6+0x2b00], R10 ;  /* 0x002b000a06007388 */ /* 0x020fe80000000400 */
[----:B------:R-:W4:Y:S04]  /*49e0*/  LDL.LU R16, [R1+0x30] ;  /* 0x0000300001107983 */ /* 0x000f280000300800 */
[----:B------:R-:W-:Y:S04]  /*49f0*/  STS.U16 [R6+0x3300], R11 ;  /* 0x0033000b06007388 */ /* 0x000fe80000000400 */
[----:B------:R-:W5:Y:S04]  /*4a00*/  LDL.LU R15, [R1+0x3a8] ;  /* 0x0003a800010f7983 */ /* 0x000f680000300800 */
[----:B------:R0:W-:Y:S04]  /*4a10*/  STS.U16 [R6+0x3b00], R12 ;  /* 0x003b000c06007388 */ /* 0x0001e80000000400 */
[----:B0-----:R-:W5:Y:S04]  /*4a20*/  LDL.LU R6, [R1+0x194] ;  /* 0x0001940001067983 */ /* 0x001f680000300800 */
[----:B------:R-:W5:Y:S04]  /*4a30*/  LDL.LU R7, [R1+0xf0] ;  /* 0x0000f00001077983 */ /* 0x000f680000300800 */
[----:B------:R-:W5:Y:S04]  /*4a40*/  LDL.LU R8, [R1+0x24] ;  /* 0x0000240001087983 */ /* 0x000f680000300800 */
[----:B------:R-:W5:Y:S04]  /*4a50*/  LDL.LU R9, [R1+0x20] ;  /* 0x0000200001097983 */ /* 0x000f680000300800 */
[----:B------:R-:W5:Y:S04]  /*4a60*/  LDL.LU R10, [R1+0x1c] ;  /* 0x00001c00010a7983 */ /* 0x000f680000300800 */
[----:B------:R-:W5:Y:S04]  /*4a70*/  LDL.LU R11, [R1+0x18] ;  /* 0x00001800010b7983 */ /* 0x000f680000300800 */
[----:B------:R-:W5:Y:S01]  /*4a80*/  LDL.LU R12, [R1+0x14] ;  /* 0x00001400010c7983 */ /* 0x000f620000300800 */
[----:B------:R-:W-:-:S05]  /*4a90*/  LOP3.LUT R17, R0, 0x40, RZ, 0x3c, !PT ;  /* 0x0000004000117812 */ /* 0x000fca00078e3cff */
[----:B------:R0:W-:Y:S04]  /*4aa0*/  STS.U16 [R17+0x1400], R26 ;  /* 0x0014001a11007388 */ /* 0x0001e80000000400 */
[----:B------:R1:W-:Y:S04]  /*4ab0*/  STS.U16 [R17+0x1c00], R25 ;  /* 0x001c001911007388 */ /* 0x0003e80000000400 */
[----:B------:R1:W-:Y:S04]  /*4ac0*/  STS.U16 [R17+0x2400], R24 ;  /* 0x0024001811007388 */ /* 0x0003e80000000400 */
[----:B0-----:R-:W5:Y:S04]  /*4ad0*/  LDL.LU R26, [R1+0xa40] ;  /* 0x000a4000011a7983 */ /* 0x001f680000300800 */
[----:B-1----:R-:W5:Y:S04]  /*4ae0*/  LDL.LU R25, [R1+0xa3c] ;  /* 0x000a3c0001197983 */ /* 0x002f680000300800 */
[----:B------:R0:W-:Y:S04]  /*4af0*/  STS.U16 [R17+0x3400], R23 ;  /* 0x0034001711007388 */ /* 0x0001e80000000400 */
[----:B------:R-:W5:Y:S04]  /*4b00*/  LDL.LU R24, [R1+0xa38] ;  /* 0x000a380001187983 */ /* 0x000f680000300800 */
[----:B------:R1:W-:Y:S04]  /*4b10*/  STS.U16 [R17+0xc00], R22 ;  /* 0x000c001611007388 */ /* 0x0003e80000000400 */
[----:B0-----:R-:W5:Y:S04]  /*4b20*/  LDL.LU R23, [R1+0xa34] ;  /* 0x000a340001177983 */ /* 0x001f680000300800 */
[----:B------:R0:W-:Y:S04]  /*4b30*/  STS.U16 [R17+0x2c00], R21 ;  /* 0x002c001511007388 */ /* 0x0001e80000000400 */
[----:B-1----:R-:W5:Y:S04]  /*4b40*/  LDL.LU R22, [R1+0xa30] ;  /* 0x000a300001167983 */ /* 0x002f680000300800 */
        /* <DEDUP_REMOVED lines=8> */
[----:B---3--:R1:W-:Y:S01]  /*4bd0*/  STS.U16 [R17+0x5400], R13 ;  /* 0x0054000d11007388 */ /* 0x0083e20000000400 */
[----:B0-----:R-:W-:-:S03]  /*4be0*/  LOP3.LUT R14, R0, 0x50, RZ, 0x3c, !PT ;  /* 0x00000050000e7812 */ /* 0x001fc600078e3cff */
[----:B------:R0:W-:Y:S04]  /*4bf0*/  STS.U16 [R17+0x5c00], R3 ;  /* 0x005c000311007388 */ /* 0x0001e80000000400 */
[----:B------:R3:W-:Y:S04]  /*4c00*/  STS.U16 [R17+0x6400], R2 ;  /* 0x0064000211007388 */ /* 0x0007e80000000400 */
[----:B-1----:R-:W5:Y:S04]  /*4c10*/  LDL.LU R13, [R1+0x74] ;  /* 0x00007400010d7983 */ /* 0x002f680000300800 */
[----:B0-----:R-:W5:Y:S04]  /*4c20*/  LDL.LU R3, [R1+0x28] ;  /* 0x0000280001037983 */ /* 0x001f680000300800 */
[----:B------:R0:W-:Y:S04]  /*4c30*/  STS.U16 [R17+0x6c00], R4 ;  /* 0x006c000411007388 */ /* 0x0001e80000000400 */
[----:B---3--:R-:W3:Y:S04]  /*4c40*/  LDL.LU R2, [R1+0x6c] ;  /* 0x00006c0001027983 */ /* 0x008ee80000300800 */
[----:B0-----:R-:W3:Y:S04]  /*4c50*/  LDL.LU R4, [R1+0x8] ;  /* 0x0000080001047983 */ /* 0x001ee80000300800 */
[----:B--2---:R0:W-:Y:S04]  /*4c60*/  STS.U16 [R17+0x7400], R5 ;  /* 0x0074000511007388 */ /* 0x0041e80000000400 */
[----:B0-----:R-:W2:Y:S04]  /*4c70*/  LDL.LU R5, [R1+0x50] ;  /* 0x0000500001057983 */ /* 0x001ea80000300800 */
[----:B----4-:R0:W-:Y:S04]  /*4c80*/  STS.U16 [R17+0x7c00], R16 ;  /* 0x007c001011007388 */ /* 0x0101e80000000400 */
[----:B-----5:R1:W-:Y:S04]  /*4c90*/  STS.U16 [R14+0x500], R15 ;  /* 0x0005000f0e007388 */ /* 0x0203e80000000400 */
[----:B0-----:R-:W4:Y:S04]  /*4ca0*/  LDL.LU R17, [R1+0xa1c] ;  /* 0x000a1c0001117983 */ /* 0x001f280000300800 */
[----:B------:R-:W5:Y:S04]  /*4cb0*/  LDL.LU R16, [R1+0xa18] ;  /* 0x000a180001107983 */ /* 0x000f680000300800 */
[----:B-1----:R-:W2:Y:S04]  /*4cc0*/  LDL.LU R15, [R1+0xa14] ;  /* 0x000a1400010f7983 */ /* 0x002ea80000300800 */
[----:B------:R0:W-:Y:S04]  /*4cd0*/  STS.U16 [R14+0xd00], R6 ;  /* 0x000d00060e007388 */ /* 0x0001e80000000400 */
[----:B------:R1:W-:Y:S04]  /*4ce0*/  STS.U16 [R14+0x1500], R7 ;  /* 0x001500070e007388 */ /* 0x0003e80000000400 */
[----:B------:R1:W-:Y:S04]  /*4cf0*/  STS.U16 [R14+0x1d00], R8 ;  /* 0x001d00080e007388 */ /* 0x0003e80000000400 */
[----:B0-----:R-:W2:Y:S04]  /*4d00*/  LDL.LU R6, [R1+0xa10] ;  /* 0x000a100001067983 */ /* 0x001ea80000300800 */
[----:B-1----:R-:W2:Y:S04]  /*4d10*/  LDL.LU R7, [R1+0xa0c] ;  /* 0x000a0c0001077983 */ /* 0x002ea80000300800 */
[----:B------:R-:W2:Y:S04]  /*4d20*/  LDL.LU R8, [R1+0xa08] ;  /* 0x000a080001087983 */ /* 0x000ea80000300800 */
[----:B------:R0:W-:Y:S04]  /*4d30*/  STS.U16 [R14+0x2500], R9 ;  /* 0x002500090e007388 */ /* 0x0001e80000000400 */
[----:B------:R1:W-:Y:S04]  /*4d40*/  STS.U16 [R14+0x2d00], R10 ;  /* 0x002d000a0e007388 */ /* 0x0003e80000000400 */
[----:B------:R1:W-:Y:S04]  /*4d50*/  STS.U16 [R14+0x3500], R11 ;  /* 0x0035000b0e007388 */ /* 0x0003e80000000400 */
[----:B0-----:R-:W2:Y:S04]  /*4d60*/  LDL.LU R9, [R1+0xa04] ;  /* 0x000a040001097983 */ /* 0x001ea80000300800 */
[----:B-1----:R-:W2:Y:S04]  /*4d70*/  LDL.LU R10, [R1+0xa00] ;  /* 0x000a0000010a7983 */ /* 0x002ea80000300800 */
[----:B------:R-:W2:Y:S04]  /*4d80*/  LDL.LU R11, [R1+0x9fc] ;  /* 0x0009fc00010b7983 */ /* 0x000ea80000300800 */
[----:B------:R0:W-:Y:S04]  /*4d90*/  STS.U16 [R14+0x3d00], R12 ;  /* 0x003d000c0e007388 */ /* 0x0001e80000000400 */
[----:B0-----:R-:W2:Y:S01]  /*4da0*/  LDL.LU R12, [R1+0x9f8] ;  /* 0x0009f800010c7983 */ /* 0x001ea20000300800 */
[----:B------:R-:W-:-:S03]  /*4db0*/  LOP3.LUT R0, R0, 0x60, RZ, 0x3c, !PT ;  /* 0x0000006000007812 */ /* 0x000fc600078e3cff */
[----:B--2---:R0:W-:Y:S04]  /*4dc0*/  STS.U16 [R14+0x4500], R12 ;  /* 0x0045000c0e007388 */ /* 0x0041e80000000400 */
[----:B------:R1:W-:Y:S04]  /*4dd0*/  STS.U16 [R14+0x4d00], R11 ;  /* 0x004d000b0e007388 */ /* 0x0003e80000000400 */
[----:B------:R2:W-:Y:S04]  /*4de0*/  STS.U16 [R14+0x5500], R10 ;  /* 0x0055000a0e007388 */ /* 0x0005e80000000400 */
[----:B0-----:R-:W3:Y:S04]  /*4df0*/  LDL.LU R12, [R1] ;  /* 0x00000000010c7983 */ /* 0x001ee80000300800 */
[----:B-1----:R-:W3:Y:S04]  /*4e00*/  LDL.LU R11, [R1+0x4] ;  /* 0x00000400010b7983 */ /* 0x002ee80000300800 */
[----:B--2---:R-:W2:Y:S04]  /*4e10*/  LDL.LU R10, [R1+0xc] ;  /* 0x00000c00010a7983 */ /* 0x004ea80000300800 */
[----:B------:R0:W-:Y:S04]  /*4e20*/  STS.U16 [R14+0x5d00], R9 ;  /* 0x005d00090e007388 */ /* 0x0001e80000000400 */
[----:B0-----:R-:W2:Y:S04]  /*4e30*/  LDL.LU R9, [R1+0x10] ;  /* 0x0000100001097983 */ /* 0x001ea80000300800 */
[----:B------:R-:W2:Y:S04]  /*4e40*/  LDL.LU R0, [R1+0x9f4] ;  /* 0x0009f40001007983 */ /* 0x000ea80000300800 */
[----:B--2---:R0:W-:Y:S04]  /*4e50*/  STS.U16 [R14+0x6500], R0 ;  /* 0x006500000e007388 */ /* 0x0041e80000000400 */
[----:B0-----:R-:W0:Y:S04]  /*4e60*/  S2R R0, SR_TID.X ;  /* 0x0000000000007919 */ /* 0x001e280000002100 */
[----:B------:R1:W-:Y:S04]  /*4e70*/  STS.U16 [R14+0x6d00], R8 ;  /* 0x006d00080e007388 */ /* 0x0003e80000000400 */
[----:B------:R-:W-:Y:S04]  /*4e80*/  STS.U16 [R14+0x7500], R7 ;  /* 0x007500070e007388 */ /* 0x000fe80000000400 */
[----:B------:R2:W-:Y:S04]  /*4e90*/  STS.U16 [R14+0x7d00], R6 ;  /* 0x007d00060e007388 */ /* 0x0005e80000000400 */
[----:B-1----:R-:W4:Y:S04]  /*4ea0*/  LDL.LU R8, [R1+0x2c] ;  /* 0x00002c0001087983 */ /* 0x002f280000300800 */
[----:B--2---:R-:W2:Y:S01]  /*4eb0*/  LDL.LU R14, [R1+0x9f0] ;  /* 0x0009f000010e7983 */ /* 0x004ea20000300800 */
[----:B0-----:R-:W-:-:S03]  /*4ec0*/  LOP3.LUT R0, R0, 0x7f, RZ, 0xc0, !PT ;  /* 0x0000007f00007812 */ /* 0x001fc600078ec0ff */
[----:B------:R-:W2:Y:S01]  /*4ed0*/  LDL.LU R6, [R1+0x3c] ;  /* 0x00003c0001067983 */ /* 0x000ea20000300800 */
[----:B------:R-:W-:-:S04]  /*4ee0*/  SHF.L.U32 R0, R0, 0x1, RZ ;  /* 0x0000000100007819 */ /* 0x000fc800000006ff */
[----:B------:R-:W-:-:S05]  /*4ef0*/  LOP3.LUT R7, R0, 0x60, RZ, 0x3c, !PT ;  /* 0x0000006000077812 */ /* 0x000fca00078e3cff */
[----:B------:R0:W-:Y:S04]  /*4f00*/  STS.U16 [R7+0x600], R13 ;  /* 0x0006000d07007388 */ /* 0x0001e80000000400 */
[----:B------:R1:W-:Y:S04]  /*4f10*/  STS.U16 [R7+0xe00], R3 ;  /* 0x000e000307007388 */ /* 0x0003e80000000400 */
[----:B---3--:R3:W-:Y:S04]  /*4f20*/  STS.U16 [R7+0x1600], R2 ;  /* 0x0016000207007388 */ /* 0x0087e80000000400 */
[----:B0-----:R-:W2:Y:S04]  /*4f30*/  LDL.LU R13, [R1+0x9ec] ;  /* 0x0009ec00010d7983 */ /* 0x001ea80000300800 */
[----:B-1----:R-:W2:Y:S04]  /*4f40*/  LDL.LU R3, [R1+0x9e8] ;  /* 0x0009e80001037983 */ /* 0x002ea80000300800 */
[----:B---3--:R-:W3:Y:S04]  /*4f50*/  LDL.LU R2, [R1+0x9e4] ;  /* 0x0009e40001027983 */ /* 0x008ee80000300800 */
[----:B------:R0:W-:Y:S04]  /*4f60*/  STS.U16 [R7+0x1e00], R4 ;  /* 0x001e000407007388 */ /* 0x0001e80000000400 */
[----:B------:R1:W-:Y:S04]  /*4f70*/  STS.U16 [R7+0x2600], R5 ;  /* 0x0026000507007388 */ /* 0x0003e80000000400 */
[----:B0-----:R-:W2:Y:S04]  /*4f80*/  LDL.LU R4, [R1+0x9e0] ;  /* 0x0009e00001047983 */ /* 0x001ea80000300800 */
[----:B-1----:R-:W2:Y:S01]  /*4f90*/  LDL.LU R5, [R1+0x9dc] ;  /* 0x0009dc0001057983 */ /* 0x002ea20000300800 */
[----:B------:R-:W-:-:S03]  /*4fa0*/  LOP3.LUT R0, R0, 0x70, RZ, 0x3c, !PT ;  /* 0x0000007000007812 */ /* 0x000fc600078e3cff */
[----:B--2---:R-:W-:Y:S04]  /*4fb0*/  STS.U16 [R7+0x2e00], R5 ;  /* 0x002e000507007388 */ /* 0x004fe80000000400 */
[----:B------:R-:W-:Y:S04]  /*4fc0*/  STS.U16 [R7+0x3600], R6 ;  /* 0x0036000607007388 */ /* 0x000fe80000000400 */
[----:B------:R-:W-:Y:S04]  /*4fd0*/  STS.U16 [R7+0x3e00], R4 ;  /* 0x003e000407007388 */ /* 0x000fe80000000400 */
[----:B------:R-:W-:Y:S04]  /*4fe0*/  STS.U16 [R7+0x4600], R3 ;  /* 0x0046000307007388 */ /* 0x000fe80000000400 */
[----:B------:R-:W-:Y:S04]  /*4ff0*/  STS.U16 [R7+0x4e00], R13 ;  /* 0x004e000d07007388 */ /* 0x000fe80000000400 */
[----:B------:R-:W-:Y:S04]  /*5000*/  STS.U16 [R7+0x5600], R14 ;  /* 0x0056000e07007388 */ /* 0x000fe80000000400 */
[----:B-----5:R-:W-:Y:S04]  /*5010*/  STS.U16 [R7+0x5e00], R16 ;  /* 0x005e001007007388 */ /* 0x020fe80000000400 */
[----:B----4-:R-:W-:Y:S04]  /*5020*/  STS.U16 [R7+0x6600], R17 ;  /* 0x0066001107007388 */ /* 0x010fe80000000400 */
[----:B------:R-:W-:Y:S04]  /*5030*/  STS.U16 [R7+0x6e00], R19 ;  /* 0x006e001307007388 */ /* 0x000fe80000000400 */
        /* <DEDUP_REMOVED lines=10> */
[----:B---3--:R0:W-:Y:S04]  /*50e0*/  STS.U16 [R0+0x7f00], R2 ;  /* 0x007f000200007388 */ /* 0x0081e80000000400 */
[----:B------:R-:W-:Y:S04]  /*50f0*/  STS.U16 [R0+0x4700], R23 ;  /* 0x0047001700007388 */ /* 0x000fe80000000400 */
[----:B------:R-:W-:Y:S01]  /*5100*/  STS.U16 [R0+0x4f00], R24 ;  /* 0x004f001800007388 */ /* 0x000fe20000000400 */
[----:B0-----:R-:W-:-:S03]  /*5110*/  IMAD.MOV.U32 R2, RZ, RZ, 0x3f800000 ;  /* 0x3f800000ff027424 */ /* 0x001fc600078e00ff */
[----:B------:R-:W-:Y:S04]  /*5120*/  STS.U16 [R0+0x5700], R25 ;  /* 0x0057001900007388 */ /* 0x000fe80000000400 */
[----:B------:R-:W-:Y:S04]  /*5130*/  STS.U16 [R0+0x5f00], R26 ;  /* 0x005f001a00007388 */ /* 0x000fe80000000400 */
[----:B------:R-:W-:Y:S01]  /*5140*/  STS.U16 [R0+0x6700], R27 ;  /* 0x0067001b00007388 */ /* 0x000fe20000000400 */
[----:B------:R-:W-:-:S03]  /*5150*/  IMAD.MOV.U32 R3, RZ, RZ, -0x800000 ;  /* 0xff800000ff037424 */ /* 0x000fc600078e00ff */
[----:B------:R-:W-:Y:S04]  /*5160*/  STS.U16 [R0+0x6f00], R28 ;  /* 0x006f001c00007388 */ /* 0x000fe80000000400 */
[----:B------:R0:W-:Y:S04]  /*5170*/  STS.U16 [R0+0x7700], R29 ;  /* 0x0077001d00007388 */ /* 0x0001e80000000400 */
[----:B------:R1:W-:Y:S01]  /*5180*/  STL [R1+0x590], R2 ;  /* 0x0005900201007387 */ /* 0x0003e20000100800 */
[----:B0-----:R-:W-:Y:S02]  /*5190*/  MOV R0, 0xff800000 ;  /* 0xff80000000007802 */ /* 0x001fe40000000f00 */
[----:B-1----:R-:W-:-:S03]  /*51a0*/  MOV R2, 0xff800000 ;  /* 0xff80000000027802 */ /* 0x002fc60000000f00 */
[----:B------:R-:W-:Y:S04]  /*51b0*/  STL [R1+0x350], R0 ;  /* 0x0003500001007387 */ /* 0x000fe80000100800 */
[----:B------:R0:W-:Y:S04]  /*51c0*/  STL [R1+0x354], R3 ;  /* 0x0003540301007387 */ /* 0x0001e80000100800 */
[----:B------:R1:W-:Y:S04]  /*51d0*/  STL [R1+0x3d0], R2 ;  /* 0x0003d00201007387 */ /* 0x0003e80000100800 */
[----:B------:R2:W-:Y:S01]  /*51e0*/  STL [R1+0x3d4], R0 ;  /* 0x0003d40001007387 */ /* 0x0005e20000100800 */
[----:B0-----:R-:W-:Y:S01]  /*51f0*/  IMAD.MOV.U32 R3, RZ, RZ, 0x3f800000 ;  /* 0x3f800000ff037424 */ /* 0x001fe200078e00ff */
[----:B-1----:R-:W-:-:S04]  /*5200*/  MOV R2, 0x3f800000 ;  /* 0x3f80000000027802 */ /* 0x002fc80000000f00 */
[----:B------:R-:W-:Y:S01]  /*5210*/  STL [R1+0x594], R3 ;  /* 0x0005940301007387 */ /* 0x000fe20000100800 */
[----:B--2---:R-:W-:-:S03]  /*5220*/  IMAD.MOV.U32 R0, RZ, RZ, 0x3f800000 ;  /* 0x3f800000ff007424 */ /* 0x004fc600078e00ff */
[----:B------:R-:W-:Y:S04]  /*5230*/  STL [R1+0x598], R2 ;  /* 0x0005980201007387 */ /* 0x000fe80000100800 */
[----:B------:R-:W-:Y:S04]  /*5240*/  STL [R1+0x460], RZ ;  /* 0x000460ff01007387 */ /* 0x000fe80000100800 */
[----:B------:R0:W-:Y:S04]  /*5250*/  STL [R1+0x59c], R0 ;  /* 0x00059c0001007387 */ /* 0x0001e80000100800 */
[----:B------:R1:W-:Y:S04]  /*5260*/  STL [R1+0x464], RZ ;  /* 0x000464ff01007387 */ /* 0x0003e80000100800 */
        /* <DEDUP_REMOVED lines=99> */
[----:B------:R-:W2:Y:S04]  /*58a0*/  S2R R29, SR_CTAID.X ;  /* 0x00000000001d7919 */ /* 0x000ea80000002500 */
        /* <DEDUP_REMOVED lines=19> */
[----:B------:R1:W-:Y:S01]  /*59e0*/  STL [R1+0x380], RZ ;  /* 0x000380ff01007387 */ /* 0x0003e20000100800 */
[----:B--2---:R-:W-:-:S03]  /*59f0*/  SHF.L.U32 R29, R29, 0x7, RZ ;  /* 0x000000071d1d7819 */ /* 0x004fc600000006ff */
[----:B------:R1:W-:Y:S04]  /*5a00*/  STL [R1+0x384], RZ ;  /* 0x000384ff01007387 */ /* 0x0003e80000100800 */
[----:B------:R1:W-:Y:S04]  /*5a10*/  STL [R1+0x388], RZ ;  /* 0x000388ff01007387 */ /* 0x0003e80000100800 */
[----:B------:R1:W-:Y:S04]  /*5a20*/  STL [R1+0x38c], RZ ;  /* 0x00038cff01007387 */ /* 0x0003e80000100800 */
[----:B------:R-:W2:Y:S04]  /*5a30*/  S2R R18, SR_TID.X ;  /* 0x0000000000127919 */ /* 0x000ea80000002100 */
[----:B------:R1:W-:Y:S01]  /*5a40*/  STL [R1+0x3a0], RZ ;  /* 0x0003a0ff01007387 */ /* 0x0003e20000100800 */
[----:B0-----:R-:W-:-:S03]  /*5a50*/  IADD3 R0, R29, 0x80, RZ ;  /* 0x000000801d007810 */ /* 0x001fc60007ffe0ff */
[----:B------:R1:W-:Y:S04]  /*5a60*/  STL [R1+0x3a4], RZ ;  /* 0x0003a4ff01007387 */ /* 0x0003e80000100800 */
[----:B------:R1:W-:Y:S04]  /*5a70*/  STL [R1+0x3a8], RZ ;  /* 0x0003a8ff01007387 */ /* 0x0003e80000100800 */
[----:B------:R1:W-:Y:S01]  /*5a80*/  STL [R1+0x3ac], RZ ;  /* 0x0003acff01007387 */ /* 0x0003e20000100800 */
[----:B------:R-:W-:Y:S02]  /*5a90*/  ISETP.GE.AND P0, PT, R0, 0x1, PT ;  /* 0x000000010000780c */ /* 0x000fe40003f06270 */
[C---:B--2---:R-:W-:Y:S01]  /*5aa0*/  LOP3.LUT R10, R18.reuse, 0x60, RZ, 0xc0, !PT ;  /* 0x00000060120a7812 */ /* 0x044fe200078ec0ff */
[C---:B------:R-:W-:Y:S01]  /*5ab0*/  IMAD.SHL.U32 R19, R18.reuse, 0x2, RZ ;  /* 0x0000000212137824 */ /* 0x040fe200078e00ff */
[----:B------:R-:W-:-:S09]  /*5ac0*/  LOP3.LUT R11, R18, 0x1c, RZ, 0xc0, !PT ;  /* 0x0000001c120b7812 */ /* 0x000fd200078ec0ff */
[----:B------:R-:W-:Y:S05]  /*5ad0*/  @!P0 BRA `(.L_x_0) ;  /* 0x0001b1d000008947 */ /* 0x000fea0003800000 */
[----:B-1----:R-:W-:Y:S01]  /*5ae0*/  SHF.R.U32.HI R23, RZ, 0x6, R18 ;  /* 0x00000006ff177819 */ /* 0x002fe20000011612 */
[----:B------:R-:W0:Y:S01]  /*5af0*/  S2R R12, SR_TID.X ;  /* 0x00000000000c7919 */ /* 0x000e220000002100 */
[----:B------:R-:W-:Y:S02]  /*5b00*/  MOV R0, c[0x0][0x1b8] ;  /* 0x00006e0000007a02 */ /* 0x000fe40000000f00 */
[----:B------:R-:W-:Y:S01]  /*5b10*/  SGXT.U32 R23, R23, 0x1 ;  /* 0x000000011717781a */ /* 0x000fe20000000000 */
[----:B------:R-:W1:Y:S01]  /*5b20*/  S2R R20, SR_CTAID.Y ;  /* 0x0000000000147919 */ /* 0x000e620000002600 */
[----:B------:R-:W-:Y:S02]  /*5b30*/  SHF.R.U32.HI R16, RZ, 0x1, R10 ;  /* 0x00000001ff107819 */ /* 0x000fe4000001160a */
[C---:B------:R-:W-:Y:S01]  /*5b40*/  LOP3.LUT P0, RZ, R18.reuse, 0x40, RZ, 0xc0, !PT ;  /* 0x0000004012ff7812 */ /* 0x040fe2000780c0ff */
[----:B------:R-:W-:Y:S01]  /*5b50*/  IMAD R23, R23, c[0x0][0x1b8], RZ ;  /* 0x00006e0017177a24 */ /* 0x000fe200078e02ff */
[----:B------:R-:W-:-:S02]  /*5b60*/  LOP3.LUT R22, R18, 0x3f, RZ, 0xc0, !PT ;  /* 0x0000003f12167812 */ /* 0x000fc400078ec0ff */
[----:B------:R-:W-:Y:S01]  /*5b70*/  LEA.HI R16, R11, R16, RZ, 0x1e ;  /* 0x000000100b107211 */ /* 0x000fe200078ff0ff */
[----:B------:R-:W-:Y:S01]  /*5b80*/  IMAD R24, R0, 0x2, R23 ;  /* 0x0000000200187824 */ /* 0x000fe200078e0217 */
[----:B------:R-:W-:Y:S02]  /*5b90*/  SEL R14, RZ, 0x90, !P0 ;  /* 0x00000090ff0e7807 */ /* 0x000fe40004000000 */
[C---:B------:R-:W-:Y:S01]  /*5ba0*/  SHF.L.U32 R13, R22.reuse, 0x1, RZ ;  /* 0x00000001160d7819 */ /* 0x040fe200000006ff */
[----:B------:R-:W-:Y:S01]  /*5bb0*/  IMAD R22, R22, c[0x0][0x1b4], RZ ;  /* 0x00006d0016167a24 */ /* 0x000fe200078e02ff */
[----:B------:R-:W-:-:S05]  /*5bc0*/  LEA R27, R0, R24, 0x1 ;  /* 0x00000018001b7211 */ /* 0x000fca00078e08ff */
[----:B------:R-:W-:Y:S01]  /*5bd0*/  IMAD R25, R0, 0x2, R27 ;  /* 0x0000000200197824 */ /* 0x000fe200078e021b */
[----:B0-----:R-:W-:-:S04]  /*5be0*/  LOP3.LUT R12, R12, 0x7f, RZ, 0xc0, !PT ;  /* 0x0000007f0c0c7812 */ /* 0x001fc800078ec0ff */
[----:B------:R-:W-:Y:S01]  /*5bf0*/  LEA R26, R0, R25, 0x1 ;  /* 0x00000019001a7211 */ /* 0x000fe200078e08ff */
[----:B-1----:R-:W-:Y:S02]  /*5c00*/  IMAD R15, R20, c[0x0][0x1a0], RZ ;  /* 0x00006800140f7a24 */ /* 0x002fe400078e02ff */
[----:B------:R-:W-:Y:S02]  /*5c10*/  IMAD R21, R12, c[0x0][0x1a8], RZ ;  /* 0x00006a000c157a24 */ /* 0x000fe400078e02ff */
[C---:B------:R-:W-:Y:S02]  /*5c20*/  IMAD R28, R0.reuse, 0x2, R26 ;  /* 0x00000002001c7824 */ /* 0x040fe400078e021a */
[----:B------:R-:W-:Y:S01]  /*5c30*/  IMAD.SHL.U32 R12, R15, 0x2, RZ ;  /* 0x000000020f0c7824 */ /* 0x000fe200078e00ff */
[C---:B------:R-:W-:Y:S01]  /*5c40*/  SHF.L.U32 R17, R21.reuse, 0x1, RZ ;  /* 0x0000000115117819 */ /* 0x040fe200000006ff */
[----:B------:R-:W-:Y:S01]  /*5c50*/  IMAD.HI R21, R21, 0x2, RZ ;  /* 0x0000000215157827 */ /* 0x000fe200078e02ff */
[----:B------:R-:W-:-:S05]  /*5c60*/  LEA R2, R0, R28, 0x1 ;  /* 0x0000001c00027211 */ /* 0x000fca00078e08ff */
[----:B------:R-:W-:-:S05]  /*5c70*/  IMAD R3, R0, 0x2, R2 ;  /* 0x0000000200037824 */ /* 0x000fca00078e0202 */
[C---:B------:R-:W-:Y:S01]  /*5c80*/  LEA R4, R0.reuse, R3, 0x1 ;  /* 0x0000000300047211 */ /* 0x040fe200078e08ff */
[----:B------:R0:W-:Y:S04]  /*5c90*/  STL.64 [R1+0xa50], R2 ;  /* 0x000a500201007387 */ /* 0x0001e80000100a00 */
[----:B------:R-:W-:-:S05]  /*5ca0*/  IMAD R5, R0, 0x2, R4 ;  /* 0x0000000200057824 */ /* 0x000fca00078e0204 */
[----:B------:R-:W-:Y:S02]  /*5cb0*/  LEA R6, R0, R5, 0x1 ;  /* 0x0000000500067211 */ /* 0x000fe400078e08ff */
[----:B0-----:R-:W-:Y:S01]  /*5cc0*/  IADD3 R3, R29, R16, RZ ;  /* 0x000000101d037210 */ /* 0x001fe20007ffe0ff */
[----:B------:R-:W-:Y:S01]  /*5cd0*/  IMAD R16, R20, c[0x0][0x1b0], RZ ;  /* 0x00006c0014107a24 */ /* 0x000fe200078e02ff */
[----:B------:R-:W-:Y:S01]  /*5ce0*/  LOP3.LUT R2, R14, R13, RZ, 0x3c, !PT ;  /* 0x0000000d0e027212 */ /* 0x000fe200078e3cff */
[----:B------:R-:W-:Y:S01]  /*5cf0*/  IMAD R7, R0, 0x2, R6 ;  /* 0x0000000200077824 */ /* 0x000fe200078e0206 */
[----:B------:R-:W-:Y:S01]  /*5d00*/  LOP3.LUT R20, R19, 0x10, RZ, 0xc0, !PT ;  /* 0x0000001013147812 */ /* 0x000fe200078ec0ff */
[----:B------:R-:W-:Y:S01]  /*5d10*/  IMAD.HI R3, R15, 0x2, RZ ;  /* 0x000000020f037827 */ /* 0x000fe200078e02ff */
[----:B------:R-:W-:Y:S02]  /*5d20*/  SHF.L.U32 R29, R18, 0x7, RZ ;  /* 0x00000007121d7819 */ /* 0x000fe400000006ff */
[----:B------:R-:W-:-:S02]  /*5d30*/  LEA R8, R0, R7, 0x1 ;  /* 0x0000000700087211 */ /* 0x000fc400078e08ff */
[----:B------:R-:W-:Y:S02]  /*5d40*/  LOP3.LUT R20, R20, 0x60, R18, 0xf8, !PT ;  /* 0x0000006014147812 */ /* 0x000fe400078ef812 */
[----:B------:R-:W-:Y:S01]  /*5d50*/  SHF.L.U32 R19, R16, 0x1, RZ ;  /* 0x0000000110137819 */ /* 0x000fe200000006ff */
[----:B------:R-:W-:Y:S01]  /*5d60*/  IMAD R9, R0, 0x2, R8 ;  /* 0x0000000200097824 */ /* 0x000fe200078e0208 */
[----:B------:R-:W-:-:S04]  /*5d70*/  LOP3.LUT R29, R29, 0x800, RZ, 0xc0, !PT ;  /* 0x000008001d1d7812 */ /* 0x000fc800078ec0ff */
[C---:B------:R-:W-:Y:S01]  /*5d80*/  LEA R10, R0.reuse, R9, 0x1 ;  /* 0x00000009000a7211 */ /* 0x040fe200078e08ff */
[----:B------:R0:W-:Y:S04]  /*5d90*/  STL.64 [R1+0xa48], R8 ;  /* 0x000a480801007387 */ /* 0x0001e80000100a00 */
[C---:B------:R-:W-:Y:S01]  /*5da0*/  IMAD R11, R0.reuse, 0x2, R10 ;  /* 0x00000002000b7824 */ /* 0x040fe200078e020a */
[----:B------:R1:W-:Y:S01]  /*5db0*/  STL [R1+0x404], R2 ;  /* 0x0004040201007387 */ /* 0x0003e20000100800 */
[----:B0-----:R-:W-:Y:S02]  /*5dc0*/  IADD3 R8, P0, P1, R17, c[0x0][0x168], R12 ;  /* 0x00005a0011087a10 */ /* 0x001fe4000791e00c */
[----:B------:R-:W-:Y:S01]  /*5dd0*/  IMAD R12, R0, 0x2, R11 ;  /* 0x00000002000c7824 */ /* 0x000fe200078e020b */
[----:B------:R-:W-:Y:S01]  /*5de0*/  LOP3.LUT R9, R18, 0x7, RZ, 0xc0, !PT ;  /* 0x0000000712097812 */ /* 0x000fe200078ec0ff */
[----:B------:R-:W-:-:S02]  /*5df0*/  IMAD.SHL.U32 R18, R22, 0x2, RZ ;  /* 0x0000000216127824 */ /* 0x000fc400078e00ff */
[----:B------:R-:W-:Y:S02]  /*5e00*/  IMAD R13, R0, 0x2, R12 ;  /* 0x00000002000d7824 */ /* 0x000fe400078e020c */
[----:B------:R-:W-:Y:S01]  /*5e10*/  IMAD R9, R9, 0x110, RZ ;  /* 0x0000011009097824 */ /* 0x000fe200078e02ff */
[----:B------:R-:W-:Y:S01]  /*5e20*/  IADD3 R18, P2, P3, R18, c[0x0][0x170], R19 ;  /* 0x00005c0012127a10 */ /* 0x000fe20007b5e013 */
[----:B------:R-:W-:Y:S02]  /*5e30*/  IMAD R14, R0, 0x2, R13 ;  /* 0x00000002000e7824 */ /* 0x000fe400078e020d */
[----:B-1----:R-:W-:Y:S01]  /*5e40*/  IMAD.HI R2, R16, 0x2, RZ ;  /* 0x0000000210027827 */ /* 0x002fe200078e02ff */
[----:B------:R-:W-:Y:S02]  /*5e50*/  LOP3.LUT R20, R9, R20, RZ, 0x3c, !PT ;  /* 0x0000001409147212 */ /* 0x000fe400078e3cff */
[----:B------:R-:W-:Y:S01]  /*5e60*/  IADD3.X R9, R21, c[0x0][0x16c], R3, P0, P1 ;  /* 0x00005b0015097a10 */ /* 0x000fe200007e2403 */
[----:B------:R-:W-:Y:S01]  /*5e70*/  IMAD R15, R0, 0x2, R14 ;  /* 0x00000002000f7824 */ /* 0x000fe200078e020e */
[----:B------:R-:W-:Y:S01]  /*5e80*/  IADD3 R3, R29, R20, RZ ;  /* 0x000000141d037210 */ /* 0x000fe20007ffe0ff */
[----:B------:R-:W-:-:S03]  /*5e90*/  IMAD.HI R22, R22, 0x2, RZ ;  /* 0x0000000216167827 */ /* 0x000fc600078e02ff */
[----:B------:R0:W-:Y:S01]  /*5ea0*/  STL.64 [R1+0xa40], R14 ;  /* 0x000a400e01007387 */ /* 0x0001e20000100a00 */
[----:B------:R-:W-:Y:S02]  /*5eb0*/  LEA R16, R0, R15, 0x1 ;  /* 0x0000000f00107211 */ /* 0x000fe400078e08ff */
[----:B------:R-:W-:Y:S01]  /*5ec0*/  IADD3.X R20, R22, c[0x0][0x174], R2, P2, P3 ;  /* 0x00005d0016147a10 */ /* 0x000fe200017e6402 */
[----:B------:R-:W-:Y:S01]  /*5ed0*/  STL.64 [R1+0x438], R8 ;  /* 0x0004380801007387 */ /* 0x000fe20000100a00 */
[----:B------:R-:W-:Y:S02]  /*5ee0*/  LEA R2, P2, R27, R18, 0x1 ;  /* 0x000000121b027211 */ /* 0x000fe400078408ff */
[----:B------:R-:W-:Y:S01]  /*5ef0*/  LEA R17, R0, R16, 0x1 ;  /* 0x0000001000117211 */ /* 0x000fe200078e08ff */
[----:B------:R1:W-:Y:S01]  /*5f00*/  STL [R1+0x424], R3 ;  /* 0x0004240301007387 */ /* 0x0003e20000100800 */
[----:B0-----:R-:W-:-:S03]  /*5f10*/  LEA R14, P0, R23, R18, 0x1 ;  /* 0x00000012170e7211 */ /* 0x001fc600078008ff */
[----:B------:R-:W-:Y:S01]  /*5f20*/  IMAD R19, R0, 0x2, R17 ;  /* 0x0000000200137824 */ /* 0x000fe200078e0211 */
[----:B------:R-:W-:-:S03]  /*5f30*/  LEA.HI.X.SX32 R15, R23, R20, 0x1, P0 ;  /* 0x00000014170f7211 */ /* 0x000fc600000f0eff */
[----:B------:R-:W-:Y:S01]  /*5f40*/  IMAD R21, R0, 0x2, R19 ;  /* 0x0000000200157824 */ /* 0x000fe200078e0213 */
[----:B-1----:R-:W-:Y:S02]  /*5f50*/  LEA.HI.X.SX32 R3, R27, R20, 0x1, P2 ;  /* 0x000000141b037211 */ /* 0x002fe400010f0eff */
[----:B------:R-:W-:Y:S01]  /*5f60*/  LEA R8, P1, R24, R18, 0x1 ;  /* 0x0000001218087211 */ /* 0x000fe200078208ff */
[----:B------:R0:W-:Y:S01]  /*5f70*/  STL.64 [R1+0x990], R14 ;  /* 0x0009900e01007387 */ /* 0x0001e20000100a00 */
[----:B------:R-:W-:Y:S02]  /*5f80*/  LEA R22, R0, R21, 0x1 ;  /* 0x0000001500167211 */ /* 0x000fe400078e08ff */
[----:B------:R-:W-:Y:S01]  /*5f90*/  LEA.HI.X.SX32 R9, R24, R20, 0x1, P1 ;  /* 0x0000001418097211 */ /* 0x000fe200008f0eff */
[----:B------:R1:W-:Y:S02]  /*5fa0*/  STL.64 [R1+0x980], R2 ;  /* 0x0009800201007387 */ /* 0x0003e40000100a00 */
[----:B------:R-:W-:-:S02]  /*5fb0*/  IMAD R23, R0, 0x2, R22 ;  /* 0x0000000200177824 */ /* 0x000fc400078e0216 */
[----:B------:R2:W-:Y:S03]  /*5fc0*/  STL.64 [R1+0x988], R8 ;  /* 0x0009880801007387 */ /* 0x0005e60000100a00 */
[----:B------:R-:W-:Y:S02]  /*5fd0*/  LEA R24, R0, R23, 0x1 ;  /* 0x0000001700187211 */ /* 0x000fe400078e08ff */
[-C--:B0-----:R-:W-:Y:S02]  /*5fe0*/  LEA R14, P1, R26, R18.reuse, 0x1 ;  /* 0x000000121a0e7211 */ /* 0x081fe400078208ff */
[----:B-1----:R-:W-:-:S04]  /*5ff0*/  LEA R2, P0, R25, R18, 0x1 ;  /* 0x0000001219027211 */ /* 0x002fc800078008ff */
[----:B------:R-:W-:Y:S02]  /*6000*/  LEA.HI.X.SX32 R3, R25, R20, 0x1, P0 ;  /* 0x0000001419037211 */ /* 0x000fe400000f0eff */
[----:B--2---:R-:W-:-:S03]  /*6010*/  LEA R8, P2, R28, R18, 0x1 ;  /* 0x000000121c087211 */ /* 0x004fc600078408ff */
[----:B------:R0:W-:Y:S04]  /*6020*/  STL.64 [R1+0x978], R2 ;  /* 0x0009780201007387 */ /* 0x0001e80000100a00 */
[----:B0-----:R-:W2:Y:S01]  /*6030*/  LDL.LU.64 R2, [R1+0xa50] ;  /* 0x000a500001027983 */ /* 0x001ea20000300a00 */
[-C--:B------:R-:W-:Y:S01]  /*6040*/  LEA.HI.X.SX32 R15, R26, R20.reuse, 0x1, P1 ;  /* 0x000000141a0f7211 */ /* 0x080fe200008f0eff */
[----:B------:R-:W-:Y:S01]  /*6050*/  IMAD R26, R0, 0x2, R24 ;  /* 0x00000002001a7824 */ /* 0x000fe200078e0218 */
[----:B------:R-:W-:-:S03]  /*6060*/  LEA.HI.X.SX32 R9, R28, R20, 0x1, P2 ;  /* 0x000000141c097211 */ /* 0x000fc600010f0eff */
[----:B------:R-:W-:Y:S01]  /*6070*/  STL.64 [R1+0x970], R14 ;  /* 0x0009700e01007387 */ /* 0x000fe20000100a00 */
[----:B------:R-:W-:-:S03]  /*6080*/  LEA R25, R0, R26, 0x1 ;  /* 0x0000001a00197211 */ /* 0x000fc600078e08ff */
[----:B------:R0:W-:Y:S02]  /*6090*/  STL.64 [R1+0x968], R8 ;  /* 0x0009680801007387 */ /* 0x0001e40000100a00 */
[----:B0-----:R-:W-:-:S04]  /*60a0*/  LEA R8, P2, R4, R18, 0x1 ;  /* 0x0000001204087211 */ /* 0x001fc800078408ff */
[----:B------:R-:W-:Y:S02]  /*60b0*/  LEA.HI.X.SX32 R9, R4, R20, 0x1, P2 ;  /* 0x0000001404097211 */ /* 0x000fe400010f0eff */
[CC--:B--2---:R-:W-:Y:S02]  /*60c0*/  LEA R28, P0, R2.reuse, R18.reuse, 0x1 ;  /* 0x00000012021c7211 */ /* 0x0c4fe400078008ff */
[C---:B------:R-:W-:Y:S02]  /*60d0*/  LEA R14, P1, R3.reuse, R18, 0x1 ;  /* 0x00000012030e7211 */ /* 0x040fe400078208ff */
[-C--:B------:R-:W-:Y:S01]  /*60e0*/  LEA.HI.X.SX32 R29, R2, R20.reuse, 0x1, P0 ;  /* 0x00000014021d7211 */ /* 0x080fe200000f0eff */
[----:B------:R-:W-:Y:S01]  /*60f0*/  IMAD R2, R0, 0x2, R25 ;  /* 0x0000000200027824 */ /* 0x000fe200078e0219 */
[----:B------:R-:W-:-:S03]  /*6100*/  LEA.HI.X.SX32 R15, R3, R20, 0x1, P1 ;  /* 0x00000014030f7211 */ /* 0x000fc600008f0eff */
[----:B------:R0:W-:Y:S01]  /*6110*/  STL.64 [R1+0x960], R28 ;  /* 0x0009601c01007387 */ /* 0x0001e20000100a00 */
[----:B------:R-:W-:-:S03]  /*6120*/  LEA R3, R0, R2, 0x1 ;  /* 0x0000000200037211 */ /* 0x000fc600078e08ff */
[----:B------:R1:W-:Y:S04]  /*6130*/  STL.64 [R1+0x950], R8 ;  /* 0x0009500801007387 */ /* 0x0003e80000100a00 */
[----:B------:R2:W-:Y:S01]  /*6140*/  STL.64 [R1+0x958], R14 ;  /* 0x0009580e01007387 */ /* 0x0005e20000100a00 */
        /* <DEDUP_REMOVED lines=16> */
[-C--:B------:R-:W-:Y:S02]  /*6250*/  LEA.HI.X.SX32 R7, R8, R20.reuse, 0x1, P0 ;  /* 0x0000001408077211 */ /* 0x080fe400000f0eff */
[----:B------:R-:W-:Y:S02]  /*6260*/  LEA.HI.X.SX32 R29, R9, R20, 0x1, P1 ;  /* 0x00000014091d7211 */ /* 0x000fe400008f0eff */
[C---:B------:R-:W-:Y:S01]  /*6270*/  LEA R8, P2, R13.reuse, R18, 0x1 ;  /* 0x000000120d087211 */ /* 0x040fe200078408ff */
[----:B------:R0:W-:Y:S04]  /*6280*/  STL.64 [R1+0x930], R6 ;  /* 0x0009300601007387 */ /* 0x0001e80000100a00 */
[----:B------:R1:W-:Y:S04]  /*6290*/  STL.64 [R1+0x920], R14 ;  /* 0x0009200e01007387 */ /* 0x0003e80000100a00 */
[----:B------:R2:W-:Y:S01]  /*62a0*/  STL.64 [R1+0x928], R28 ;  /* 0x0009281c01007387 */ /* 0x0005e20000100a00 */
[----:B------:R-:W-:Y:S01]  /*62b0*/  LEA.HI.X.SX32 R9, R13, R20, 0x1, P2 ;  /* 0x000000140d097211 */ /* 0x000fe200010f0eff */
[----:B0-----:R-:W-:Y:S01]  /*62c0*/  IMAD R7, R0, 0x2, R5 ;  /* 0x0000000200077824 */ /* 0x001fe200078e0205 */
[----:B-1----:R-:W-:-:S02]  /*62d0*/  LEA R14, P0, R11, R18, 0x1 ;  /* 0x000000120b0e7211 */ /* 0x002fc400078008ff */
[----:B--2---:R-:W-:Y:S02]  /*62e0*/  LEA R28, P1, R12, R18, 0x1 ;  /* 0x000000120c1c7211 */ /* 0x004fe400078208ff */
[----:B------:R-:W-:Y:S02]  /*62f0*/  LEA.HI.X.SX32 R15, R11, R20, 0x1, P0 ;  /* 0x000000140b0f7211 */ /* 0x000fe400000f0eff */
[----:B------:R-:W-:Y:S02]  /*6300*/  LEA R10, P2, R16, R18, 0x1 ;  /* 0x00000012100a7211 */ /* 0x000fe400078408ff */
[----:B------:R-:W-:Y:S01]  /*6310*/  LEA R6, R0, R7, 0x1 ;  /* 0x0000000700067211 */ /* 0x000fe200078e08ff */
[----:B------:R0:W-:Y:S04]  /*6320*/  STL.64 [R1+0x918], R14 ;  /* 0x0009180e01007387 */ /* 0x0001e80000100a00 */
[----:B0-----:R-:W2:Y:S01]  /*6330*/  LDL.LU.64 R14, [R1+0xa40] ;  /* 0x000a4000010e7983 */ /* 0x001ea20000300a00 */
[-C--:B------:R-:W-:Y:S01]  /*6340*/  LEA.HI.X.SX32 R29, R12, R20.reuse, 0x1, P1 ;  /* 0x000000140c1d7211 */ /* 0x080fe200008f0eff */
[----:B------:R-:W-:Y:S01]  /*6350*/  UMOV UR4, URZ ;  /* 0x0000003f00047c82 */ /* 0x000fe20008000000 */
[----:B------:R-:W-:Y:S01]  /*6360*/  LEA.HI.X.SX32 R11, R16, R20, 0x1, P2 ;  /* 0x00000014100b7211 */ /* 0x000fe200010f0eff */
[----:B------:R0:W-:Y:S04]  /*6370*/  STL.64 [R1+0x908], R8 ;  /* 0x0009080801007387 */ /* 0x0001e80000100a00 */
[----:B------:R-:W-:Y:S04]  /*6380*/  STL.64 [R1+0x910], R28 ;  /* 0x0009101c01007387 */ /* 0x000fe80000100a00 */
[----:B------:R1:W-:Y:S01]  /*6390*/  STL.64 [R1+0x8f0], R10 ;  /* 0x0008f00a01007387 */ /* 0x0003e20000100a00 */
[----:B0-----:R-:W-:-:S05]  /*63a0*/  IMAD R8, R0, 0x2, R6 ;  /* 0x0000000200087824 */ /* 0x001fca00078e0206 */
[----:B------:R-:W-:-:S05]  /*63b0*/  LEA R9, R0, R8, 0x1 ;  /* 0x0000000800097211 */ /* 0x000fca00078e08ff */
[----:B-1----:R-:W-:-:S05]  /*63c0*/  IMAD R11, R0, 0x2, R9 ;  /* 0x00000002000b7824 */ /* 0x002fca00078e0209 */
[----:B------:R-:W-:Y:S02]  /*63d0*/  LEA R10, R0, R11, 0x1 ;  /* 0x0000000b000a7211 */ /* 0x000fe400078e08ff */
[CC--:B--2---:R-:W-:Y:S02]  /*63e0*/  LEA R12, P0, R14.reuse, R18.reuse, 0x1 ;  /* 0x000000120e0c7211 */ /* 0x0c4fe400078008ff */
[C---:B------:R-:W-:Y:S02]  /*63f0*/  LEA R28, P1, R15.reuse, R18, 0x1 ;  /* 0x000000120f1c7211 */ /* 0x040fe400078208ff */
[-C--:B------:R-:W-:Y:S02]  /*6400*/  LEA.HI.X.SX32 R13, R14, R20.reuse, 0x1, P0 ;  /* 0x000000140e0d7211 */ /* 0x080fe400000f0eff */
[----:B------:R-:W-:Y:S02]  /*6410*/  LEA.HI.X.SX32 R29, R15, R20, 0x1, P1 ;  /* 0x000000140f1d7211 */ /* 0x000fe400008f0eff */
[C---:B------:R-:W-:Y:S01]  /*6420*/  LEA R14, P1, R19.reuse, R18, 0x1 ;  /* 0x00000012130e7211 */ /* 0x040fe200078208ff */
[----:B------:R0:W-:Y:S03]  /*6430*/  STL.64 [R1+0x900], R12 ;  /* 0x0009000c01007387 */ /* 0x0001e60000100a00 */
[----:B------:R-:W-:Y:S01]  /*6440*/  LEA.HI.X.SX32 R15, R19, R20, 0x1, P1 ;  /* 0x00000014130f7211 */ /* 0x000fe200008f0eff */
[----:B------:R1:W-:Y:S01]  /*6450*/  STL.64 [R1+0x8f8], R28 ;  /* 0x0008f81c01007387 */ /* 0x0003e20000100a00 */
[----:B------:R-:W-:-:S02]  /*6460*/  LEA R16, P1, R23, R18, 0x1 ;  /* 0x0000001217107211 */ /* 0x000fc400078208ff */
[-C--:B0-----:R-:W-:Y:S02]  /*6470*/  LEA R12, P2, R21, R18.reuse, 0x1 ;  /* 0x00000012150c7211 */ /* 0x081fe400078408ff */
[----:B-1----:R-:W-:Y:S02]  /*6480*/  LEA R28, P0, R17, R18, 0x1 ;  /* 0x00000012111c7211 */ /* 0x002fe400078008ff */
[-C--:B------:R-:W-:Y:S02]  /*6490*/  LEA.HI.X.SX32 R13, R21, R20.reuse, 0x1, P2 ;  /* 0x00000014150d7211 */ /* 0x080fe400010f0eff */
[-C--:B------:R-:W-:Y:S02]  /*64a0*/  LEA.HI.X.SX32 R29, R17, R20.reuse, 0x1, P0 ;  /* 0x00000014111d7211 */ /* 0x080fe400000f0eff */
[----:B------:R-:W-:Y:S01]  /*64b0*/  LEA.HI.X.SX32 R17, R23, R20, 0x1, P1 ;  /* 0x0000001417117211 */ /* 0x000fe200008f0eff */
[----:B------:R0:W-:Y:S04]  /*64c0*/  STL.64 [R1+0x8d8], R12 ;  /* 0x0008d80c01007387 */ /* 0x0001e80000100a00 */
[----:B------:R1:W-:Y:S04]  /*64d0*/  STL.64 [R1+0x8e8], R28 ;  /* 0x0008e81c01007387 */ /* 0x0003e80000100a00 */
[----:B------:R2:W-:Y:S01]  /*64e0*/  STL.64 [R1+0x8e0], R14 ;  /* 0x0008e00e01007387 */ /* 0x0005e20000100a00 */
[----:B0-----:R-:W-:Y:S01]  /*64f0*/  IMAD R13, R0, 0x2, R10 ;  /* 0x00000002000d7824 */ /* 0x001fe200078e020a */
[----:B-1----:R-:W-:-:S04]  /*6500*/  LEA R28, P0, R22, R18, 0x1 ;  /* 0x00000012161c7211 */ /* 0x002fc800078008ff */
[----:B------:R-:W-:Y:S02]  /*6510*/  LEA R12, R0, R13, 0x1 ;  /* 0x0000000d000c7211 */ /* 0x000fe400078e08ff */
[----:B--2---:R-:W-:Y:S02]  /*6520*/  LEA R14, P2, R24, R18, 0x1 ;  /* 0x00000012180e7211 */ /* 0x004fe400078408ff */
[-C--:B------:R-:W-:Y:S02]  /*6530*/  LEA.HI.X.SX32 R29, R22, R20.reuse, 0x1, P0 ;  /* 0x00000014161d7211 */ /* 0x080fe400000f0eff */
[----:B------:R-:W-:Y:S02]  /*6540*/  LEA.HI.X.SX32 R15, R24, R20, 0x1, P2 ;  /* 0x00000014180f7211 */ /* 0x000fe400010f0eff */
[----:B------:R-:W-:-:S03]  /*6550*/  LEA R22, P1, R25, R18, 0x1 ;  /* 0x0000001219167211 */ /* 0x000fc600078208ff */
[----:B------:R0:W-:Y:S01]  /*6560*/  STL.64 [R1+0x8c0], R14 ;  /* 0x0008c00e01007387 */ /* 0x0001e20000100a00 */
[----:B------:R-:W-:Y:S02]  /*6570*/  LEA.HI.X.SX32 R23, R25, R20, 0x1, P1 ;  /* 0x0000001419177211 */ /* 0x000fe400008f0eff */
[C---:B------:R-:W-:Y:S01]  /*6580*/  LEA R24, P1, R4.reuse, R18, 0x1 ;  /* 0x0000001204187211 */ /* 0x040fe200078208ff */
[----:B------:R1:W-:Y:S03]  /*6590*/  STL.64 [R1+0x8d0], R28 ;  /* 0x0008d01c01007387 */ /* 0x0003e60000100a00 */
[----:B------:R-:W-:Y:S01]  /*65a0*/  LEA.HI.X.SX32 R25, R4, R20, 0x1, P1 ;  /* 0x0000001404197211 */ /* 0x000fe200008f0eff */
        /* <DEDUP_REMOVED lines=9> */
[----:B------:R-:W-:-:S03]  /*6640*/  LEA.HI.X.SX32 R27, R3, R20, 0x1, P0 ;  /* 0x00000014031b7211 */ /* 0x000fc600000f0eff */
[----:B------:R-:W-:Y:S04]  /*6650*/  STL.64 [R1+0x8b8], R28 ;  /* 0x0008b81c01007387 */ /* 0x000fe80000100a00 */
[----:B------:R1:W-:Y:S01]  /*6660*/  STL.64 [R1+0x8b0], R22 ;  /* 0x0008b01601007387 */ /* 0x0003e20000100a00 */
[----:B0-----:R-:W-:-:S03]  /*6670*/  IMAD R17, R0, 0x2, R14 ;  /* 0x0000000200117824 */ /* 0x001fc600078e020e */
[----:B------:R-:W-:Y:S02]  /*6680*/  STL.64 [R1+0x8a0], R26 ;  /* 0x0008a01a01007387 */ /* 0x000fe40000100a00 */
[C---:B------:R-:W-:Y:S02]  /*6690*/  LEA R16, R0.reuse, R17, 0x1 ;  /* 0x0000001100107211 */ /* 0x040fe400078e08ff */
[----:B------:R0:W-:Y:S01]  /*66a0*/  STL.64 [R1+0x898], R24 ;  /* 0x0008981801007387 */ /* 0x0001e20000100a00 */
[C---:B-1----:R-:W-:Y:S02]  /*66b0*/  LEA R22, P2, R5.reuse, R18, 0x1 ;  /* 0x0000001205167211 */ /* 0x042fe400078408ff */
[----:B------:R-:W-:Y:S02]  /*66c0*/  IMAD R19, R0, 0x2, R16 ;  /* 0x0000000200137824 */ /* 0x000fe400078e0210 */
[----:B------:R-:W-:Y:S02]  /*66d0*/  LEA.HI.X.SX32 R23, R5, R20, 0x1, P2 ;  /* 0x0000001405177211 */ /* 0x000fe400010f0eff */
[----:B------:R-:W-:-:S02]  /*66e0*/  LEA R2, P2, R8, R18, 0x1 ;  /* 0x0000001208027211 */ /* 0x000fc400078408ff */
[----:B------:R-:W-:Y:S01]  /*66f0*/  LEA R4, R0, R19, 0x1 ;  /* 0x0000001300047211 */ /* 0x000fe200078e08ff */
[----:B------:R1:W-:Y:S01]  /*6700*/  STL.64 [R1+0x890], R22 ;  /* 0x0008901601007387 */ /* 0x0003e20000100a00 */
[C---:B0-----:R-:W-:Y:S02]  /*6710*/  LEA R24, P0, R7.reuse, R18, 0x1 ;  /* 0x0000001207187211 */ /* 0x041fe400078008ff */
[-C--:B------:R-:W-:Y:S01]  /*6720*/  LEA.HI.X.SX32 R3, R8, R20.reuse, 0x1, P2 ;  /* 0x0000001408037211 */ /* 0x080fe200010f0eff */
[----:B------:R-:W-:Y:S01]  /*6730*/  IMAD R8, R0, 0x2, R4 ;  /* 0x0000000200087824 */ /* 0x000fe200078e0204 */
[----:B------:R-:W-:-:S04]  /*6740*/  LEA.HI.X.SX32 R25, R7, R20, 0x1, P0 ;  /* 0x0000001407197211 */ /* 0x000fc800000f0eff */
[----:B------:R-:W-:Y:S01]  /*6750*/  LEA R5, R0, R8, 0x1 ;  /* 0x0000000800057211 */ /* 0x000fe200078e08ff */
[----:B------:R-:W-:Y:S01]  /*6760*/  STL.64 [R1+0x888], R24 ;  /* 0x0008881801007387 */ /* 0x000fe20000100a00 */
[----:B-1----:R-:W-:-:S04]  /*6770*/  LEA R22, P1, R6, R18, 0x1 ;  /* 0x0000001206167211 */ /* 0x002fc800078208ff */
[----:B------:R-:W-:Y:S02]  /*6780*/  LEA.HI.X.SX32 R23, R6, R20, 0x1, P1 ;  /* 0x0000001406177211 */ /* 0x000fe400008f0eff */
[----:B------:R-:W-:-:S03]  /*6790*/  LEA R6, P1, R11, R18, 0x1 ;  /* 0x000000120b067211 */ /* 0x000fc600078208ff */
[----:B------:R0:W-:Y:S01]  /*67a0*/  STL.64 [R1+0x880], R22 ;  /* 0x0008801601007387 */ /* 0x0001e20000100a00 */
[----:B------:R-:W-:-:S03]  /*67b0*/  LEA.HI.X.SX32 R7, R11, R20, 0x1, P1 ;  /* 0x000000140b077211 */ /* 0x000fc600008f0eff */
[----:B------:R1:W-:Y:S04]  /*67c0*/  STL.64 [R1+0x878], R2 ;  /* 0x0008780201007387 */ /* 0x0003e80000100a00 */
[----:B------:R2:W-:Y:S01]  /*67d0*/  STL.64 [R1+0x868], R6 ;  /* 0x0008680601007387 */ /* 0x0005e20000100a00 */
[CC--:B0-----:R-:W-:Y:S02]  /*67e0*/  LEA R22, P0, R9.reuse, R18.reuse, 0x1 ;  /* 0x0000001209167211 */ /* 0x0c1fe400078008ff */
[C---:B-1----:R-:W-:Y:S02]  /*67f0*/  LEA R2, P2, R10.reuse, R18, 0x1 ;  /* 0x000000120a027211 */ /* 0x042fe400078408ff */
[-C--:B------:R-:W-:Y:S02]  /*6800*/  LEA.HI.X.SX32 R23, R9, R20.reuse, 0x1, P0 ;  /* 0x0000001409177211 */ /* 0x080fe400000f0eff */
[----:B------:R-:W-:Y:S01]  /*6810*/  LEA.HI.X.SX32 R3, R10, R20, 0x1, P2 ;  /* 0x000000140a037211 */ /* 0x000fe200010f0eff */
[C---:B--2---:R-:W-:Y:S01]  /*6820*/  IMAD R6, R0.reuse, 0x2, R5 ;  /* 0x0000000200067824 */ /* 0x044fe200078e0205 */
[C---:B------:R-:W-:Y:S01]  /*6830*/  LEA R24, P0, R13.reuse, R18, 0x1 ;  /* 0x000000120d187211 */ /* 0x040fe200078008ff */
[----:B------:R0:W-:Y:S03]  /*6840*/  STL.64 [R1+0x870], R22 ;  /* 0x0008701601007387 */ /* 0x0001e60000100a00 */
[----:B------:R-:W-:Y:S01]  /*6850*/  LEA.HI.X.SX32 R25, R13, R20, 0x1, P0 ;  /* 0x000000140d197211 */ /* 0x000fe200000f0eff */
[----:B------:R1:W-:Y:S01]  /*6860*/  STL.64 [R1+0x860], R2 ;  /* 0x0008600201007387 */ /* 0x0003e20000100a00 */
[----:B------:R-:W-:-:S02]  /*6870*/  LEA R10, R0, R6, 0x1 ;  /* 0x00000006000a7211 */ /* 0x000fc400078e08ff */
[CC--:B0-----:R-:W-:Y:S02]  /*6880*/  LEA R22, P1, R12.reuse, R18.reuse, 0x1 ;  /* 0x000000120c167211 */ /* 0x0c1fe400078208ff */
[C---:B-1----:R-:W-:Y:S02]  /*6890*/  LEA R2, P2, R15.reuse, R18, 0x1 ;  /* 0x000000120f027211 */ /* 0x042fe400078408ff */
[-C--:B------:R-:W-:Y:S02]  /*68a0*/  LEA.HI.X.SX32 R23, R12, R20.reuse, 0x1, P1 ;  /* 0x000000140c177211 */ /* 0x080fe400008f0eff */
[----:B------:R-:W-:Y:S02]  /*68b0*/  LEA.HI.X.SX32 R3, R15, R20, 0x1, P2 ;  /* 0x000000140f037211 */ /* 0x000fe400010f0eff */
[----:B------:R-:W-:-:S03]  /*68c0*/  LEA R12, P2, R16, R18, 0x1 ;  /* 0x00000012100c7211 */ /* 0x000fc600078408ff */
[----:B------:R0:W-:Y:S01]  /*68d0*/  STL.64 [R1+0x848], R2 ;  /* 0x0008480201007387 */ /* 0x0001e20000100a00 */
[----:B------:R-:W-:-:S03]  /*68e0*/  LEA.HI.X.SX32 R13, R16, R20, 0x1, P2 ;  /* 0x00000014100d7211 */ /* 0x000fc600010f0eff */
[----:B------:R1:W-:Y:S04]  /*68f0*/  STL.64 [R1+0x858], R24 ;  /* 0x0008581801007387 */ /* 0x0003e80000100a00 */
[----:B------:R2:W-:Y:S01]  /*6900*/  STL.64 [R1+0x850], R22 ;  /* 0x0008501601007387 */ /* 0x0005e20000100a00 */
[----:B0-----:R-:W-:Y:S01]  /*6910*/  IMAD R2, R0, 0x2, R10 ;  /* 0x0000000200027824 */ /* 0x001fe200078e020a */
[----:B-1----:R-:W-:-:S04]  /*6920*/  LEA R24, P0, R14, R18, 0x1 ;  /* 0x000000120e187211 */ /* 0x002fc800078008ff */
[----:B------:R-:W-:Y:S02]  /*6930*/  LEA R7, R0, R2, 0x1 ;  /* 0x0000000200077211 */ /* 0x000fe400078e08ff */
[C---:B--2---:R-:W-:Y:S02]  /*6940*/  LEA R22, P1, R17.reuse, R18, 0x1 ;  /* 0x0000001211167211 */ /* 0x044fe400078208ff */
[-C--:B------:R-:W-:Y:S01]  /*6950*/  LEA.HI.X.SX32 R25, R14, R20.reuse, 0x1, P0 ;  /* 0x000000140e197211 */ /* 0x080fe200000f0eff */
[----:B------:R-:W-:Y:S01]  /*6960*/  IMAD R9, R0, 0x2, R7 ;  /* 0x0000000200097824 */ /* 0x000fe200078e0207 */
[----:B------:R-:W-:Y:S02]  /*6970*/  LEA.HI.X.SX32 R23, R17, R20, 0x1, P1 ;  /* 0x0000001411177211 */ /* 0x000fe400008f0eff */
[----:B------:R-:W-:Y:S01]  /*6980*/  LEA R14, P1, R4, R18, 0x1 ;  /* 0x00000012040e7211 */ /* 0x000fe200078208ff */
[----:B------:R-:W-:Y:S01]  /*6990*/  STL.64 [R1+0x840], R24 ;  /* 0x0008401801007387 */ /* 0x000fe20000100a00 */
[----:B------:R-:W-:-:S02]  /*69a0*/  LEA R3, R0, R9, 0x1 ;  /* 0x0000000900037211 */ /* 0x000fc400078e08ff */
[----:B------:R-:W-:Y:S01]  /*69b0*/  LEA.HI.X.SX32 R15, R4, R20, 0x1, P1 ;  /* 0x00000014040f7211 */ /* 0x000fe200008f0eff */
[----:B------:R0:W-:Y:S02]  /*69c0*/  STL.64 [R1+0x838], R22 ;  /* 0x0008381601007387 */ /* 0x0001e40000100a00 */
[----:B------:R-:W-:Y:S02]  /*69d0*/  IMAD R4, R0, 0x2, R3 ;  /* 0x0000000200047824 */ /* 0x000fe400078e0203 */
[----:B------:R1:W-:Y:S01]  /*69e0*/  STL.64 [R1+0x830], R12 ;  /* 0x0008300c01007387 */ /* 0x0003e20000100a00 */
[CC--:B0-----:R-:W-:Y:S02]  /*69f0*/  LEA R22, P0, R19.reuse, R18.reuse, 0x1 ;  /* 0x0000001213167211 */ /* 0x0c1fe400078008ff */
[----:B-1----:R-:W-:Y:S02]  /*6a00*/  LEA R12, P2, R8, R18, 0x1 ;  /* 0x00000012080c7211 */ /* 0x002fe400078408ff */
[----:B------:R-:W-:-:S02]  /*6a10*/  LEA.HI.X.SX32 R23, R19, R20, 0x1, P0 ;  /* 0x0000001413177211 */ /* 0x000fc400000f0eff */
[----:B------:R-:W-:Y:S02]  /*6a20*/  LEA.HI.X.SX32 R13, R8, R20, 0x1, P2 ;  /* 0x00000014080d7211 */ /* 0x000fe400010f0eff */
[C---:B------:R-:W-:Y:S01]  /*6a30*/  LEA R16, P0, R5.reuse, R18, 0x1 ;  /* 0x0000001205107211 */ /* 0x040fe200078008ff */
[----:B------:R-:W-:Y:S01]  /*6a40*/  STL.64 [R1+0x828], R22 ;  /* 0x0008281601007387 */ /* 0x000fe20000100a00 */
[C---:B------:R-:W-:Y:S02]  /*6a50*/  LEA R8, R0.reuse, R4, 0x1 ;  /* 0x0000000400087211 */ /* 0x040fe400078e08ff */
[----:B------:R-:W-:Y:S01]  /*6a60*/  LEA.HI.X.SX32 R17, R5, R20, 0x1, P0 ;  /* 0x0000001405117211 */ /* 0x000fe200000f0eff */
[----:B------:R0:W-:Y:S02]  /*6a70*/  STL.64 [R1+0x820], R14 ;  /* 0x0008200e01007387 */ /* 0x0001e40000100a00 */
[----:B------:R-:W-:Y:S02]  /*6a80*/  IMAD R5, R0, 0x2, R8 ;  /* 0x0000000200057824 */ /* 0x000fe400078e0208 */
[----:B------:R1:W-:Y:S04]  /*6a90*/  STL.64 [R1+0x818], R12 ;  /* 0x0008180c01007387 */ /* 0x0003e80000100a00 */
[----:B------:R2:W-:Y:S01]  /*6aa0*/  STL.64 [R1+0x810], R16 ;  /* 0x0008101001007387 */ /* 0x0005e20000100a00 */
[----:B0-----:R-:W-:-:S02]  /*6ab0*/  LEA R14, P1, R6, R18, 0x1 ;  /* 0x00000012060e7211 */ /* 0x001fc400078208ff */
[----:B-1----:R-:W-:Y:S02]  /*6ac0*/  LEA R12, P2, R10, R18, 0x1 ;  /* 0x000000120a0c7211 */ /* 0x002fe400078408ff */
[-C--:B------:R-:W-:Y:S02]  /*6ad0*/  LEA.HI.X.SX32 R15, R6, R20.reuse, 0x1, P1 ;  /* 0x00000014060f7211 */ /* 0x080fe400008f0eff */
[----:B------:R-:W-:Y:S02]  /*6ae0*/  LEA.HI.X.SX32 R13, R10, R20, 0x1, P2 ;  /* 0x000000140a0d7211 */ /* 0x000fe400010f0eff */
[----:B--2---:R-:W-:Y:S01]  /*6af0*/  LEA R16, P0, R2, R18, 0x1 ;  /* 0x0000001202107211 */ /* 0x004fe200078008ff */
[----:B------:R0:W-:Y:S01]  /*6b00*/  STL.64 [R1+0x808], R14 ;  /* 0x0008080e01007387 */ /* 0x0001e20000100a00 */
[----:B------:R-:W-:Y:S02]  /*6b10*/  LEA R6, R0, R5, 0x1 ;  /* 0x0000000500067211 */ /* 0x000fe400078e08ff */
[----:B------:R-:W-:Y:S01]  /*6b20*/  LEA.HI.X.SX32 R17, R2, R20, 0x1, P0 ;  /* 0x0000001402117211 */ /* 0x000fe200000f0eff */
[----:B------:R1:W-:Y:S04]  /*6b30*/  STL.64 [R1+0x800], R12 ;  /* 0x0008000c01007387 */ /* 0x0003e80000100a00 */
[----:B------:R-:W-:Y:S01]  /*6b40*/  STL.64 [R1+0x7f8], R16 ;  /* 0x0007f81001007387 */ /* 0x000fe20000100a00 */
[----:B0-----:R-:W-:-:S02]  /*6b50*/  LEA R14, P1, R7, R18, 0x1 ;  /* 0x00000012070e7211 */ /* 0x001fc400078208ff */
[----:B-1----:R-:W-:Y:S02]  /*6b60*/  LEA R12, P2, R9, R18, 0x1 ;  /* 0x00000012090c7211 */ /* 0x002fe400078408ff */
[-C--:B------:R-:W-:Y:S01]  /*6b70*/  LEA.HI.X.SX32 R15, R7, R20.reuse, 0x1, P1 ;  /* 0x00000014070f7211 */ /* 0x080fe200008f0eff */
[----:B------:R-:W-:Y:S01]  /*6b80*/  IMAD R7, R0, 0x2, R6 ;  /* 0x0000000200077824 */ /* 0x000fe200078e0206 */
[----:B------:R-:W-:Y:S02]  /*6b90*/  LEA.HI.X.SX32 R13, R9, R20, 0x1, P2 ;  /* 0x00000014090d7211 */ /* 0x000fe400010f0eff */
[----:B------:R-:W-:Y:S01]  /*6ba0*/  LEA R10, P2, R8, R18, 0x1 ;  /* 0x00000012080a7211 */ /* 0x000fe200078408ff */
[----:B------:R0:W-:Y:S01]  /*6bb0*/  STL.64 [R1+0x7f0], R14 ;  /* 0x0007f00e01007387 */ /* 0x0001e20000100a00 */
[----:B------:R-:W-:Y:S02]  /*6bc0*/  LEA R2, R0, R7, 0x1 ;  /* 0x0000000700027211 */ /* 0x000fe400078e08ff */
[----:B------:R-:W-:Y:S01]  /*6bd0*/  LEA.HI.X.SX32 R11, R8, R20, 0x1, P2 ;  /* 0x00000014080b7211 */ /* 0x000fe200010f0eff */
[----:B------:R1:W-:Y:S01]  /*6be0*/  STL.64 [R1+0x7e8], R12 ;  /* 0x0007e80c01007387 */ /* 0x0003e20000100a00 */
[----:B0-----:R-:W-:-:S02]  /*6bf0*/  LEA R14, P0, R3, R18, 0x1 ;  /* 0x00000012030e7211 */ /* 0x001fc400078008ff */
[----:B-1----:R-:W-:Y:S02]  /*6c00*/  LEA R12, P1, R4, R18, 0x1 ;  /* 0x00000012040c7211 */ /* 0x002fe400078208ff */
[-C--:B------:R-:W-:Y:S01]  /*6c10*/  LEA.HI.X.SX32 R15, R3, R20.reuse, 0x1, P0 ;  /* 0x00000014030f7211 */ /* 0x080fe200000f0eff */
[----:B------:R-:W-:Y:S01]  /*6c20*/  IMAD R3, R0, 0x2, R2 ;  /* 0x0000000200037824 */ /* 0x000fe200078e0202 */
[----:B------:R-:W-:-:S03]  /*6c30*/  LEA.HI.X.SX32 R13, R4, R20, 0x1, P1 ;  /* 0x00000014040d7211 */ /* 0x000fc600008f0eff */
[----:B------:R0:W-:Y:S01]  /*6c40*/  STL.64 [R1+0x7e0], R14 ;  /* 0x0007e00e01007387 */ /* 0x0001e20000100a00 */
[----:B------:R-:W-:-:S03]  /*6c50*/  LEA R4, R0, R3, 0x1 ;  /* 0x0000000300047211 */ /* 0x000fc600078e08ff */
[----:B------:R1:W-:Y:S02]  /*6c60*/  STL.64 [R1+0x7d8], R12 ;  /* 0x0007d80c01007387 */ /* 0x0003e40000100a00 */
[----:B------:R-:W-:Y:S02]  /*6c70*/  IMAD R0, R0, 0x2, R4 ;  /* 0x0000000200007824 */ /* 0x000fe400078e0204 */
[----:B------:R2:W-:Y:S03]  /*6c80*/  STL.64 [R1+0x7d0], R10 ;  /* 0x0007d00a01007387 */ /* 0x0005e60000100a00 */
[CC--:B------:R-:W-:Y:S02]  /*6c90*/  LEA R8, P3, R0.reuse, R18.reuse, 0x1 ;  /* 0x0000001200087211 */ /* 0x0c0fe400078608ff */
[----:B0-----:R-:W-:Y:S02]  /*6ca0*/  LEA R14, P0, R5, R18, 0x1 ;  /* 0x00000012050e7211 */ /* 0x001fe400078008ff */
[----:B------:R-:W-:-:S02]  /*6cb0*/  LEA.HI.X.SX32 R9, R0, R20, 0x1, P3 ;  /* 0x0000001400097211 */ /* 0x000fc400018f0eff */
[C---:B-1----:R-:W-:Y:S02]  /*6cc0*/  LEA R12, P1, R6.reuse, R18, 0x1 ;  /* 0x00000012060c7211 */ /* 0x042fe400078208ff */
[----:B------:R-:W-:Y:S02]  /*6cd0*/  LEA.HI.X.SX32 R15, R5, R20, 0x1, P0 ;  /* 0x00000014050f7211 */ /* 0x000fe400000f0eff */
[C---:B--2---:R-:W-:Y:S02]  /*6ce0*/  LEA R10, P2, R7.reuse, R18, 0x1 ;  /* 0x00000012070a7211 */ /* 0x044fe400078408ff */
[-C--:B------:R-:W-:Y:S01]  /*6cf0*/  LEA.HI.X.SX32 R13, R6, R20.reuse, 0x1, P1 ;  /* 0x00000014060d7211 */ /* 0x080fe200008f0eff */
[----:B------:R0:W-:Y:S01]  /*6d00*/  STL.64 [R1+0x7c8], R14 ;  /* 0x0007c80e01007387 */ /* 0x0001e20000100a00 */
[----:B------:R-:W-:Y:S02]  /*6d10*/  LEA.HI.X.SX32 R11, R7, R20, 0x1, P2 ;  /* 0x00000014070b7211 */ /* 0x000fe400010f0eff */
[----:B------:R-:W-:Y:S01]  /*6d20*/  MOV R0, c[0x0][0x1a4] ;  /* 0x0000690000007a02 */ /* 0x000fe20000000f00 */
[----:B------:R1:W-:Y:S04]  /*6d30*/  STL.64 [R1+0x7c0], R12 ;  /* 0x0007c00c01007387 */ /* 0x0003e80000100a00 */
[----:B------:R2:W-:Y:S01]  /*6d40*/  STL.64 [R1+0x7b8], R10 ;  /* 0x0007b80a01007387 */ /* 0x0005e20000100a00 */
[----:B0-----:R-:W-:-:S02]  /*6d50*/  LEA R14, P0, R2, R18, 0x1 ;  /* 0x00000012020e7211 */ /* 0x001fc400078008ff */
[C---:B-1----:R-:W-:Y:S02]  /*6d60*/  LEA R12, P1, R3.reuse, R18, 0x1 ;  /* 0x00000012030c7211 */ /* 0x042fe400078208ff */
[----:B------:R-:W-:Y:S02]  /*6d70*/  LEA.HI.X.SX32 R15, R2, R20, 0x1, P0 ;  /* 0x00000014020f7211 */ /* 0x000fe400000f0eff */
[C---:B--2---:R-:W-:Y:S02]  /*6d80*/  LEA R10, P2, R4.reuse, R18, 0x1 ;  /* 0x00000012040a7211 */ /* 0x044fe400078408ff */
[-C--:B------:R-:W-:Y:S01]  /*6d90*/  LEA.HI.X.SX32 R13, R3, R20.reuse, 0x1, P1 ;  /* 0x00000014030d7211 */ /* 0x080fe200008f0eff */
[----:B------:R-:W-:Y:S01]  /*6da0*/  IMAD.MOV.U32 R3, RZ, RZ, -0x800000 ;  /* 0xff800000ff037424 */ /* 0x000fe200078e00ff */
[----:B------:R-:W-:Y:S01]  /*6db0*/  LEA.HI.X.SX32 R11, R4, R20, 0x1, P2 ;  /* 0x00000014040b7211 */ /* 0x000fe200010f0eff */
[----:B------:R-:W-:Y:S01]  /*6dc0*/  STL.64 [R1+0x7b0], R14 ;  /* 0x0007b00e01007387 */ /* 0x000fe20000100a00 */
[----:B------:R-:W-:Y:S01]  /*6dd0*/  MOV R2, 0x3f800000 ;  /* 0x3f80000000027802 */ /* 0x000fe20000000f00 */
[----:B------:R-:W-:-:S02]  /*6de0*/  IMAD.MOV.U32 R4, RZ, RZ, 0x3f800000 ;  /* 0x3f800000ff047424 */ /* 0x000fc400078e00ff */
[----:B------:R-:W-:Y:S04]  /*6df0*/  STL.64 [R1+0x7a8], R12 ;  /* 0x0007a80c01007387 */ /* 0x000fe80000100a00 */
[----:B------:R-:W-:Y:S04]  /*6e00*/  STL.64 [R1+0x7a0], R10 ;  /* 0x0007a00a01007387 */ /* 0x000fe80000100a00 */
[----:B------:R-:W-:Y:S04]  /*6e10*/  STL.64 [R1+0x798], R8 ;  /* 0x0007980801007387 */ /* 0x000fe80000100a00 */
[----:B------:R0:W-:Y:S04]  /*6e20*/  STL [R1+0x410], R3 ;  /* 0x0004100301007387 */ /* 0x0001e80000100800 */
[----:B------:R-:W-:Y:S04]  /*6e30*/  STL [R1+0x354], RZ ;  /* 0x000354ff01007387 */ /* 0x000fe80000100800 */
[----:B------:R-:W-:Y:S01]  /*6e40*/  STL [R1+0x590], R2 ;  /* 0x0005900201007387 */ /* 0x000fe20000100800 */
[----:B0-----:R-:W-:-:S03]  /*6e50*/  MOV R3, 0x3f800000 ;  /* 0x3f80000000037802 */ /* 0x001fc60000000f00 */
[----:B------:R-:W-:Y:S04]  /*6e60*/  STL [R1+0x350], RZ ;  /* 0x000350ff01007387 */ /* 0x000fe80000100800 */
[----:B------:R0:W-:Y:S04]  /*6e70*/  STL [R1+0x594], R4 ;  /* 0x0005940401007387 */ /* 0x0001e80000100800 */
[----:B------:R1:W-:Y:S04]  /*6e80*/  STL [R1+0x598], R3 ;  /* 0x0005980301007387 */ /* 0x0003e80000100800 */
[----:B------:R2:W-:Y:S01]  /*6e90*/  STL [R1+0x59c], R2 ;  /* 0x00059c0201007387 */ /* 0x0005e20000100800 */
[----:B0-----:R-:W-:Y:S01]  /*6ea0*/  IMAD.MOV.U32 R4, RZ, RZ, -0x800000 ;  /* 0xff800000ff047424 */ /* 0x001fe200078e00ff */
[----:B-1----:R-:W-:-:S04]  /*6eb0*/  MOV R3, 0xff800000 ;  /* 0xff80000000037802 */ /* 0x002fc80000000f00 */
[----:B------:R-:W-:Y:S01]  /*6ec0*/  STL [R1+0x414], R4 ;  /* 0x0004140401007387 */ /* 0x000fe20000100800 */
[----:B--2---:R-:W-:-:S03]  /*6ed0*/  IMAD.MOV.U32 R2, RZ, RZ, -0x800000 ;  /* 0xff800000ff027424 */ /* 0x004fc600078e00ff */
[----:B------:R-:W-:Y:S04]  /*6ee0*/  STL [R1+0x454], R3 ;  /* 0x0004540301007387 */ /* 0x000fe80000100800 */
[----:B------:R-:W-:Y:S04]  /*6ef0*/  STL [R1+0x460], RZ ;  /* 0x000460ff01007387 */ /* 0x000fe80000100800 */
[----:B------:R0:W-:Y:S04]  /*6f00*/  STL [R1+0x458], R2 ;  /* 0x0004580201007387 */ /* 0x0001e80000100800 */
[----:B------:R-:W-:Y:S04]  /*6f10*/  STL [R1+0x464], RZ ;  /* 0x000464ff01007387 */ /* 0x000fe80000100800 */
        /* <DEDUP_REMOVED lines=90> */
[----:B------:R-:W2:Y:S01]  /*74c0*/  LDL.64 R28, [R1+0x438] ;  /* 0x00043800011c7983 */ /* 0x000ea20000100a00 */
[----:B------:R-:W-:-:S02]  /*74d0*/  IMAD R6, R0, 0xa, RZ ;  /* 0x0000000a00067824 */ /* 0x000fc400078e02ff */
[C---:B------:R-:W-:Y:S01]  /*74e0*/  IMAD R7, R0.reuse, 0x14, RZ ;  /* 0x0000001400077824 */ /* 0x040fe200078e02ff */
[----:B------:R-:W-:Y:S01]  /*74f0*/  STL [R1+0x2c0], RZ ;  /* 0x0002c0ff01007387 */ /* 0x000fe20000100800 */
[C---:B------:R-:W-:Y:S02]  /*7500*/  IMAD R10, R0.reuse, 0x16, RZ ;  /* 0x00000016000a7824 */ /* 0x040fe400078e02ff */
[C---:B------:R-:W-:Y:S01]  /*7510*/  IMAD R11, R0.reuse, 0x2c, RZ ;  /* 0x0000002c000b7824 */ /* 0x040fe200078e02ff */
[----:B------:R-:W-:Y:S01]  /*7520*/  STL [R1+0x2c4], RZ ;  /* 0x0002c4ff01007387 */ /* 0x000fe20000100800 */
[C---:B------:R-:W-:Y:S02]  /*7530*/  IMAD R12, R0.reuse, 0x2e, RZ ;  /* 0x0000002e000c7824 */ /* 0x040fe400078e02ff */
[C---:B------:R-:W-:Y:S01]  /*7540*/  IMAD R13, R0.reuse, 0x6, RZ ;  /* 0x00000006000d7824 */ /* 0x040fe200078e02ff */
[----:B------:R-:W-:Y:S01]  /*7550*/  STL [R1+0x2c8], RZ ;  /* 0x0002c8ff01007387 */ /* 0x000fe20000100800 */
        /* <DEDUP_REMOVED lines=16> */
[C---:B0-----:R-:W-:Y:S01]  /*7660*/  IMAD R2, R0.reuse, 0x22, RZ ;  /* 0x0000002200027824 */ /* 0x041fe200078e02ff */
        /* <DEDUP_REMOVED lines=8> */
[----:B------:R-:W-:Y:S01]  /*76f0*/  IMAD R9, R0, 0x2a, RZ ;  /* 0x0000002a00097824 */ /* 0x000fe200078e02ff */
[----:B------:R-:W-:Y:S04]  /*7700*/  STL [R1+0x33c], RZ ;  /* 0x00033cff01007387 */ /* 0x000fe80000100800 */
[----:B------:R-:W-:Y:S04]  /*7710*/  STL [R1+0x340], RZ ;  /* 0x000340ff01007387 */ /* 0x000fe80000100800 */
[----:B------:R-:W-:Y:S04]  /*7720*/  STL [R1+0x344], RZ ;  /* 0x000344ff01007387 */ /* 0x000fe80000100800 */
[----:B------:R-:W-:Y:S04]  /*7730*/  STL [R1+0x348], RZ ;  /* 0x000348ff01007387 */ /* 0x000fe80000100800 */
[----:B------:R-:W-:Y:S04]  /*7740*/  STL [R1+0x34c], RZ ;  /* 0x00034cff01007387 */ /* 0x000fe80000100800 */
[----:B------:R0:W-:Y:S04]  /*7750*/  STL.64 [R1+0xa38], R6 ;  /* 0x000a380601007387 */ /* 0x0001e80000100a00 */
[----:B------:R-:W1:Y:S04]  /*7760*/  S2R R27, SR_TID.X ;  /* 0x00000000001b7919 */ /* 0x000e680000002100 */
[----:B------:R-:W-:Y:S04]  /*7770*/  STL.64 [R1+0xa28], R10 ;  /* 0x000a280a01007387 */ /* 0x000fe80000100a00 */
[----:B0-----:R-:W0:Y:S04]  /*7780*/  S2R R6, SR_TID.X ;  /* 0x0000000000067919 */ /* 0x001e280000002100 */
[----:B------:R-:W-:Y:S04]  /*7790*/  STL.64 [R1+0xa18], R12 ;  /* 0x000a180c01007387 */ /* 0x000fe80000100a00 */
[----:B------:R3:W-:Y:S04]  /*77a0*/  STL.64 [R1+0xa10], R14 ;  /* 0x000a100e01007387 */ /* 0x0007e80000100a00 */
[----:B------:R-:W-:Y:S01]  /*77b0*/  STL.64 [R1+0xa20], R16 ;  /* 0x000a201001007387 */ /* 0x000fe20000100a00 */
[----:B-1----:R-:W-:-:S03]  /*77c0*/  LOP3.LUT R27, R27, 0x7, RZ, 0xc0, !PT ;  /* 0x000000071b1b7812 */ /* 0x002fc600078ec0ff */
[----:B------:R-:W-:Y:S01]  /*77d0*/  STL.64 [R1+0x9f8], R18 ;  /* 0x0009f81201007387 */ /* 0x000fe20000100a00 */
[----:B---3--:R-:W-:-:S03]  /*77e0*/  IMAD R15, R0, 0x46, RZ ;  /* 0x00000046000f7824 */ /* 0x008fc600078e02ff */
[----:B------:R-:W-:Y:S01]  /*77f0*/  STL [R1+0xa30], R19 ;  /* 0x000a301301007387 */ /* 0x000fe20000100800 */
[----:B------:R-:W-:Y:S01]  /*7800*/  IMAD R20, R27, 0x90, RZ ;  /* 0x000000901b147824 */ /* 0x000fe200078e02ff */
[C---:B0-----:R-:W-:Y:S01]  /*7810*/  LOP3.LUT R7, R6.reuse, 0x7, RZ, 0xc0, !PT ;  /* 0x0000000706077812 */ /* 0x041fe200078ec0ff */
[----:B------:R-:W-:Y:S01]  /*7820*/  IMAD.SHL.U32 R10, R6, 0x2, RZ ;  /* 0x00000002060a7824 */ /* 0x000fe200078e00ff */
[----:B------:R0:W-:Y:S01]  /*7830*/  STL.64 [R1+0x9e8], R22 ;  /* 0x0009e81601007387 */ /* 0x0001e20000100a00 */
[C---:B------:R-:W-:Y:S02]  /*7840*/  IMAD R27, R0.reuse, 0x3c, RZ ;  /* 0x0000003c001b7824 */ /* 0x040fe400078e02ff */
[----:B------:R-:W-:Y:S01]  /*7850*/  IMAD R11, R7, 0x110, RZ ;  /* 0x00000110070b7824 */ /* 0x000fe200078e02ff */
[----:B------:R-:W-:Y:S01]  /*7860*/  STL [R1+0xa34], R23 ;  /* 0x000a341701007387 */ /* 0x000fe20000100800 */
[----:B------:R-:W-:Y:S01]  /*7870*/  IMAD R6, R0, 0x42, RZ ;  /* 0x0000004200067824 */ /* 0x000fe200078e02ff */
[--C-:B------:R-:W-:Y:S01]  /*7880*/  LOP3.LUT R20, R20, 0x30, R10.reuse, 0x78, !PT ;  /* 0x0000003014147812 */ /* 0x100fe200078e780a */
[C---:B------:R-:W-:Y:S01]  /*7890*/  IMAD R7, R0.reuse, 0x44, RZ ;  /* 0x0000004400077824 */ /* 0x040fe200078e02ff */
[----:B------:R1:W-:Y:S01]  /*78a0*/  STL.64 [R1+0x9f0], R24 ;  /* 0x0009f01801007387 */ /* 0x0003e20000100a00 */
[----:B------:R-:W-:Y:S01]  /*78b0*/  LOP3.LUT R14, R11, 0x30, R10, 0x78, !PT ;  /* 0x000000300b0e7812 */ /* 0x000fe200078e780a */
[----:B------:R-:W-:-:S02]  /*78c0*/  IMAD R14, R0, 0x21, RZ ;  /* 0x00000021000e7824 */ /* 0x000fc400078e02ff */
[----:B------:R3:W-:Y:S01]  /*78d0*/  STL.64 [R1+0x9e0], R26 ;  /* 0x0009e01a01007387 */ /* 0x0007e20000100a00 */
[C---:B0-----:R-:W-:Y:S02]  /*78e0*/  IMAD R22, R0.reuse, 0x4c, RZ ;  /* 0x0000004c00167824 */ /* 0x041fe400078e02ff */
[C---:B-1----:R-:W-:Y:S01]  /*78f0*/  IMAD R25, R0.reuse, 0x11, RZ ;  /* 0x0000001100197824 */ /* 0x042fe200078e02ff */
[----:B--2---:R-:W-:Y:S01]  /*7900*/  MOV R12, R28 ;  /* 0x0000001c000c7202 */ /* 0x004fe20000000f00 */
[----:B------:R-:W-:Y:S01]  /*7910*/  IMAD.MOV.U32 R13, RZ, RZ, R29 ;  /* 0x000000ffff0d7224 */ /* 0x000fe200078e001d */
[C---:B------:R-:W-:Y:S01]  /*7920*/  SHF.L.U32 R29, R0.reuse, 0x1, RZ ;  /* 0x00000001001d7819 */ /* 0x040fe200000006ff */
[----:B------:R-:W-:Y:S01]  /*7930*/  IMAD R28, R0, 0x3e, RZ ;  /* 0x0000003e001c7824 */ /* 0x000fe200078e02ff */
[-C--:B---3--:R-:W-:Y:S01]  /*7940*/  IADD3 R26, P3, R6, R12.reuse, RZ ;  /* 0x0000000c061a7210 */ /* 0x088fe20007f7e0ff */
[----:B------:R-:W-:Y:S01]  /*7950*/  IMAD R6, R0, 0x48, RZ ;  /* 0x0000004800067824 */ /* 0x000fe200078e02ff */
[----:B------:R-:W-:-:S02]  /*7960*/  IADD3 R18, P6, R2, R12, RZ ;  /* 0x0000000c02127210 */ /* 0x000fc40007fde0ff */
[-C--:B------:R-:W-:Y:S01]  /*7970*/  IADD3 R10, P0, R7, R12.reuse, RZ ;  /* 0x0000000c070a7210 */ /* 0x080fe20007f1e0ff */
[----:B------:R-:W-:Y:S01]  /*7980*/  STL.64 [R1+0xa00], R28 ;  /* 0x000a001c01007387 */ /* 0x000fe20000100a00 */
[-C--:B------:R-:W-:Y:S01]  /*7990*/  LEA.HI.X.SX32 R27, R14, R13.reuse, 0x1, P3 ;  /* 0x0000000d0e1b7211 */ /* 0x080fe200018f0eff */
[----:B------:R-:W-:Y:S01]  /*79a0*/  IMAD R7, R0, 0x4a, RZ ;  /* 0x0000004a00077824 */ /* 0x000fe200078e02ff */
[-C--:B------:R-:W-:Y:S01]  /*79b0*/  LEA.HI.X.SX32 R19, R25, R13.reuse, 0x1, P6 ;  /* 0x0000000d19137211 */ /* 0x080fe200030f0eff */
[----:B------:R0:W-:Y:S01]  /*79c0*/  STL.64 [R1+0xa08], R20 ;  /* 0x000a081401007387 */ /* 0x0001e20000100a00 */
[----:B------:R-:W-:Y:S02]  /*79d0*/  LEA.HI.X.SX32 R11, R2, R13, 0x1, P0 ;  /* 0x0000000d020b7211 */ /* 0x000fe400000f0eff */
[-C--:B------:R-:W-:Y:S01]  /*79e0*/  IADD3 R24, P6, R3, R12.reuse, RZ ;  /* 0x0000000c03187210 */ /* 0x080fe20007fde0ff */
[----:B------:R1:W-:Y:S01]  /*79f0*/  STL.64 [R1+0x690], R26 ;  /* 0x0006901a01007387 */ /* 0x0003e20000100a00 */
[----:B------:R-:W-:-:S02]  /*7a00*/  IADD3 R16, P5, R6, R12, RZ ;  /* 0x0000000c06107210 */ /* 0x000fc40007fbe0ff */
[-C--:B------:R-:W-:Y:S01]  /*7a10*/  IADD3 R6, P4, R7, R12.reuse, RZ ;  /* 0x0000000c07067210 */ /* 0x080fe20007f9e0ff */
[----:B------:R2:W-:Y:S01]  /*7a20*/  STL.64 [R1+0x710], R18 ;  /* 0x0007101201007387 */ /* 0x0005e20000100a00 */
[----:B------:R-:W-:Y:S02]  /*7a30*/  LEA.HI.X.SX32 R17, R4, R13, 0x1, P5 ;  /* 0x0000000d04117211 */ /* 0x000fe400028f0eff */
[-C--:B------:R-:W-:Y:S01]  /*7a40*/  IADD3 R22, P2, R22, R12.reuse, RZ ;  /* 0x0000000c16167210 */ /* 0x080fe20007f5e0ff */
[----:B------:R3:W-:Y:S01]  /*7a50*/  STL.64 [R1+0x688], R10 ;  /* 0x0006880a01007387 */ /* 0x0007e20000100a00 */
[-C--:B0-----:R-:W-:Y:S01]  /*7a60*/  IADD3 R20, P1, R15, R12.reuse, RZ ;  /* 0x0000000c0f147210 */ /* 0x081fe20007f3e0ff */
[C---:B------:R-:W-:Y:S02]  /*7a70*/  IMAD R15, R0.reuse, 0x4e, RZ ;  /* 0x0000004e000f7824 */ /* 0x040fe400078e02ff */
[C---:B-1----:R-:W-:Y:S02]  /*7a80*/  IMAD R26, R0.reuse, 0x23, RZ ;  /* 0x00000023001a7824 */ /* 0x042fe400078e02ff */
[C---:B------:R-:W-:Y:S01]  /*7a90*/  IMAD R28, R0.reuse, 0x5, RZ ;  /* 0x00000005001c7824 */ /* 0x040fe200078e02ff */
[-C--:B------:R-:W-:Y:S01]  /*7aa0*/  IADD3 R14, P3, R15, R12.reuse, RZ ;  /* 0x0000000c0f0e7210 */ /* 0x080fe20007f7e0ff */
[----:B------:R-:W-:Y:S01]  /*7ab0*/  IMAD R27, R0, 0x50, RZ ;  /* 0x00000050001b7824 */ /* 0x000fe200078e02ff */
[----:B--2---:R-:W-:-:S02]  /*7ac0*/  IADD3 R18, P0, R4, R12, RZ ;  /* 0x0000000c04127210 */ /* 0x004fc40007f1e0ff */
[-C--:B------:R-:W-:Y:S01]  /*7ad0*/  LEA.HI.X.SX32 R21, R26, R13.reuse, 0x1, P1 ;  /* 0x0000000d1a157211 */ /* 0x080fe200008f0eff */
[C---:B---3--:R-:W-:Y:S01]  /*7ae0*/  IMAD R10, R0.reuse, 0x9, RZ ;  /* 0x00000009000a7824 */ /* 0x048fe200078e02ff */
[-C--:B------:R-:W-:Y:S01]  /*7af0*/  LEA.HI.X.SX32 R19, R3, R13.reuse, 0x1, P0 ;  /* 0x0000000d03137211 */ /* 0x080fe200000f0eff */
[----:B------:R-:W-:Y:S02]  /*7b00*/  IMAD R11, R0, 0x52, RZ ;  /* 0x00000052000b7824 */ /* 0x000fe400078e02ff */
[----:B------:R0:W-:Y:S01]  /*7b10*/  STL.64 [R1+0x680], R20 ;  /* 0x0006801401007387 */ /* 0x0001e20000100a00 */
[-C--:B------:R-:W-:Y:S02]  /*7b20*/  LEA.HI.X.SX32 R25, R10, R13.reuse, 0x1, P6 ;  /* 0x0000000d0a197211 */ /* 0x080fe400030f0eff */
[----:B------:R-:W-:Y:S01]  /*7b30*/  LEA.HI.X.SX32 R23, R5, R13, 0x1, P2 ;  /* 0x0000000d05177211 */ /* 0x000fe200010f0eff */
[----:B------:R1:W-:Y:S01]  /*7b40*/  STL.64 [R1+0x708], R18 ;  /* 0x0007081201007387 */ /* 0x0003e20000100a00 */
[----:B------:R-:W-:-:S03]  /*7b50*/  IADD3 R10, P6, R11, R12, RZ ;  /* 0x0000000c0b0a7210 */ /* 0x000fc60007fde0ff */
[----:B------:R2:W-:Y:S04]  /*7b60*/  STL.64 [R1+0x750], R24 ;  /* 0x0007501801007387 */ /* 0x0005e80000100a00 */
[----:B------:R3:W-:Y:S01]  /*7b70*/  STL.64 [R1+0x678], R16 ;  /* 0x0006781001007387 */ /* 0x0007e20000100a00 */
[-C--:B0-----:R-:W-:Y:S02]  /*7b80*/  IADD3 R20, P1, R27, R12.reuse, RZ ;  /* 0x0000000c1b147210 */ /* 0x081fe40007f3e0ff */
[----:B-1----:R-:W-:Y:S01]  /*7b90*/  IADD3 R18, P0, R5, R12, RZ ;  /* 0x0000000c05127210 */ /* 0x002fe20007f1e0ff */
[C---:B--2---:R-:W-:Y:S02]  /*7ba0*/  IMAD R25, R0.reuse, 0x13, RZ ;  /* 0x0000001300197824 */ /* 0x044fe400078e02ff */
[----:B------:R-:W-:-:S02]  /*7bb0*/  IMAD R24, R0, 0x54, RZ ;  /* 0x0000005400187824 */ /* 0x000fc400078e02ff */
[C---:B---3--:R-:W-:Y:S01]  /*7bc0*/  IMAD R16, R0.reuse, 0x25, RZ ;  /* 0x0000002500107824 */ /* 0x048fe200078e02ff */
[-C--:B------:R-:W-:Y:S01]  /*7bd0*/  LEA.HI.X.SX32 R19, R25, R13.reuse, 0x1, P0 ;  /* 0x0000000d19137211 */ /* 0x080fe200000f0eff */
[----:B------:R-:W-:Y:S01]  /*7be0*/  IMAD R17, R0, 0x56, RZ ;  /* 0x0000005600117824 */ /* 0x000fe200078e02ff */
[----:B------:R-:W-:Y:S02]  /*7bf0*/  IADD3 R26, P5, R24, R12, RZ ;  /* 0x0000000c181a7210 */ /* 0x000fe40007fbe0ff */
[----:B------:R-:W-:-:S05]  /*7c00*/  LEA.HI.X.SX32 R7, R16, R13, 0x1, P4 ;  /* 0x0000000d10077211 */ /* 0x000fca00020f0eff */
[----:B------:R0:W-:Y:S04]  /*7c10*/  STL.64 [R1+0x670], R6 ;  /* 0x0006700601007387 */ /* 0x0001e80000100a00 */
[----:B0-----:R-:W2:Y:S01]  /*7c20*/  LDL.LU.64 R6, [R1+0xa38] ;  /* 0x000a380001067983 */ /* 0x001ea20000300a00 */
[----:B------:R-:W-:-:S03]  /*7c30*/  IADD3 R16, P4, R17, R12, RZ ;  /* 0x0000000c11107210 */ /* 0x000fc60007f9e0ff */
[----:B------:R0:W-:Y:S04]  /*7c40*/  STL.64 [R1+0x700], R18 ;  /* 0x0007001201007387 */ /* 0x0001e80000100a00 */
[----:B------:R-:W-:Y:S01]  /*7c50*/  STL.64 [R1+0x668], R22 ;  /* 0x0006681601007387 */ /* 0x000fe20000100a00 */
[----:B0-----:R-:W-:-:S05]  /*7c60*/  IMAD R18, R0, 0x27, RZ ;  /* 0x0000002700127824 */ /* 0x001fca00078e02ff */
[----:B------:R-:W-:Y:S02]  /*7c70*/  LEA.HI.X.SX32 R15, R18, R13, 0x1, P3 ;  /* 0x0000000d120f7211 */ /* 0x000fe400018f0eff */
[----:B------:R-:W-:-:S03]  /*7c80*/  IADD3 R18, P3, R8, R12, RZ ;  /* 0x0000000c08127210 */ /* 0x000fc60007f7e0ff */
[----:B------:R0:W-:Y:S02]  /*7c90*/  STL.64 [R1+0x660], R14 ;  /* 0x0006600e01007387 */ /* 0x0001e40000100a00 */
[C---:B0-----:R-:W-:Y:S02]  /*7ca0*/  IMAD R14, R0.reuse, 0x58, RZ ;  /* 0x00000058000e7824 */ /* 0x041fe400078e02ff */
[----:B------:R-:W-:Y:S01]  /*7cb0*/  IMAD R15, R0, 0x5a, RZ ;  /* 0x0000005a000f7824 */ /* 0x000fe200078e02ff */
[-C--:B--2---:R-:W-:Y:S02]  /*7cc0*/  IADD3 R24, P0, R6, R12.reuse, RZ ;  /* 0x0000000c06187210 */ /* 0x084fe40007f1e0ff */
[C---:B------:R-:W-:Y:S02]  /*7cd0*/  IADD3 R22, P2, R7.reuse, R12, RZ ;  /* 0x0000000c07167210 */ /* 0x040fe40007f5e0ff */
[-C--:B------:R-:W-:Y:S01]  /*7ce0*/  LEA.HI.X.SX32 R19, R7, R13.reuse, 0x1, P3 ;  /* 0x0000000d07137211 */ /* 0x080fe200018f0eff */
[----:B------:R-:W-:Y:S01]  /*7cf0*/  IMAD.MOV.U32 R7, RZ, RZ, R13 ;  /* 0x000000ffff077224 */ /* 0x000fe200078e000d */
[-C--:B------:R-:W-:Y:S01]  /*7d00*/  LEA.HI.X.SX32 R25, R28, R13.reuse, 0x1, P0 ;  /* 0x0000000d1c197211 */ /* 0x080fe200000f0eff */
[----:B------:R-:W-:Y:S01]  /*7d10*/  IMAD R28, R0, 0x29, RZ ;  /* 0x00000029001c7824 */ /* 0x000fe200078e02ff */
[----:B------:R-:W-:-:S02]  /*7d20*/  LEA.HI.X.SX32 R23, R6, R13, 0x1, P2 ;  /* 0x0000000d06177211 */ /* 0x000fc400010f0eff */
[-C--:B------:R-:W-:Y:S01]  /*7d30*/  LEA.HI.X.SX32 R21, R8, R7.reuse, 0x1, P1 ;  /* 0x0000000708157211 */ /* 0x080fe200008f0eff */
[----:B------:R0:W-:Y:S01]  /*7d40*/  STL.64 [R1+0x770], R24 ;  /* 0x0007701801007387 */ /* 0x0001e20000100a00 */
[----:B------:R-:W-:-:S03]  /*7d50*/  LEA.HI.X.SX32 R11, R28, R7, 0x1, P6 ;  /* 0x000000071c0b7211 */ /* 0x000fc600030f0eff */
[----:B------:R1:W-:Y:S01]  /*7d60*/  STL.64 [R1+0x748], R22 ;  /* 0x0007481601007387 */ /* 0x0003e20000100a00 */
[-C--:B------:R-:W-:Y:S02]  /*7d70*/  MOV R6, R12.reuse ;  /* 0x0000000c00067202 */ /* 0x080fe40000000f00 */
[-C--:B0-----:R-:W-:Y:S01]  /*7d80*/  IADD3 R24, P0, R14, R12.reuse, RZ ;  /* 0x0000000c0e187210 */ /* 0x081fe20007f1e0ff */
[----:B-1----:R-:W2:Y:S01]  /*7d90*/  LDL.LU R23, [R1+0xa34] ;  /* 0x000a340001177983 */ /* 0x002ea20000300800 */
[----:B------:R-:W-:-:S03]  /*7da0*/  IADD3 R14, P2, R15, R12, RZ ;  /* 0x0000000c0f0e7210 */ /* 0x000fc60007f5e0ff */
[----:B------:R0:W-:Y:S04]  /*7db0*/  STL.64 [R1+0x6f8], R18 ;  /* 0x0006f81201007387 */ /* 0x0001e80000100a00 */
[----:B0-----:R-:W3:Y:S01]  /*7dc0*/  LDL.LU R19, [R1+0xa30] ;  /* 0x000a300001137983 */ /* 0x001ee20000300800 */
[C---:B------:R-:W-:Y:S01]  /*7dd0*/  IMAD R22, R0.reuse, 0x15, RZ ;  /* 0x0000001500167824 */ /* 0x040fe200078e02ff */
[----:B------:R-:W-:Y:S01]  /*7de0*/  IADD3 R12, P3, R9, R6, RZ ;  /* 0x00000006090c7210 */ /* 0x000fe20007f7e0ff */
[----:B------:R-:W-:Y:S01]  /*7df0*/  IMAD R18, R0, 0x5e, RZ ;  /* 0x0000005e00127824 */ /* 0x000fe200078e02ff */
[----:B------:R0:W-:Y:S04]  /*7e00*/  STL.64 [R1+0x658], R20 ;  /* 0x0006581401007387 */ /* 0x0001e80000100a00 */
[----:B------:R1:W-:Y:S01]  /*7e10*/  STL.64 [R1+0x650], R10 ;  /* 0x0006500a01007387 */ /* 0x0003e20000100a00 */
[----:B------:R-:W-:-:S02]  /*7e20*/  LEA.HI.X.SX32 R13, R22, R7, 0x1, P3 ;  /* 0x00000007160d7211 */ /* 0x000fc400018f0eff */
[----:B------:R-:W-:Y:S02]  /*7e30*/  IADD3 R18, P6, R18, R6, RZ ;  /* 0x0000000612127210 */ /* 0x000fe40007fde0ff */
[-C--:B------:R-:W-:Y:S01]  /*7e40*/  LEA.HI.X.SX32 R27, R9, R7.reuse, 0x1, P5 ;  /* 0x00000007091b7211 */ /* 0x080fe200028f0eff */
[C---:B------:R-:W-:Y:S02]  /*7e50*/  IMAD R28, R0.reuse, 0x2b, RZ ;  /* 0x0000002b001c7824 */ /* 0x040fe400078e02ff */
[----:B0-----:R-:W-:Y:S01]  /*7e60*/  IMAD R21, R0, 0x5c, RZ ;  /* 0x0000005c00157824 */ /* 0x001fe200078e02ff */
[----:B-1----:R-:W4:Y:S02]  /*7e70*/  LDL.LU.64 R10, [R1+0xa28] ;  /* 0x000a2800010a7983 */ /* 0x002f240000300a00 */
[----:B------:R-:W-:Y:S01]  /*7e80*/  LEA.HI.X.SX32 R17, R28, R7, 0x1, P4 ;  /* 0x000000071c117211 */ /* 0x000fe200020f0eff */
[----:B------:R-:W-:Y:S01]  /*7e90*/  IMAD R22, R0, 0x60, RZ ;  /* 0x0000006000167824 */ /* 0x000fe200078e02ff */
[----:B------:R-:W-:Y:S01]  /*7ea0*/  MOV R8, R18 ;  /* 0x0000001200087202 */ /* 0x000fe20000000f00 */
[----:B------:R-:W-:Y:S01]  /*7eb0*/  STL.64 [R1+0x6f0], R12 ;  /* 0x0006f00c01007387 */ /* 0x000fe20000100a00 */
[----:B------:R-:W-:-:S03]  /*7ec0*/  IADD3 R20, P1, R21, R6, RZ ;  /* 0x0000000615147210 */ /* 0x000fc60007f3e0ff */
[----:B------:R-:W-:Y:S04]  /*7ed0*/  STL [R1+0x620], R18 ;  /* 0x0006201201007387 */ /* 0x000fe80000100800 */
[----:B------:R0:W-:Y:S01]  /*7ee0*/  STL.64 [R1+0x648], R26 ;  /* 0x0006481a01007387 */ /* 0x0001e20000100a00 */
[----:B------:R-:W-:-:S03]  /*7ef0*/  IADD3 R22, P4, R22, R6, RZ ;  /* 0x0000000616167210 */ /* 0x000fc60007f9e0ff */
[----:B------:R1:W-:Y:S01]  /*7f00*/  STL.64 [R1+0x640], R16 ;  /* 0x0006401001007387 */ /* 0x0003e20000100a00 */
[----:B0-----:R-:W-:-:S03]  /*7f10*/  IMAD R26, R0, 0xb, RZ ;  /* 0x0000000b001a7824 */ /* 0x001fc600078e02ff */
[----:B-1----:R-:W5:Y:S01]  /*7f20*/  LDL.LU.64 R16, [R1+0xa20] ;  /* 0x000a200001107983 */ /* 0x002f620000300a00 */
[----:B------:R-:W-:Y:S02]  /*7f30*/  IMAD R27, R0, 0x62, RZ ;  /* 0x00000062001b7824 */ /* 0x000fe400078e02ff */
[----:B---3--:R-:W-:Y:S01]  /*7f40*/  IMAD.MOV.U32 R9, RZ, RZ, R19 ;  /* 0x000000ffff097224 */ /* 0x008fe200078e0013 */
[----:B----4-:R-:W-:-:S04]  /*7f50*/  IADD3 R12, P3, R10, R6, RZ ;  /* 0x000000060a0c7210 */ /* 0x010fc80007f7e0ff */
[----:B------:R-:W-:Y:S02]  /*7f60*/  LEA.HI.X.SX32 R13, R26, R7, 0x1, P3 ;  /* 0x000000071a0d7211 */ /* 0x000fe400018f0eff */
[----:B------:R-:W-:-:S03]  /*7f70*/  IADD3 R18, P5, R11, R6, RZ ;  /* 0x000000060b127210 */ /* 0x000fc60007fbe0ff */
[----:B------:R0:W-:Y:S01]  /*7f80*/  STL.64 [R1+0x740], R12 ;  /* 0x0007400c01007387 */ /* 0x0001e20000100a00 */
[-C--:B------:R-:W-:Y:S02]  /*7f90*/  LEA.HI.X.SX32 R19, R10, R7.reuse, 0x1, P5 ;  /* 0x000000070a137211 */ /* 0x080fe400028f0eff */
[----:B------:R-:W-:Y:S01]  /*7fa0*/  MOV R10, R22 ;  /* 0x00000016000a7202 */ /* 0x000fe20000000f00 */
[----:B0-----:R-:W3:Y:S04]  /*7fb0*/  LDL.LU.64 R12, [R1+0xa18] ;  /* 0x000a1800010c7983 */ /* 0x001ee80000300a00 */
[----:B------:R0:W-:Y:S01]  /*7fc0*/  STL [R1+0x618], R22 ;  /* 0x0006181601007387 */ /* 0x0001e20000100800 */
[----:B------:R-:W-:Y:S02]  /*7fd0*/  IADD3 R28, P3, R27, R6, RZ ;  /* 0x000000061b1c7210 */ /* 0x000fe40007f7e0ff */
[-C--:B------:R-:W-:Y:S01]  /*7fe0*/  LEA.HI.X.SX32 R25, R11, R7.reuse, 0x1, P0 ;  /* 0x000000070b197211 */ /* 0x080fe200000f0eff */
[----:B0-----:R-:W-:Y:S01]  /*7ff0*/  IMAD R22, R0, 0x2d, RZ ;  /* 0x0000002d00167824 */ /* 0x001fe200078e02ff */
[----:B------:R-:W-:Y:S04]  /*8000*/  STL.64 [R1+0x6e8], R18 ;  /* 0x0006e81201007387 */ /* 0x000fe80000100a00 */
[----:B------:R-:W-:Y:S01]  /*8010*/  LEA.HI.X.SX32 R15, R22, R7, 0x1, P2 ;  /* 0x00000007160f7211 */ /* 0x000fe200010f0eff */
[----:B------:R-:W-:Y:S04]  /*8020*/  STL [R1+0x610], R28 ;  /* 0x0006101c01007387 */ /* 0x000fe80000100800 */
[----:B------:R-:W-:Y:S04]  /*8030*/  STL.64 [R1+0x638], R24 ;  /* 0x0006381801007387 */ /* 0x000fe80000100a00 */
[----:B------:R0:W-:Y:S04]  /*8040*/  STL.64 [R1+0x630], R14 ;  /* 0x0006300e01007387 */ /* 0x0001e80000100a00 */
[----:B0-----:R-:W4:Y:S01]  /*8050*/  LDL.LU.64 R14, [R1+0xa10] ;  /* 0x000a1000010e7983 */ /* 0x001f220000300a00 */
[----:B------:R-:W-:-:S02]  /*8060*/  IMAD R27, R0, 0x17, RZ ;  /* 0x00000017001b7824 */ /* 0x000fc400078e02ff */
[----:B------:R-:W-:-:S05]  /*8070*/  IMAD R26, R0, 0x2f, RZ ;  /* 0x0000002f001a7824 */ /* 0x000fca00078e02ff */
[-C--:B------:R-:W-:Y:S01]  /*8080*/  LEA.HI.X.SX32 R9, R26, R7.reuse, 0x1, P6 ;  /* 0x000000071a097211 */ /* 0x080fe200030f0eff */
[----:B--2---:R-:W-:Y:S01]  /*8090*/  IMAD.MOV.U32 R11, RZ, RZ, R23 ;  /* 0x000000ffff0b7224 */ /* 0x004fe200078e0017 */
[----:B-----5:R-:W-:Y:S01]  /*80a0*/  LEA.HI.X.SX32 R11, R16, R7, 0x1, P4 ;  /* 0x00000007100b7211 */ /* 0x020fe200020f0eff */
[C---:B------:R-:W-:Y:S02]  /*80b0*/  IMAD R25, R0.reuse, 0x64, RZ ;  /* 0x0000006400197824 */ /* 0x040fe400078e02ff */
[----:B------:R-:W-:-:S03]  /*80c0*/  IMAD R2, R0, 0x6a, RZ ;  /* 0x0000006a00027824 */ /* 0x000fc600078e02ff */
[-C--:B------:R-:W-:Y:S01]  /*80d0*/  IADD3 R24, P0, R25, R6.reuse, RZ ;  /* 0x0000000619187210 */ /* 0x080fe20007f1e0ff */
[C---:B------:R-:W-:Y:S02]  /*80e0*/  IMAD R23, R0.reuse, 0x66, RZ ;  /* 0x0000006600177824 */ /* 0x040fe400078e02ff */
[----:B------:R-:W-:Y:S01]  /*80f0*/  IMAD R4, R0, 0x19, RZ ;  /* 0x0000001900047824 */ /* 0x000fe200078e02ff */
[----:B------:R-:W-:Y:S02]  /*8100*/  LEA.HI.X.SX32 R25, R17, R7, 0x1, P0 ;  /* 0x0000000711197211 */ /* 0x000fe400000f0eff */
[-C--:B------:R-:W-:Y:S02]  /*8110*/  IADD3 R22, P2, R23, R6.reuse, RZ ;  /* 0x0000000617167210 */ /* 0x080fe40007f5e0ff */
[----:B---3--:R-:W-:-:S04]  /*8120*/  IADD3 R18, P5, R12, R6, RZ ;  /* 0x000000060c127210 */ /* 0x008fc80007fbe0ff */
[-C--:B------:R-:W-:Y:S01]  /*8130*/  LEA.HI.X.SX32 R19, R27, R7.reuse, 0x1, P5 ;  /* 0x000000071b137211 */ /* 0x080fe200028f0eff */
[----:B------:R-:W-:Y:S01]  /*8140*/  IMAD R27, R0, 0x3, RZ ;  /* 0x00000003001b7824 */ /* 0x000fe200078e02ff */
[----:B------:R-:W-:-:S03]  /*8150*/  LEA.HI.X.SX32 R21, R12, R7, 0x1, P1 ;  /* 0x000000070c157211 */ /* 0x000fc600008f0eff */
[----:B------:R0:W-:Y:S04]  /*8160*/  STL.64 [R1+0x6e0], R18 ;  /* 0x0006e01201007387 */ /* 0x0001e80000100a00 */
[----:B------:R4:W-:Y:S01]  /*8170*/  STL.64 [R1+0x628], R20 ;  /* 0x0006281401007387 */ /* 0x0009e20000100a00 */
[----:B0-----:R-:W-:-:S04]  /*8180*/  IADD3 R18, P5, R13, R6, RZ ;  /* 0x000000060d127210 */ /* 0x001fc80007fbe0ff */
[----:B------:R-:W-:Y:S01]  /*8190*/  LEA.HI.X.SX32 R19, R27, R7, 0x1, P5 ;  /* 0x000000071b137211 */ /* 0x000fe200028f0eff */
[----:B------:R-:W-:Y:S04]  /*81a0*/  STL [R1+0x624], R9 ;  /* 0x0006240901007387 */ /* 0x000fe80000100800 */
[----:B------:R0:W-:Y:S01]  /*81b0*/  STL.64 [R1+0x780], R18 ;  /* 0x0007801201007387 */ /* 0x0001e20000100a00 */
[-C--:B----4-:R-:W-:Y:S02]  /*81c0*/  IADD3 R20, P1, R14, R6.reuse, RZ ;  /* 0x000000060e147210 */ /* 0x090fe40007f3e0ff */
[-C--:B------:R-:W-:Y:S02]  /*81d0*/  IADD3 R8, P6, R15, R6.reuse, RZ ;  /* 0x000000060f087210 */ /* 0x080fe40007fde0ff */
[----:B0-----:R-:W-:-:S02]  /*81e0*/  IADD3 R18, P5, R16, R6, RZ ;  /* 0x0000000610127210 */ /* 0x001fc40007fbe0ff */
[-C--:B------:R-:W-:Y:S02]  /*81f0*/  LEA.HI.X.SX32 R21, R13, R7.reuse, 0x1, P1 ;  /* 0x000000070d157211 */ /* 0x080fe400008f0eff */
[-C--:B------:R-:W-:Y:S02]  /*8200*/  LEA.HI.X.SX32 R9, R14, R7.reuse, 0x1, P6 ;  /* 0x000000070e097211 */ /* 0x080fe400030f0eff */
[----:B------:R-:W-:Y:S01]  /*8210*/  LEA.HI.X.SX32 R19, R15, R7, 0x1, P5 ;  /* 0x000000070f137211 */ /* 0x000fe200028f0eff */
[----:B------:R0:W-:Y:S01]  /*8220*/  STL.64 [R1+0x768], R20 ;  /* 0x0007681401007387 */ /* 0x0001e20000100a00 */
[----:B------:R-:W-:Y:S01]  /*8230*/  MOV R12, R28 ;  /* 0x0000001c000c7202 */ /* 0x000fe20000000f00 */
[----:B------:R-:W-:Y:S02]  /*8240*/  IMAD.MOV.U32 R13, RZ, RZ, R29 ;  /* 0x000000ffff0d7224 */ /* 0x000fe400078e001d */
[----:B0-----:R-:W2:Y:S04]  /*8250*/  LDL.LU.64 R20, [R1+0xa08] ;  /* 0x000a080001147983 */ /* 0x001ea80000300a00 */
[----:B------:R-:W3:Y:S04]  /*8260*/  LDL.LU.64 R28, [R1+0xa00] ;  /* 0x000a0000011c7983 */ /* 0x000ee80000300a00 */
[----:B------:R-:W-:Y:S04]  /*8270*/  STL.64 [R1+0x738], R8 ;  /* 0x0007380801007387 */ /* 0x000fe80000100a00 */
[----:B------:R0:W-:Y:S04]  /*8280*/  STL.64 [R1+0x6d8], R18 ;  /* 0x0006d81201007387 */ /* 0x0001e80000100a00 */
[----:B0-----:R-:W4:Y:S01]  /*8290*/  LDL.LU.64 R18, [R1+0x9f8] ;  /* 0x0009f80001127983 */ /* 0x001f220000300a00 */
[----:B------:R-:W-:Y:S01]  /*82a0*/  IADD3 R8, P6, R2, R6, RZ ;  /* 0x0000000602087210 */ /* 0x000fe20007fde0ff */
[----:B------:R-:W-:-:S02]  /*82b0*/  IMAD R2, R0, 0x6c, RZ ;  /* 0x0000006c00027824 */ /* 0x000fc400078e02ff */
[----:B------:R0:W-:Y:S01]  /*82c0*/  STL [R1+0x61c], R11 ;  /* 0x00061c0b01007387 */ /* 0x0001e20000100800 */
[----:B------:R-:W-:Y:S02]  /*82d0*/  MOV R14, R12 ;  /* 0x0000000c000e7202 */ /* 0x000fe40000000f00 */
[-C--:B------:R-:W-:Y:S01]  /*82e0*/  IADD3 R12, P5, R17, R6.reuse, RZ ;  /* 0x00000006110c7210 */ /* 0x080fe20007fbe0ff */
[----:B------:R-:W-:Y:S01]  /*82f0*/  IMAD.MOV.U32 R17, RZ, RZ, R3 ;  /* 0x000000ffff117224 */ /* 0x000fe200078e0003 */
[----:B------:R-:W-:Y:S01]  /*8300*/  IADD3 R2, P4, R2, R6, RZ ;  /* 0x0000000602027210 */ /* 0x000fe20007f9e0ff */
[----:B------:R-:W-:Y:S02]  /*8310*/  IMAD.MOV.U32 R15, RZ, RZ, R13 ;  /* 0x000000ffff0f7224 */ /* 0x000fe400078e000d */
[C---:B0-----:R-:W-:Y:S02]  /*8320*/  IMAD R11, R0.reuse, 0x31, RZ ;  /* 0x00000031000b7824 */ /* 0x041fe400078e02ff */
[----:B------:R-:W-:Y:S01]  /*8330*/  IMAD R3, R0, 0x33, RZ ;  /* 0x0000003300037824 */ /* 0x000fe200078e02ff */
[----:B------:R-:W-:-:S02]  /*8340*/  LEA.HI.X.SX32 R13, R4, R7, 0x1, P5 ;  /* 0x00000007040d7211 */ /* 0x000fc400028f0eff */
[-C--:B------:R-:W-:Y:S01]  /*8350*/  LEA.HI.X.SX32 R15, R11, R7.reuse, 0x1, P3 ;  /* 0x000000070b0f7211 */ /* 0x080fe200018f0eff */
[----:B------:R-:W-:Y:S01]  /*8360*/  STL [R1+0x5e8], R2 ;  /* 0x0005e80201007387 */ /* 0x000fe20000100800 */
[----:B------:R-:W-:-:S03]  /*8370*/  LEA.HI.X.SX32 R23, R3, R7, 0x1, P2 ;  /* 0x0000000703177211 */ /* 0x000fc600010f0eff */
[----:B------:R-:W-:Y:S04]  /*8380*/  STL [R1+0x614], R15 ;  /* 0x0006140f01007387 */ /* 0x000fe80000100800 */
[----:B------:R-:W-:Y:S04]  /*8390*/  STL.64 [R1+0x6d0], R12 ;  /* 0x0006d00c01007387 */ /* 0x000fe80000100a00 */
[----:B------:R0:W-:Y:S04]  /*83a0*/  STL.64 [R1+0x608], R24 ;  /* 0x0006081801007387 */ /* 0x0001e80000100a00 */
[----:B0-----:R-:W5:Y:S04]  /*83b0*/  LDL.LU.64 R24, [R1+0x9f0] ;  /* 0x0009f00001187983 */ /* 0x001f680000300a00 */
[----:B------:R0:W-:Y:S04]  /*83c0*/  STL.64 [R1+0x600], R22 ;  /* 0x0006001601007387 */ /* 0x0001e80000100a00 */
[----:B0-----:R-:W3:Y:S01]  /*83d0*/  LDL.LU.64 R22, [R1+0x9e8] ;  /* 0x0009e80001167983 */ /* 0x001ee20000300a00 */
[----:B------:R-:W-:-:S02]  /*83e0*/  IMAD R27, R0, 0x68, RZ ;  /* 0x00000068001b7824 */ /* 0x000fc400078e02ff */
[----:B------:R-:W-:-:S03]  /*83f0*/  IMAD R4, R0, 0x72, RZ ;  /* 0x0000007200047824 */ /* 0x000fc600078e02ff */
[----:B------:R-:W-:Y:S01]  /*8400*/  IADD3 R26, P1, R27, R6, RZ ;  /* 0x000000061b1a7210 */ /* 0x000fe20007f3e0ff */
[C---:B------:R-:W-:Y:S02]  /*8410*/  IMAD R27, R0.reuse, 0xd, RZ ;  /* 0x0000000d001b7824 */ /* 0x040fe400078e02ff */
[C---:B------:R-:W-:Y:S02]  /*8420*/  IMAD R9, R0.reuse, 0x35, RZ ;  /* 0x0000003500097824 */ /* 0x040fe400078e02ff */
[----:B------:R-:W-:-:S03]  /*8430*/  IMAD R10, R0, 0x6e, RZ ;  /* 0x0000006e000a7824 */ /* 0x000fc600078e02ff */
[-C--:B------:R-:W-:Y:S02]  /*8440*/  LEA.HI.X.SX32 R9, R9, R7.reuse, 0x1, P6 ;  /* 0x0000000709097211 */ /* 0x080fe400030f0eff */
[-C--:B------:R-:W-:Y:S02]  /*8450*/  IADD3 R10, P3, R10, R6.reuse, RZ ;  /* 0x000000060a0a7210 */ /* 0x080fe40007f7e0ff */
[-C--:B----4-:R-:W-:Y:S02]  /*8460*/  IADD3 R14, P5, R18, R6.reuse, RZ ;  /* 0x00000006120e7210 */ /* 0x090fe40007fbe0ff */
[-C--:B------:R-:W-:Y:S02]  /*8470*/  IADD3 R12, P0, R19, R6.reuse, RZ ;  /* 0x00000006130c7210 */ /* 0x080fe40007f1e0ff */
[----:B------:R-:W-:Y:S02]  /*8480*/  LEA.HI.X.SX32 R15, R27, R7, 0x1, P5 ;  /* 0x000000071b0f7211 */ /* 0x000fe400028f0eff */
[----:B------:R-:W-:-:S02]  /*8490*/  IADD3 R4, P5, R4, R6, RZ ;  /* 0x0000000604047210 */ /* 0x000fc40007fbe0ff */
[-C--:B------:R-:W-:Y:S02]  /*84a0*/  LEA.HI.X.SX32 R13, R18, R7.reuse, 0x1, P0 ;  /* 0x00000007120d7211 */ /* 0x080fe400000f0eff */
[----:B------:R-:W-:Y:S01]  /*84b0*/  LEA.HI.X.SX32 R27, R19, R7, 0x1, P1 ;  /* 0x00000007131b7211 */ /* 0x000fe200008f0eff */
[----:B------:R2:W-:Y:S04]  /*84c0*/  STL.64 [R1+0x730], R14 ;  /* 0x0007300e01007387 */ /* 0x0005e80000100a00 */
[----:B------:R-:W-:Y:S04]  /*84d0*/  STL [R1+0x5d0], R4 ;  /* 0x0005d00401007387 */ /* 0x000fe80000100800 */
[----:B------:R-:W-:Y:S04]  /*84e0*/  STL.64 [R1+0x6c8], R12 ;  /* 0x0006c80c01007387 */ /* 0x000fe80000100a00 */
[----:B------:R0:W-:Y:S01]  /*84f0*/  STL.64 [R1+0x5f8], R26 ;  /* 0x0005f81a01007387 */ /* 0x0001e20000100a00 */
[----:B--2---:R-:W-:Y:S01]  /*8500*/  IADD3 R14, P0, R21, R6, RZ ;  /* 0x00000006150e7210 */ /* 0x004fe20007f1e0ff */
[----:B0-----:R-:W-:-:S02]  /*8510*/  IMAD R27, R0, 0x1b, RZ ;  /* 0x0000001b001b7824 */ /* 0x001fc400078e02ff */
[----:B------:R-:W-:Y:S03]  /*8520*/  STL.64 [R1+0x5f0], R8 ;  /* 0x0005f00801007387 */ /* 0x000fe60000100a00 */
[----:B------:R-:W-:-:S05]  /*8530*/  LEA.HI.X.SX32 R15, R27, R7, 0x1, P0 ;  /* 0x000000071b0f7211 */ /* 0x000fca00000f0eff */
[----:B------:R0:W-:Y:S01]  /*8540*/  STL.64 [R1+0x6c0], R14 ;  /* 0x0006c00e01007387 */ /* 0x0001e20000100a00 */
[C---:B------:R-:W-:Y:S02]  /*8550*/  IMAD R26, R0.reuse, 0x76, RZ ;  /* 0x00000076001a7824 */ /* 0x040fe400078e02ff */
[----:B0-----:R-:W-:-:S05]  /*8560*/  IMAD R14, R0, 0x37, RZ ;  /* 0x00000037000e7824 */ /* 0x001fca00078e02ff */
[----:B------:R-:W-:Y:S02]  /*8570*/  LEA.HI.X.SX32 R11, R14, R7, 0x1, P3 ;  /* 0x000000070e0b7211 */ /* 0x000fe400018f0eff */
[----:B------:R-:W-:-:S03]  /*8580*/  IADD3 R8, P6, R26, R6, RZ ;  /* 0x000000061a087210 */ /* 0x000fc60007fde0ff */
[----:B------:R0:W-:Y:S01]  /*8590*/  STL.64 [R1+0x5e0], R10 ;  /* 0x0005e00a01007387 */ /* 0x0001e20000100a00 */
[----:B---3--:R-:W-:Y:S02]  /*85a0*/  IADD3 R26, P0, R22, R6, RZ ;  /* 0x00000006161a7210 */ /* 0x008fe40007f1e0ff */
[----:B------:R-:W-:Y:S01]  /*85b0*/  LEA.HI.X.SX32 R17, R21, R7, 0x1, P4 ;  /* 0x0000000715117211 */ /* 0x000fe200020f0eff */
[----:B0-----:R-:W-:-:S04]  /*85c0*/  IMAD R11, R0, 0x7, RZ ;  /* 0x00000007000b7824 */ /* 0x001fc800078e02ff */
[----:B------:R-:W-:Y:S01]  /*85d0*/  STL [R1+0x5ec], R17 ;  /* 0x0005ec1101007387 */ /* 0x000fe20000100800 */
[----:B------:R-:W-:-:S05]  /*85e0*/  LEA.HI.X.SX32 R27, R11, R7, 0x1, P0 ;  /* 0x000000070b1b7211 */ /* 0x000fca00000f0eff */
[----:B------:R0:W-:Y:S04]  /*85f0*/  STL.64 [R1+0x760], R26 ;  /* 0x0007601a01007387 */ /* 0x0001e80000100a00 */
[----:B0-----:R-:W2:Y:S01]  /*8600*/  LDL.LU.64 R26, [R1+0x9e0] ;  /* 0x0009e000011a7983 */ /* 0x001ea20000300a00 */
[----:B------:R-:W-:Y:S02]  /*8610*/  MOV R16, R2 ;  /* 0x0000000200107202 */ /* 0x000fe40000000f00 */
[-C--:B------:R-:W-:Y:S02]  /*8620*/  IADD3 R18, P4, R23, R6.reuse, RZ ;  /* 0x0000000617127210 */ /* 0x080fe40007f9e0ff */
[----:B-----5:R-:W-:Y:S01]  /*8630*/  IADD3 R16, P3, R24, R6, RZ ;  /* 0x0000000618107210 */ /* 0x020fe20007f7e0ff */
[----:B------:R-:W-:Y:S01]  /*8640*/  IMAD R2, R0, 0x70, RZ ;  /* 0x0000007000027824 */ /* 0x000fe200078e02ff */
[----:B------:R-:W-:-:S02]  /*8650*/  LEA.HI.X.SX32 R19, R22, R7, 0x1, P4 ;  /* 0x0000000716137211 */ /* 0x000fc400020f0eff */
[-C--:B------:R-:W-:Y:S01]  /*8660*/  LEA.HI.X.SX32 R17, R23, R7.reuse, 0x1, P3 ;  /* 0x0000000717117211 */ /* 0x080fe200018f0eff */
[----:B------:R-:W-:Y:S01]  /*8670*/  IMAD R12, R0, 0x74, RZ ;  /* 0x00000074000c7824 */ /* 0x000fe200078e02ff */
[-C--:B------:R-:W-:Y:S01]  /*8680*/  IADD3 R2, P2, R2, R6.reuse, RZ ;  /* 0x0000000602027210 */ /* 0x080fe20007f5e0ff */
[----:B------:R0:W-:Y:S01]  /*8690*/  STL.64 [R1+0x728], R18 ;  /* 0x0007281201007387 */ /* 0x0001e20000100a00 */
[----:B------:R-:W-:Y:S02]  /*86a0*/  IMAD.MOV.U32 R23, RZ, RZ, R5 ;  /* 0x000000ffff177224 */ /* 0x000fe400078e0005 */
[----:B------:R-:W-:Y:S01]  /*86b0*/  IMAD R5, R0, 0x39, RZ ;  /* 0x0000003900057824 */ /* 0x000fe200078e02ff */
[----:B------:R1:W-:Y:S01]  /*86c0*/  STL.64 [R1+0x6b8], R16 ;  /* 0x0006b81001007387 */ /* 0x0003e20000100a00 */
[-C--:B------:R-:W-:Y:S02]  /*86d0*/  IADD3 R12, P1, R12, R6.reuse, RZ ;  /* 0x000000060c0c7210 */ /* 0x080fe40007f3e0ff */
[----:B------:R-:W-:Y:S01]  /*86e0*/  LEA.HI.X.SX32 R3, R24, R7, 0x1, P2 ;  /* 0x0000000718037211 */ /* 0x000fe200010f0eff */
[----:B0-----:R-:W-:Y:S01]  /*86f0*/  IMAD R18, R0, 0x1d, RZ ;  /* 0x0000001d00127824 */ /* 0x001fe200078e02ff */
[----:B-1----:R-:W-:-:S02]  /*8700*/  IADD3 R16, P3, R25, R6, RZ ;  /* 0x0000000619107210 */ /* 0x002fc40007f7e0ff */
[-C--:B------:R-:W-:Y:S02]  /*8710*/  LEA.HI.X.SX32 R23, R5, R7.reuse, 0x1, P5 ;  /* 0x0000000705177211 */ /* 0x080fe400028f0eff */
[-C--:B------:R-:W-:Y:S02]  /*8720*/  LEA.HI.X.SX32 R17, R18, R7.reuse, 0x1, P3 ;  /* 0x0000000712117211 */ /* 0x080fe400018f0eff */
[-C--:B------:R-:W-:Y:S01]  /*8730*/  LEA.HI.X.SX32 R13, R25, R7.reuse, 0x1, P1 ;  /* 0x00000007190d7211 */ /* 0x080fe200008f0eff */
[----:B------:R0:W-:Y:S01]  /*8740*/  STL.64 [R1+0x5d8], R2 ;  /* 0x0005d80201007387 */ /* 0x0001e20000100a00 */
[C---:B------:R-:W-:Y:S02]  /*8750*/  IMAD R19, R0.reuse, 0x3b, RZ ;  /* 0x0000003b00137824 */ /* 0x040fe400078e02ff */
[----:B------:R-:W-:Y:S01]  /*8760*/  IMAD R18, R0, 0xf, RZ ;  /* 0x0000000f00127824 */ /* 0x000fe200078e02ff */
[----:B------:R-:W-:Y:S04]  /*8770*/  STL.64 [R1+0x6b0], R16 ;  /* 0x0006b01001007387 */ /* 0x000fe80000100a00 */
[----:B------:R-:W-:Y:S01]  /*8780*/  STL [R1+0x5d4], R23 ;  /* 0x0005d41701007387 */ /* 0x000fe20000100800 */
[----:B------:R-:W-:-:S03]  /*8790*/  LEA.HI.X.SX32 R9, R19, R7, 0x1, P6 ;  /* 0x0000000713097211 */ /* 0x000fc600030f0eff */
[----:B------:R-:W-:Y:S01]  /*87a0*/  STL.64 [R1+0x5c8], R12 ;  /* 0x0005c80c01007387 */ /* 0x000fe20000100a00 */
[C---:B------:R-:W-:Y:S02]  /*87b0*/  IMAD R10, R0.reuse, 0x78, RZ ;  /* 0x00000078000a7824 */ /* 0x040fe400078e02ff */
[C---:B------:R-:W-:Y:S01]  /*87c0*/  IMAD R14, R0.reuse, 0x7a, RZ ;  /* 0x0000007a000e7824 */ /* 0x040fe200078e02ff */
[----:B------:R1:W-:Y:S01]  /*87d0*/  STL.64 [R1+0x5c0], R8 ;  /* 0x0005c00801007387 */ /* 0x0003e20000100a00 */
[----:B0-----:R-:W-:Y:S01]  /*87e0*/  IMAD R2, R0, 0x7c, RZ ;  /* 0x0000007c00027824 */ /* 0x001fe200078e02ff */
[-C--:B------:R-:W-:Y:S02]  /*87f0*/  IADD3 R10, P0, R10, R6.reuse, RZ ;  /* 0x000000060a0a7210 */ /* 0x080fe40007f1e0ff */
[-C--:B------:R-:W-:Y:S02]  /*8800*/  IADD3 R14, P4, R14, R6.reuse, RZ ;  /* 0x000000060e0e7210 */ /* 0x080fe40007f9e0ff */
[----:B------:R-:W-:-:S02]  /*8810*/  IADD3 R2, P2, R2, R6, RZ ;  /* 0x0000000602027210 */ /* 0x000fc40007f5e0ff */
[CC--:B-1----:R-:W-:Y:S02]  /*8820*/  IADD3 R8, P6, R28.reuse, R6.reuse, RZ ;  /* 0x000000061c087210 */ /* 0x0c2fe40007fde0ff */
[-C--:B------:R-:W-:Y:S02]  /*8830*/  LEA.HI.X.SX32 R3, R28, R7.reuse, 0x1, P2 ;  /* 0x000000071c037211 */ /* 0x080fe400010f0eff */
[-C--:B--2---:R-:W-:Y:S02]  /*8840*/  IADD3 R16, P3, R26, R6.reuse, RZ ;  /* 0x000000061a107210 */ /* 0x084fe40007f7e0ff */
[----:B------:R-:W-:Y:S02]  /*8850*/  IADD3 R12, P1, R27, R6, RZ ;  /* 0x000000061b0c7210 */ /* 0x000fe40007f3e0ff */
[-C--:B------:R-:W-:Y:S02]  /*8860*/  LEA.HI.X.SX32 R17, R18, R7.reuse, 0x1, P3 ;  /* 0x0000000712117211 */ /* 0x080fe400018f0eff */
[----:B------:R-:W-:-:S03]  /*8870*/  LEA.HI.X.SX32 R13, R26, R7, 0x1, P1 ;  /* 0x000000071a0d7211 */ /* 0x000fc600008f0eff */
[----:B------:R-:W-:Y:S04]  /*8880*/  STL.64 [R1+0x720], R16 ;  /* 0x0007201001007387 */ /* 0x000fe80000100a00 */
[----:B------:R0:W-:Y:S01]  /*8890*/  STL.64 [R1+0x6a8], R12 ;  /* 0x0006a80c01007387 */ /* 0x0001e20000100a00 */
[----:B------:R-:W-:Y:S01]  /*88a0*/  LEA.HI.X.SX32 R11, R27, R7, 0x1, P0 ;  /* 0x000000071b0b7211 */ /* 0x000fe200000f0eff */
[C---:B0-----:R-:W-:Y:S02]  /*88b0*/  IMAD R13, R0.reuse, 0x3d, RZ ;  /* 0x0000003d000d7824 */ /* 0x041fe400078e02ff */
[----:B------:R-:W-:-:S03]  /*88c0*/  IMAD R12, R0, 0x1f, RZ ;  /* 0x0000001f000c7824 */ /* 0x000fc600078e02ff */
[-C--:B------:R-:W-:Y:S02]  /*88d0*/  LEA.HI.X.SX32 R15, R13, R7.reuse, 0x1, P4 ;  /* 0x000000070d0f7211 */ /* 0x080fe400020f0eff */
[----:B------:R-:W-:Y:S01]  /*88e0*/  LEA.HI.X.SX32 R9, R12, R7, 0x1, P6 ;  /* 0x000000070c097211 */ /* 0x000fe200030f0eff */
[----:B------:R-:W-:Y:S04]  /*88f0*/  STL.64 [R1+0x5b8], R10 ;  /* 0x0005b80a01007387 */ /* 0x000fe80000100a00 */
[----:B------:R-:W-:Y:S04]  /*8900*/  STL.64 [R1+0x5b0], R14 ;  /* 0x0005b00e01007387 */ /* 0x000fe80000100a00 */
[----:B------:R-:W-:Y:S04]  /*8910*/  STL.64 [R1+0x6a0], R8 ;  /* 0x0006a00801007387 */ /* 0x000fe80000100a00 */
[----:B------:R0:W-:Y:S04]  /*8920*/  STL.64 [R1+0x5a8], R2 ;  /* 0x0005a80201007387 */ /* 0x0001e80000100a00 */
[----:B0-----:R-:W2:Y:S01]  /*8930*/  LDL R2, [R1+0x404] ;  /* 0x0004040001027983 */ /* 0x001ea20000100800 */
[----:B------:R-:W-:-:S02]  /*8940*/  IADD3 R18, P3, R29, R6, RZ ;  /* 0x000000061d127210 */ /* 0x000fc40007f7e0ff */
[CC--:B------:R-:W-:Y:S02]  /*8950*/  LEA R10, P0, R0.reuse, R6.reuse, 0x3 ;  /* 0x00000006000a7211 */ /* 0x0c0fe400078018ff */
[C---:B------:R-:W-:Y:S02]  /*8960*/  SHF.L.U32 R3, R0.reuse, 0x2, RZ ;  /* 0x0000000200037819 */ /* 0x040fe400000006ff */
[C---:B------:R-:W-:Y:S02]  /*8970*/  LEA R16, P1, R0.reuse, R6, 0x2 ;  /* 0x0000000600107211 */ /* 0x040fe400078210ff */
[-C--:B------:R-:W-:Y:S02]  /*8980*/  LEA.HI.X.SX32 R19, R0, R7.reuse, 0x1, P3 ;  /* 0x0000000700137211 */ /* 0x080fe400018f0eff */
[-C--:B------:R-:W-:Y:S02]  /*8990*/  LEA.HI.X.SX32 R11, R3, R7.reuse, 0x1, P0 ;  /* 0x00000007030b7211 */ /* 0x080fe400000f0eff */
[----:B------:R-:W-:Y:S01]  /*89a0*/  LEA.HI.X.SX32 R17, R29, R7, 0x1, P1 ;  /* 0x000000071d117211 */ /* 0x000fe200008f0eff */
[----:B------:R-:W-:Y:S01]  /*89b0*/  STL.64 [R1+0x790], R18 ;  /* 0x0007901201007387 */ /* 0x000fe20000100a00 */
[----:B------:R-:W-:-:S03]  /*89c0*/  MOV R22, R4 ;  /* 0x0000000400167202 */ /* 0x000fc60000000f00 */
[----:B------:R0:W-:Y:S01]  /*89d0*/  STL.64 [R1+0x778], R10 ;  /* 0x0007780a01007387 */ /* 0x0001e20000100a00 */
[----:B------:R-:W-:-:S03]  /*89e0*/  IMAD R4, R0, 0x7e, RZ ;  /* 0x0000007e00047824 */ /* 0x000fc600078e02ff */
[----:B------:R1:W-:Y:S01]  /*89f0*/  STL.64 [R1+0x788], R16 ;  /* 0x0007881001007387 */ /* 0x0003e20000100a00 */
[----:B------:R-:W-:Y:S01]  /*8a00*/  IMAD.MOV.U32 R3, RZ, RZ, c[0x0][0x1a4] ;  /* 0x00006900ff037624 */ /* 0x000fe200078e00ff */
[-C--:B------:R-:W-:Y:S01]  /*8a10*/  LEA R14, P4, R0, R6.reuse, 0x4 ;  /* 0x00000006000e7211 */ /* 0x080fe200078820ff */
[----:B0-----:R-:W-:Y:S01]  /*8a20*/  IMAD.MOV.U32 R11, RZ, RZ, c[0x0][0x1a4] ;  /* 0x00006900ff0b7624 */ /* 0x001fe200078e00ff */
[----:B------:R-:W-:Y:S02]  /*8a30*/  MOV R10, c[0x0][0x1a4] ;  /* 0x00006900000a7a02 */ /* 0x000fe40000000f00 */
[----:B-1----:R-:W-:Y:S01]  /*8a40*/  MOV R16, c[0x0][0x1a4] ;  /* 0x0000690000107a02 */ /* 0x002fe20000000f00 */
[----:B------:R-:W-:Y:S01]  /*8a50*/  IMAD R3, R3, 0x3f, RZ ;  /* 0x0000003f03037824 */ /* 0x000fe200078e02ff */
[----:B------:R-:W-:-:S03]  /*8a60*/  IADD3 R4, P5, R4, R6, RZ ;  /* 0x0000000604047210 */ /* 0x000fc60007fbe0ff */
[----:B------:R-:W-:Y:S01]  /*8a70*/  IMAD.SHL.U32 R16, R16, 0x8, RZ ;  /* 0x0000000810107824 */ /* 0x000fe200078e00ff */
[-C--:B------:R-:W-:Y:S01]  /*8a80*/  LEA R12, P6, R0, R6.reuse, 0x5 ;  /* 0x00000006000c7211 */ /* 0x080fe200078c28ff */
[----:B------:R-:W-:Y:S01]  /*8a90*/  IMAD.SHL.U32 R10, R10, 0x20, RZ ;  /* 0x000000200a0a7824 */ /* 0x000fe200078e00ff */
[----:B------:R-:W-:Y:S02]  /*8aa0*/  SHF.L.U32 R11, R11, 0x4, RZ ;  /* 0x000000040b0b7819 */ /* 0x000fe400000006ff */
[----:B------:R-:W-:Y:S02]  /*8ab0*/  LEA R8, P2, R0, R6, 0x6 ;  /* 0x0000000600087211 */ /* 0x000fe400078430ff */
[-C--:B------:R-:W-:Y:S02]  /*8ac0*/  LEA.HI.X.SX32 R15, R16, R7.reuse, 0x1, P4 ;  /* 0x00000007100f7211 */ /* 0x080fe400020f0eff */
[-C--:B------:R-:W-:Y:S02]  /*8ad0*/  LEA.HI.X.SX32 R13, R11, R7.reuse, 0x1, P6 ;  /* 0x000000070b0d7211 */ /* 0x080fe400030f0eff */
[----:B------:R-:W-:-:S02]  /*8ae0*/  LEA.HI.X.SX32 R5, R3, R7, 0x1, P5 ;  /* 0x0000000703057211 */ /* 0x000fc400028f0eff */
[----:B------:R-:W0:Y:S01]  /*8af0*/  S2R R3, SR_TID.X ;  /* 0x0000000000037919 */ /* 0x000e220000002100 */
[----:B------:R-:W-:-:S03]  /*8b00*/  LEA.HI.X.SX32 R9, R10, R7, 0x1, P2 ;  /* 0x000000070a097211 */ /* 0x000fc600010f0eff */
[----:B------:R-:W-:Y:S04]  /*8b10*/  STL.64 [R1+0x758], R14 ;  /* 0x0007580e01007387 */ /* 0x000fe80000100a00 */
[----:B------:R-:W-:Y:S04]  /*8b20*/  STL.64 [R1+0x718], R12 ;  /* 0x0007180c01007387 */ /* 0x000fe80000100a00 */
[----:B------:R-:W-:Y:S04]  /*8b30*/  STL [R1+0x370], RZ ;  /* 0x000370ff01007387 */ /* 0x000fe80000100800 */
[----:B------:R-:W-:Y:S04]  /*8b40*/  STL.64 [R1+0x698], R8 ;  /* 0x0006980801007387 */ /* 0x000fe80000100a00 */
[----:B------:R1:W-:Y:S04]  /*8b50*/  STL.64 [R1+0x5a0], R4 ;  /* 0x0005a00401007387 */ /* 0x0003e80000100a00 */
[----:B------:R-:W3:Y:S04]  /*8b60*/  S2R R6, SR_CTAID.X ;  /* 0x0000000000067919 */ /* 0x000ee80000002500 */
[----:B-1----:R-:W1:Y:S01]  /*8b70*/  S2R R5, SR_TID.X ;  /* 0x0000000000057919 */ /* 0x002e620000002100 */
[----:B0-----:R-:W-:-:S02]  /*8b80*/  LOP3.LUT R4, R3, 0x60, RZ, 0xc0, !PT ;  /* 0x0000006003047812 */ /* 0x001fc400078ec0ff */
[C---:B------:R-:W-:Y:S01]  /*8b90*/  LOP3.LUT R7, R3.reuse, 0x1c, RZ, 0xc0, !PT ;  /* 0x0000001c03077812 */ /* 0x040fe200078ec0ff */
[----:B------:R-:W-:Y:S01]  /*8ba0*/  STL [R1+0x374], RZ ;  /* 0x000374ff01007387 */ /* 0x000fe20000100800 */
[----:B------:R-:W-:Y:S02]  /*8bb0*/  LOP3.LUT R3, R3, 0x7, RZ, 0xc0, !PT ;  /* 0x0000000703037812 */ /* 0x000fe400078ec0ff */
[----:B------:R-:W-:Y:S01]  /*8bc0*/  SHF.R.U32.HI R4, RZ, 0x1, R4 ;  /* 0x00000001ff047819 */ /* 0x000fe20000011604 */
[----:B------:R-:W-:Y:S04]  /*8bd0*/  STL [R1+0x378], RZ ;  /* 0x000378ff01007387 */ /* 0x000fe80000100800 */
[----:B------:R-:W-:Y:S01]  /*8be0*/  STL [R1+0x37c], RZ ;  /* 0x00037cff01007387 */ /* 0x000fe20000100800 */
[----:B------:R-:W-:Y:S01]  /*8bf0*/  LEA.HI R4, R7, R4, RZ, 0x1e ;  /* 0x0000000407047211 */ /* 0x000fe200078ff0ff */
[----:B------:R-:W-:-:S02]  /*8c00*/  IMAD R3, R3, 0x110, RZ ;  /* 0x0000011003037824 */ /* 0x000fc400078e02ff */
[----:B------:R-:W-:Y:S01]  /*8c10*/  STL [R1+0x390], RZ ;  /* 0x000390ff01007387 */ /* 0x000fe20000100800 */
[----:B---3--:R-:W-:-:S03]  /*8c20*/  SHF.L.U32 R6, R6, 0x7, RZ ;  /* 0x0000000706067819 */ /* 0x008fc600000006ff */
[----:B------:R-:W-:Y:S04]  /*8c30*/  STL [R1+0x394], RZ ;  /* 0x000394ff01007387 */ /* 0x000fe80000100800 */
[----:B------:R-:W-:Y:S01]  /*8c40*/  STL [R1+0x398], RZ ;  /* 0x000398ff01007387 */ /* 0x000fe20000100800 */
[----:B-1----:R-:W-:-:S03]  /*8c50*/  IMAD.SHL.U32 R5, R5, 0x2, RZ ;  /* 0x0000000205057824 */ /* 0x002fc600078e00ff */
[----:B------:R-:W-:Y:S01]  /*8c60*/  STL [R1+0x39c], RZ ;  /* 0x00039cff01007387 */ /* 0x000fe20000100800 */
[----:B------:R-:W-:-:S03]  /*8c70*/  IADD3 R4, R6, R4, RZ ;  /* 0x0000000406047210 */ /* 0x000fc60007ffe0ff */
[----:B------:R-:W-:Y:S01]  /*8c80*/  STL [R1+0x360], RZ ;  /* 0x000360ff01007387 */ /* 0x000fe20000100800 */
[----:B------:R-:W-:-:S03]  /*8c90*/  LOP3.LUT R3, R3, 0x30, R5, 0x78, !PT ;  /* 0x0000003003037812 */ /* 0x000fc600078e7805 */
[----:B------:R-:W-:Y:S04]  /*8ca0*/  STL [R1+0x364], RZ ;  /* 0x000364ff01007387 */ /* 0x000fe80000100800 */
[----:B------:R-:W-:Y:S01]  /*8cb0*/  STL [R1+0x368], RZ ;  /* 0x000368ff01007387 */ /* 0x000fe20000100800 */
[----:B------:R-:W-:-:S03]  /*8cc0*/  IADD3 R6, R4, 0x48, RZ ;  /* 0x0000004804067810 */ /* 0x000fc60007ffe0ff */
[----:B------:R-:W-:Y:S01]  /*8cd0*/  STL [R1+0x36c], RZ ;  /* 0x00036cff01007387 */ /* 0x000fe20000100800 */
[----:B------:R-:W-:-:S03]  /*8ce0*/  IADD3 R0, R4, 0x40, RZ ;  /* 0x0000004004007810 */ /* 0x000fc60007ffe0ff */
[----:B------:R-:W-:Y:S01]  /*8cf0*/  STL [R1+0x380], RZ ;  /* 0x000380ff01007387 */ /* 0x000fe20000100800 */
[----:B------:R-:W-:-:S03]  /*8d00*/  IADD3 R5, R4, 0x8, RZ ;  /* 0x0000000804057810 */ /* 0x000fc60007ffe0ff */
[----:B------:R-:W-:Y:S01]  /*8d10*/  STL [R1+0x384], RZ ;  /* 0x000384ff01007387 */ /* 0x000fe20000100800 */
[----:B------:R-:W-:-:S03]  /*8d20*/  LOP3.LUT R4, R3, 0x40, RZ, 0x3c, !PT ;  /* 0x0000004003047812 */ /* 0x000fc600078e3cff */
[----:B------:R-:W-:Y:S04]  /*8d30*/  STL [R1+0x388], RZ ;  /* 0x000388ff01007387 */ /* 0x000fe80000100800 */
[----:B------:R-:W-:Y:S04]  /*8d40*/  STL [R1+0x38c], RZ ;  /* 0x00038cff01007387 */ /* 0x000fe80000100800 */
[----:B------:R-:W-:Y:S04]  /*8d50*/  STL [R1+0x3a0], RZ ;  /* 0x0003a0ff01007387 */ /* 0x000fe80000100800 */
[----:B------:R-:W-:Y:S04]  /*8d60*/  STL [R1+0x3a4], RZ ;  /* 0x0003a4ff01007387 */ /* 0x000fe80000100800 */
[----:B------:R-:W-:Y:S04]  /*8d70*/  STL [R1+0x3a8], RZ ;  /* 0x0003a8ff01007387 */ /* 0x000fe80000100800 */
[----:B------:R-:W-:Y:S01]  /*8d80*/  STL [R1+0x3ac], RZ ;  /* 0x0003acff01007387 */ /* 0x000fe20000100800 */
[----:B------:R-:W-:Y:S01]  /*8d90*/  UMOV UR5, URZ ;  /* 0x0000003f00057c82 */ /* 0x000fe20008000000 */
[----:B--2---:R-:W-:-:S02]  /*8da0*/  LOP3.LUT R0, R2, 0x20, RZ, 0x3c, !PT ;  /* 0x0000002002007812 */ /* 0x004fc400078e3cff */
[----:B------:R-:W-:-:S03]  /*8db0*/  LOP3.LUT R3, R2, 0x40, RZ, 0x3c, !PT ;  /* 0x0000004002037812 */ /* 0x000fc600078e3cff */
[----:B------:R0:W-:Y:S04]  /*8dc0*/  STL [R1+0x9a8], R0 ;  /* 0x0009a80001007387 */ /* 0x0001e80000100800 */
[----:B------:R1:W-:Y:S01]  /*8dd0*/  STL [R1+0x9a4], R3 ;  /* 0x0009a40301007387 */ /* 0x0003e20000100800 */
[----:B------:R-:W-:Y:S02]  /*8de0*/  LOP3.LUT R2, R2, 0x60, RZ, 0x3c, !PT ;  /* 0x0000006002027812 */ /* 0x000fe400078e3cff */
[----:B0-----:R-:W-:Y:S02]  /*8df0*/  LOP3.LUT R0, R20, 0x40, RZ, 0x3c, !PT ;  /* 0x0000004014007812 */ /* 0x001fe400078e3cff */
.L_x_2:
[----:B------:R-:W2:Y:S04]  /*8e00*/  LDL.64 R8, [R1+0x438] ;  /* 0x0004380001087983 */ /* 0x000ea80000100a00 */
[----:B------:R-:W2:Y:S04]  /*8e10*/  LDL R0, [R1+0x354] ;  /* 0x0003540001007983 */ /* 0x000ea80000100800 */
[----:B------:R-:W3:Y:S04]  /*8e20*/  LDL.64 R6, [R1+0x790] ;  /* 0x0007900001067983 */ /* 0x000ee80000100a00 */
[----:B------:R-:W4:Y:S04]  /*8e30*/  LDL.64 R4, [R1+0x788] ;  /* 0x0007880001047983 */ /* 0x000f280000100a00 */
[----:B-1----:R-:W5:Y:S04]  /*8e40*/  LDL.64 R2, [R1+0x780] ;  /* 0x0007800001027983 */ /* 0x002f680000100a00 */
[----:B------:R-:W5:Y:S04]  /*8e50*/  LDL.64 R10, [R1+0x778] ;  /* 0x00077800010a7983 */ /* 0x000f680000100a00 */
[----:B0-----:R-:W5:Y:S04]  /*8e60*/  LDL.64 R20, [R1+0x758] ;  /* 0x0007580001147983 */ /* 0x001f680000100a00 */
[----:B------:R-:W5:Y:S04]  /*8e70*/  LDL.64 R24, [R1+0x770] ;  /* 0x0007700001187983 */ /* 0x000f680000100a00 */
[----:B------:R-:W5:Y:S04]  /*8e80*/  LDL.64 R12, [R1+0x768] ;  /* 0x00076800010c7983 */ /* 0x000f680000100a00 */
[----:B------:R-:W5:Y:S04]  /*8e90*/  LDL.64 R22, [R1+0x760] ;  /* 0x0007600001167983 */ /* 0x000f680000100a00 */
[----:B------:R-:W5:Y:S04]  /*8ea0*/  LDL.64 R18, [R1+0x750] ;  /* 0x0007500001127983 */ /* 0x000f680000100a00 */
[----:B------:R-:W5:Y:S04]  /*8eb0*/  LDL.64 R14, [R1+0x740] ;  /* 0x00074000010e7983 */ /* 0x000f680000100a00 */
[----:B------:R-:W5:Y:S01]  /*8ec0*/  LDL.64 R16, [R1+0x748] ;  /* 0x0007480001107983 */ /* 0x000f620000100a00 */
[----:B--2---:R-:W-:-:S04]  /*8ed0*/  IMAD.WIDE R8, R0, 0x2, R8 ;  /* 0x0000000200087825 */ /* 0x004fc800078e0208 */
[C---:B---3--:R-:W-:Y:S01]  /*8ee0*/  IMAD.WIDE R6, R0.reuse, 0x2, R6 ;  /* 0x0000000200067825 */ /* 0x048fe200078e0206 */
[----:B------:R0:W2:Y:S03]  /*8ef0*/  LDG.E.U16 R28, [R8.64] ;  /* 0x00000006081c7981 */ /* 0x0000a6000c1e1500 */
[C---:B----4-:R-:W-:Y:S01]  /*8f00*/  IMAD.WIDE R4, R0.reuse, 0x2, R4 ;  /* 0x0000000200047825 */ /* 0x050fe200078e0204 */
[----:B------:R1:W3:Y:S03]  /*8f10*/  LDG.E.U16 R29, [R6.64] ;  /* 0x00000006061d7981 */ /* 0x0002e6000c1e1500 */
[C---:B-----5:R-:W-:Y:S01]  /*8f20*/  IMAD.WIDE R2, R0.reuse, 0x2, R2 ;  /* 0x0000000200027825 */ /* 0x060fe200078e0202 */
[----:B------:R4:W5:Y:S03]  /*8f30*/  LDG.E.U16 R26, [R4.64] ;  /* 0x00000006041a7981 */ /* 0x000966000c1e1500 */
[C---:B------:R-:W-:Y:S01]  /*8f40*/  IMAD.WIDE R10, R0.reuse, 0x2, R10 ;  /* 0x00000002000a7825 */ /* 0x040fe200078e020a */
[----:B------:R1:W5:Y:S03]  /*8f50*/  LDG.E.U16 R27, [R2.64] ;  /* 0x00000006021b7981 */ /* 0x000366000c1e1500 */
[----:B0-----:R-:W-:-:S02]  /*8f60*/  IMAD.WIDE R8, R0, 0x2, R24 ;  /* 0x0000000200087825 */ /* 0x001fc400078e0218 */
[----:B------:R-:W5:Y:S02]  /*8f70*/  LDL.64 R24, [R1+0x738] ;  /* 0x0007380001187983 */ /* 0x000f640000100a00 */
[C---:B-1----:R-:W-:Y:S02]  /*8f80*/  IMAD.WIDE R2, R0.reuse, 0x2, R20 ;  /* 0x0000000200027825 */ /* 0x042fe400078e0214 */
[----:B------:R0:W5:Y:S02]  /*8f90*/  LDG.E.U16 R21, [R10.64] ;  /* 0x000000060a157981 */ /* 0x000164000c1e1500 */
[C---:B------:R-:W-:Y:S02]  /*8fa0*/  IMAD.WIDE R6, R0.reuse, 0x2, R12 ;  /* 0x0000000200067825 */ /* 0x040fe400078e020c */
[----:B------:R-:W5:Y:S02]  /*8fb0*/  LDL.64 R12, [R1+0x730] ;  /* 0x00073000010c7983 */ /* 0x000f640000100a00 */
[----:B----4-:R-:W-:-:S04]  /*8fc0*/  IMAD.WIDE R4, R0, 0x2, R22 ;  /* 0x0000000200047825 */ /* 0x010fc800078e0216 */
[C---:B0-----:R-:W-:Y:S01]  /*8fd0*/  IMAD.WIDE R10, R0.reuse, 0x2, R18 ;  /* 0x00000002000a7825 */ /* 0x041fe200078e0212 */
[----:B--2---:R0:W-:Y:S04]  /*8fe0*/  STL [R1+0x9c], R28 ;  /* 0x00009c1c01007387 */ /* 0x0041e80000100800 */
[----:B---3--:R1:W-:Y:S04]  /*8ff0*/  STL [R1+0x98], R29 ;  /* 0x0000981d01007387 */ /* 0x0083e80000100800 */
[----:B-----5:R2:W-:Y:S04]  /*9000*/  STL [R1+0x94], R26 ;  /* 0x0000941a01007387 */ /* 0x0205e80000100800 */
[----:B0-----:R0:W3:Y:S04]  /*9010*/  LDG.E.U16 R28, [R8.64] ;  /* 0x00000006081c7981 */ /* 0x0010e8000c1e1500 */
[----:B-1----:R1:W4:Y:S04]  /*9020*/  LDG.E.U16 R29, [R6.64] ;  /* 0x00000006061d7981 */ /* 0x002328000c1e1500 */
[----:B--2---:R2:W5:Y:S04]  /*9030*/  LDG.E.U16 R26, [R4.64] ;  /* 0x00000006041a7981 */ /* 0x004568000c1e1500 */
[----:B------:R-:W5:Y:S04]  /*9040*/  LDL.64 R22, [R1+0x728] ;  /* 0x0007280001167983 */ /* 0x000f680000100a00 */
[----:B------:R0:W-:Y:S01]  /*9050*/  STL [R1+0x90], R27 ;  /* 0x0000901b01007387 */ /* 0x0001e20000100800 */
[----:B-1----:R-:W-:-:S03]  /*9060*/  IMAD.WIDE R6, R0, 0x2, R14 ;  /* 0x0000000200067825 */ /* 0x002fc600078e020e */
[----:B------:R1:W-:Y:S01]  /*9070*/  STL [R1+0x8c], R21 ;  /* 0x00008c1501007387 */ /* 0x0003e20000100800 */
[----:B--2---:R-:W-:-:S03]  /*9080*/  IMAD.WIDE R4, R0, 0x2, R24 ;  /* 0x0000000200047825 */ /* 0x004fc600078e0218 */
[----:B------:R-:W2:Y:S04]  /*9090*/  LDL.64 R14, [R1+0x708] ;  /* 0x00070800010e7983 */ /* 0x000ea80000100a00 */
[----:B0-----:R0:W2:Y:S04]  /*90a0*/  LDG.E.U16 R27, [R2.64] ;  /* 0x00000006021b7981 */ /* 0x0010a8000c1e1500 */
[----:B------:R3:W2:Y:S01]  /*90b0*/  LDG.E.U16 R25, [R10.64] ;  /* 0x000000060a197981 */ /* 0x0006a2000c1e1500 */
[----:B------:R-:W-:-:S03]  /*90c0*/  IMAD.WIDE R8, R0, 0x2, R16 ;  /* 0x0000000200087825 */ /* 0x000fc600078e0210 */
[----:B-1----:R-:W2:Y:S04]  /*90d0*/  LDL.64 R20, [R1+0x720] ;  /* 0x0007200001147983 */ /* 0x002ea80000100a00 */
[----:B------:R-:W2:Y:S01]  /*90e0*/  LDL.64 R18, [R1+0x718] ;  /* 0x0007180001127983 */ /* 0x000ea20000100a00 */
[----:B0-----:R-:W-:-:S03]  /*90f0*/  IMAD.WIDE R2, R0, 0x2, R12 ;  /* 0x0000000200027825 */ /* 0x001fc600078e020c */
[----:B------:R-:W2:Y:S04]  /*9100*/  LDL.64 R16, [R1+0x710] ;  /* 0x0007100001107983 */ /* 0x000ea80000100a00 */
[----:B---3--:R0:W-:Y:S04]  /*9110*/  STL [R1+0x88], R28 ;  /* 0x0000881c01007387 */ /* 0x0081e80000100800 */
[----:B----4-:R1:W-:Y:S04]  /*9120*/  STL [R1+0x84], R29 ;  /* 0x0000841d01007387 */ /* 0x0103e80000100800 */
[----:B-----5:R3:W-:Y:S04]  /*9130*/  STL [R1+0x80], R26 ;  /* 0x0000801a01007387 */ /* 0x0207e80000100800 */
[----:B0-----:R0:W4:Y:S01]  /*9140*/  LDG.E.U16 R28, [R8.64] ;  /* 0x00000006081c7981 */ /* 0x001122000c1e1500 */
[----:B------:R-:W-:-:S03]  /*9150*/  IMAD.WIDE R10, R0, 0x2, R22 ;  /* 0x00000002000a7825 */ /* 0x000fc600078e0216 */
[----:B------:R-:W5:Y:S04]  /*9160*/  LDL.64 R12, [R1+0x700] ;  /* 0x00070000010c7983 */ /* 0x000f680000100a00 */
[----:B-1----:R1:W5:Y:S04]  /*9170*/  LDG.E.U16 R29, [R6.64] ;  /* 0x00000006061d7981 */ /* 0x002368000c1e1500 */
[----:B---3--:R3:W5:Y:S04]  /*9180*/  LDG.E.U16 R26, [R4.64] ;  /* 0x00000006041a7981 */ /* 0x008768000c1e1500 */
[----:B--2---:R2:W-:Y:S04]  /*9190*/  STL [R1+0x7c], R27 ;  /* 0x00007c1b01007387 */ /* 0x0045e80000100800 */
[----:B------:R0:W-:Y:S04]  /*91a0*/  STL [R1+0x78], R25 ;  /* 0x0000781901007387 */ /* 0x0001e80000100800 */
[----:B------:R-:W5:Y:S04]  /*91b0*/  LDL.64 R22, [R1+0x6f0] ;  /* 0x0006f00001167983 */ /* 0x000f680000100a00 */
[----:B--2---:R2:W5:Y:S04]  /*91c0*/  LDG.E.U16 R27, [R2.64] ;  /* 0x00000006021b7981 */ /* 0x004568000c1e1500 */
[----:B0-----:R-:W5:Y:S01]  /*91d0*/  LDL.64 R24, [R1+0x6f8] ;  /* 0x0006f80001187983 */ /* 0x001f620000100a00 */
[----:B--2---:R-:W-:-:S03]  /*91e0*/  IMAD.WIDE R2, R0, 0x2, R14 ;  /* 0x0000000200027825 */ /* 0x004fc600078e020e */
[----:B------:R5:W2:Y:S01]  /*91f0*/  LDG.E.U16 R15, [R10.64] ;  /* 0x000000060a0f7981 */ /* 0x000aa2000c1e1500 */
[----:B------:R-:W-:-:S03]  /*9200*/  IMAD.WIDE R8, R0, 0x2, R20 ;  /* 0x0000000200087825 */ /* 0x000fc600078e0214 */
[----:B------:R-:W2:Y:S01]  /*9210*/  LDL.64 R20, [R1+0x6e8] ;  /* 0x0006e80001147983 */ /* 0x000ea20000100a00 */
[----:B-1----:R-:W-:-:S03]  /*9220*/  IMAD.WIDE R6, R0, 0x2, R18 ;  /* 0x0000000200067825 */ /* 0x002fc600078e0212 */
[----:B------:R-:W2:Y:S01]  /*9230*/  LDL.64 R18, [R1+0x6e0] ;  /* 0x0006e00001127983 */ /* 0x000ea20000100a00 */
[----:B---3--:R-:W-:-:S03]  /*9240*/  IMAD.WIDE R4, R0, 0x2, R16 ;  /* 0x0000000200047825 */ /* 0x008fc600078e0210 */
[----:B----4-:R0:W-:Y:S01]  /*9250*/  STL [R1+0x74], R28 ;  /* 0x0000741c01007387 */ /* 0x0101e20000100800 */
[----:B-----5:R-:W-:-:S03]  /*9260*/  IMAD.WIDE R10, R0, 0x2, R12 ;  /* 0x00000002000a7825 */ /* 0x020fc600078e020c */
[----:B------:R1:W-:Y:S04]  /*9270*/  STL [R1+0x70], R29 ;  /* 0x0000701d01007387 */ /* 0x0003e80000100800 */
[----:B0-----:R0:W3:Y:S04]  /*9280*/  LDG.E.U16 R28, [R8.64] ;  /* 0x00000006081c7981 */ /* 0x0010e8000c1e1500 */
[----:B------:R4:W-:Y:S04]  /*9290*/  STL [R1+0x6c], R26 ;  /* 0x00006c1a01007387 */ /* 0x0009e80000100800 */
[----:B-1----:R1:W5:Y:S04]  /*92a0*/  LDG.E.U16 R29, [R6.64] ;  /* 0x00000006061d7981 */ /* 0x002368000c1e1500 */
[----:B------:R-:W5:Y:S04]  /*92b0*/  LDG.E.U16 R11, [R10.64] ;  /* 0x000000060a0b7981 */ /* 0x000f68000c1e1500 */
[----:B----4-:R4:W5:Y:S04]  /*92c0*/  LDG.E.U16 R26, [R4.64] ;  /* 0x00000006041a7981 */ /* 0x010968000c1e1500 */
[----:B------:R1:W-:Y:S01]  /*92d0*/  STL [R1+0x68], R27 ;  /* 0x0000681b01007387 */ /* 0x0003e20000100800 */
[----:B0-----:R-:W-:-:S03]  /*92e0*/  IMAD.WIDE R8, R0, 0x2, R24 ;  /* 0x0000000200087825 */ /* 0x001fc600078e0218 */
[----:B------:R-:W5:Y:S04]  /*92f0*/  LDL.64 R16, [R1+0x6d8] ;  /* 0x0006d80001107983 */ /* 0x000f680000100a00 */
[----:B-1----:R0:W5:Y:S01]  /*9300*/  LDG.E.U16 R27, [R2.64] ;  /* 0x00000006021b7981 */ /* 0x002162000c1e1500 */
[----:B------:R-:W-:-:S03]  /*9310*/  IMAD.WIDE R6, R0, 0x2, R22 ;  /* 0x0000000200067825 */ /* 0x000fc600078e0216 */
[----:B--2---:R1:W-:Y:S04]  /*9320*/  STL [R1+0x64], R15 ;  /* 0x0000640f01007387 */ /* 0x0043e80000100800 */
[----:B------:R-:W2:Y:S04]  /*9330*/  LDL.64 R12, [R1+0x6c8] ;  /* 0x0006c800010c7983 */ /* 0x000ea80000100a00 */
[----:B------:R-:W2:Y:S04]  /*9340*/  LDL.64 R24, [R1+0x6c0] ;  /* 0x0006c00001187983 */ /* 0x000ea80000100a00 */
[----:B-1----:R-:W2:Y:S04]  /*9350*/  LDL.64 R14, [R1+0x6d0] ;  /* 0x0006d000010e7983 */ /* 0x002ea80000100a00 */
[----:B------:R-:W2:Y:S01]  /*9360*/  LDL.64 R22, [R1+0x6b8] ;  /* 0x0006b80001167983 */ /* 0x000ea20000100a00 */
[----:B----4-:R-:W-:-:S04]  /*9370*/  IMAD.WIDE R4, R0, 0x2, R20 ;  /* 0x0000000200047825 */ /* 0x010fc800078e0214 */
[C---:B0-----:R-:W-:Y:S01]  /*9380*/  IMAD.WIDE R2, R0.reuse, 0x2, R18 ;  /* 0x0000000200027825 */ /* 0x041fe200078e0212 */
[----:B---3--:R-:W-:Y:S04]  /*9390*/  STL [R1+0x60], R28 ;  /* 0x0000601c01007387 */ /* 0x008fe80000100800 */
[----:B-----5:R0:W-:Y:S04]  /*93a0*/  STL [R1+0x5c], R29 ;  /* 0x00005c1d01007387 */ /* 0x0201e80000100800 */
[----:B------:R-:W3:Y:S04]  /*93b0*/  LDL.64 R20, [R1+0x6b0] ;  /* 0x0006b00001147983 */ /* 0x000ee80000100a00 */
[----:B------:R-:W4:Y:S04]  /*93c0*/  LDL.64 R18, [R1+0x6a8] ;  /* 0x0006a80001127983 */ /* 0x000f280000100a00 */
[----:B------:R1:W-:Y:S04]  /*93d0*/  STL [R1+0x58], R26 ;  /* 0x0000581a01007387 */ /* 0x0003e80000100800 */
[----:B0-----:R2:W5:Y:S04]  /*93e0*/  LDG.E.U16 R29, [R6.64] ;  /* 0x00000006061d7981 */ /* 0x001568000c1e1500 */
[----:B------:R0:W5:Y:S04]  /*93f0*/  LDG.E.U16 R28, [R8.64] ;  /* 0x00000006081c7981 */ /* 0x000168000c1e1500 */
[----:B------:R0:W-:Y:S04]  /*9400*/  STL [R1+0x54], R27 ;  /* 0x0000541b01007387 */ /* 0x0001e80000100800 */
[----:B------:R2:W-:Y:S02]  /*9410*/  STL [R1+0x50], R11 ;  /* 0x0000500b01007387 */ /* 0x0005e40000100800 */
[----:B--2---:R-:W-:-:S02]  /*9420*/  IMAD.WIDE R6, R0, 0x2, R12 ;  /* 0x0000000200067825 */ /* 0x004fc400078e020c */
[----:B-1----:R1:W2:Y:S04]  /*9430*/  LDG.E.U16 R26, [R4.64] ;  /* 0x00000006041a7981 */ /* 0x0022a8000c1e1500 */
[----:B0-----:R0:W2:Y:S01]  /*9440*/  LDG.E.U16 R27, [R2.64] ;  /* 0x00000006021b7981 */ /* 0x0010a2000c1e1500 */
[----:B------:R-:W-:-:S03]  /*9450*/  IMAD.WIDE R10, R0, 0x2, R16 ;  /* 0x00000002000a7825 */ /* 0x000fc600078e0210 */
[----:B------:R-:W2:Y:S01]  /*9460*/  LDL.64 R16, [R1+0x698] ;  /* 0x0006980001107983 */ /* 0x000ea20000100a00 */
[----:B------:R-:W-:-:S03]  /*9470*/  IMAD.WIDE R8, R0, 0x2, R14 ;  /* 0x0000000200087825 */ /* 0x000fc600078e020e */
[----:B------:R-:W2:Y:S01]  /*9480*/  LDL.64 R14, [R1+0x690] ;  /* 0x00069000010e7983 */ /* 0x000ea20000100a00 */
[----:B-1----:R-:W-:-:S03]  /*9490*/  IMAD.WIDE R4, R0, 0x2, R24 ;  /* 0x0000000200047825 */ /* 0x002fc600078e0218 */
[----:B------:R3:W2:Y:S01]  /*94a0*/  LDG.E.U16 R25, [R10.64] ;  /* 0x000000060a197981 */ /* 0x0006a2000c1e1500 */
[----:B0-----:R-:W-:-:S03]  /*94b0*/  IMAD.WIDE R2, R0, 0x2, R22 ;  /* 0x0000000200027825 */ /* 0x001fc600078e0216 */
[----:B------:R0:W2:Y:S04]  /*94c0*/  LDG.E.U16 R23, [R6.64] ;  /* 0x0000000606177981 */ /* 0x0000a8000c1e1500 */
[----:B------:R4:W2:Y:S04]  /*94d0*/  LDG.E.U16 R22, [R8.64] ;  /* 0x0000000608167981 */ /* 0x0008a8000c1e1500 */
[----:B------:R-:W2:Y:S04]  /*94e0*/  LDG.E.U16 R5, [R4.64] ;  /* 0x0000000604057981 */ /* 0x000ea8000c1e1500 */
[----:B------:R-:W2:Y:S04]  /*94f0*/  LDG.E.U16 R3, [R2.64] ;  /* 0x0000000602037981 */ /* 0x000ea8000c1e1500 */
[----:B------:R-:W2:Y:S01]  /*9500*/  LDL.64 R12, [R1+0x688] ;  /* 0x00068800010c7983 */ /* 0x000ea20000100a00 */
[----:B---3--:R-:W-:-:S04]  /*9510*/  IMAD.WIDE R10, R0, 0x2, R20 ;  /* 0x00000002000a7825 */ /* 0x008fc800078e0214 */
[C---:B----4-:R-:W-:Y:S02]  /*9520*/  IMAD.WIDE R8, R0.reuse, 0x2, R18 ;  /* 0x0000000200087825 */ /* 0x050fe400078e0212 */
[----:B------:R-:W3:Y:S04]  /*9530*/  LDG.E.U16 R11, [R10.64] ;  /* 0x000000060a0b7981 */ /* 0x000ee8000c1e1500 */
[----:B------:R-:W4:Y:S04]  /*9540*/  LDG.E.U16 R9, [R8.64] ;  /* 0x0000000608097981 */ /* 0x000f28000c1e1500 */
[----:B-----5:R-:W-:Y:S04]  /*9550*/  STL [R1+0x48], R29 ;  /* 0x0000481d01007387 */ /* 0x020fe80000100800 */
[----:B------:R1:W-:Y:S04]  /*9560*/  STL [R1+0x4c], R28 ;  /* 0x00004c1c01007387 */ /* 0x0003e80000100800 */
[----:B-1----:R-:W5:Y:S04]  /*9570*/  LDL.64 R28, [R1+0x680] ;  /* 0x00068000011c7983 */ /* 0x002f680000100a00 */
[----:B--2---:R-:W-:Y:S04]  /*9580*/  STL [R1+0x40], R27 ;  /* 0x0000401b01007387 */ /* 0x004fe80000100800 */
[----:B------:R1:W-:Y:S04]  /*9590*/  STL [R1+0x44], R26 ;  /* 0x0000441a01007387 */ /* 0x0003e80000100800 */
[----:B------:R-:W2:Y:S04]  /*95a0*/  LDL.64 R20, [R1+0x670] ;  /* 0x0006700001147983 */ /* 0x000ea80000100a00 */
[----:B-1----:R-:W2:Y:S04]  /*95b0*/  LDL.64 R26, [R1+0x678] ;  /* 0x00067800011a7983 */ /* 0x002ea80000100a00 */
[----:B------:R1:W-:Y:S01]  /*95c0*/  STL [R1+0x3c], R25 ;  /* 0x00003c1901007387 */ /* 0x0003e20000100800 */
[----:B0-----:R-:W-:-:S06]  /*95d0*/  IMAD.WIDE R6, R0, 0x2, R16 ;  /* 0x0000000200067825 */ /* 0x001fcc00078e0210 */
[----:B------:R-:W2:Y:S04]  /*95e0*/  LDG.E.U16 R7, [R6.64] ;  /* 0x0000000606077981 */ /* 0x000ea8000c1e1500 */
[----:B-1----:R-:W2:Y:S04]  /*95f0*/  LDL.64 R24, [R1+0x668] ;  /* 0x0006680001187983 */ /* 0x002ea80000100a00 */
[----:B------:R-:W-:Y:S04]  /*9600*/  STL [R1+0x34], R23 ;  /* 0x0000341701007387 */ /* 0x000fe80000100800 */
[----:B------:R0:W-:Y:S04]  /*9610*/  STL [R1+0x38], R22 ;  /* 0x0000381601007387 */ /* 0x0001e80000100800 */
[----:B0-----:R-:W2:Y:S04]  /*9620*/  LDL.64 R22, [R1+0x658] ;  /* 0x0006580001167983 */ /* 0x001ea80000100a00 */
[----:B------:R0:W-:Y:S04]  /*9630*/  STL [R1+0x30], R5 ;  /* 0x0000300501007387 */ /* 0x0001e80000100800 */
[----:B------:R1:W-:Y:S04]  /*9640*/  STL [R1+0x2c], R3 ;  /* 0x00002c0301007387 */ /* 0x0003e80000100800 */
[----:B------:R-:W2:Y:S01]  /*9650*/  LDL.64 R16, [R1+0x648] ;  /* 0x0006480001107983 */ /* 0x000ea20000100a00 */
[----:B0-----:R-:W-:-:S03]  /*9660*/  IMAD.WIDE R4, R0, 0x2, R14 ;  /* 0x0000000200047825 */ /* 0x001fc600078e020e */
[----:B------:R-:W2:Y:S01]  /*9670*/  LDL.64 R18, [R1+0x650] ;  /* 0x0006500001127983 */ /* 0x000ea20000100a00 */
[----:B-1----:R-:W-:-:S03]  /*9680*/  IMAD.WIDE R2, R0, 0x2, R12 ;  /* 0x0000000200027825 */ /* 0x002fc600078e020c */
[----:B------:R-:W2:Y:S04]  /*9690*/  LDL.64 R14, [R1+0x640] ;  /* 0x00064000010e7983 */ /* 0x000ea80000100a00 */
[----:B------:R-:W2:Y:S04]  /*96a0*/  LDL.64 R12, [R1+0x618] ;  /* 0x00061800010c7983 */ /* 0x000ea80000100a00 */
[----:B------:R-:W2:Y:S04]  /*96b0*/  LDG.E.U16 R5, [R4.64] ;  /* 0x0000000604057981 */ /* 0x000ea8000c1e1500 */
[----:B------:R-:W2:Y:S04]  /*96c0*/  LDG.E.U16 R3, [R2.64] ;  /* 0x0000000602037981 */ /* 0x000ea8000c1e1500 */
[----:B---3--:R5:W-:Y:S04]  /*96d0*/  STL [R1+0x28], R11 ;  /* 0x0000280b01007387 */ /* 0x008be80000100800 */
[----:B----4-:R2:W-:Y:S01]  /*96e0*/  STL [R1+0x24], R9 ;  /* 0x0000240901007387 */ /* 0x0105e20000100800 */
[----:B-----5:R-:W-:-:S05]  /*96f0*/  IMAD.WIDE R10, R0, 0x2, R28 ;  /* 0x00000002000a7825 */ /* 0x020fca00078e021c */
[----:B------:R0:W3:Y:S01]  /*9700*/  LDG.E.U16 R28, [R10.64] ;  /* 0x000000060a1c7981 */ /* 0x0000e2000c1e1500 */
[----:B--2---:R-:W-:-:S05]  /*9710*/  IMAD.WIDE R8, R0, 0x2, R26 ;  /* 0x0000000200087825 */ /* 0x004fca00078e021a */
[----:B------:R1:W2:Y:S04]  /*9720*/  LDG.E.U16 R26, [R8.64] ;  /* 0x00000006081a7981 */ /* 0x0002a8000c1e1500 */
[----:B------:R4:W-:Y:S02]  /*9730*/  STL [R1+0x20], R7 ;  /* 0x0000200701007387 */ /* 0x0009e40000100800 */
[C---:B----4-:R-:W-:Y:S02]  /*9740*/  IMAD.WIDE R6, R0.reuse, 0x2, R20 ;  /* 0x0000000200067825 */ /* 0x050fe400078e0214 */
[----:B------:R-:W4:Y:S04]  /*9750*/  LDL.64 R20, [R1+0x5d8] ;  /* 0x0005d80001147983 */ /* 0x000f280000100a00 */
[----:B------:R5:W2:Y:S01]  /*9760*/  LDG.E.U16 R27, [R6.64] ;  /* 0x00000006061b7981 */ /* 0x000aa2000c1e1500 */
[----:B-1----:R-:W-:-:S05]  /*9770*/  IMAD.WIDE R8, R0, 0x2, R16 ;  /* 0x0000000200087825 */ /* 0x002fca00078e0210 */
[----:B------:R-:W2:Y:S01]  /*9780*/  LDG.E.U16 R29, [R8.64] ;  /* 0x00000006081d7981 */ /* 0x000ea2000c1e1500 */
[----:B0-----:R-:W-:-:S03]  /*9790*/  IMAD.WIDE R10, R0, 0x2, R18 ;  /* 0x00000002000a7825 */ /* 0x001fc600078e0212 */
[----:B------:R0:W-:Y:S04]  /*97a0*/  STL [R1+0x1c], R5 ;  /* 0x00001c0501007387 */ /* 0x0001e80000100800 */
[----:B------:R1:W-:Y:S01]  /*97b0*/  STL [R1+0x18], R3 ;  /* 0x0000180301007387 */ /* 0x0003e20000100800 */
[----:B-----5:R-:W-:-:S03]  /*97c0*/  IMAD.WIDE R6, R0, 0x2, R14 ;  /* 0x0000000200067825 */ /* 0x020fc600078e020e */
[----:B------:R-:W5:Y:S01]  /*97d0*/  LDL.64 R14, [R1+0x5d0] ;  /* 0x0005d000010e7983 */ /* 0x000f620000100a00 */
[----:B0-----:R-:W-:-:S03]  /*97e0*/  IMAD.WIDE R4, R0, 0x2, R24 ;  /* 0x0000000200047825 */ /* 0x001fc600078e0218 */
[----:B------:R-:W5:Y:S01]  /*97f0*/  LDL.64 R18, [R1+0x638] ;  /* 0x0006380001127983 */ /* 0x000f620000100a00 */
[----:B-1----:R-:W-:-:S03]  /*9800*/  IMAD.WIDE R2, R0, 0x2, R22 ;  /* 0x0000000200027825 */ /* 0x002fc600078e0216 */
[----:B------:R0:W5:Y:S04]  /*9810*/  LDG.E.U16 R25, [R4.64] ;  /* 0x0000000604197981 */ /* 0x000168000c1e1500 */
[----:B------:R-:W5:Y:S04]  /*9820*/  LDL.64 R22, [R1+0x610] ;  /* 0x0006100001167983 */ /* 0x000f680000100a00 */
[----:B------:R-:W5:Y:S01]  /*9830*/  LDL.64 R16, [R1+0x608] ;  /* 0x0006080001107983 */ /* 0x000f620000100a00 */
[----:B0-----:R-:W-:-:S03]  /*9840*/  IMAD.WIDE R4, R0, 0x2, R12 ;  /* 0x0000000200047825 */ /* 0x001fc600078e020c */
[----:B------:R-:W5:Y:S04]  /*9850*/  LDL.64 R12, [R1+0x5c8] ;  /* 0x0005c800010c7983 */ /* 0x000f680000100a00 */
[----:B------:R4:W5:Y:S02]  /*9860*/  LDG.E.U16 R24, [R2.64] ;  /* 0x0000000602187981 */ /* 0x000964000c1e1500 */
[----:B----4-:R-:W-:Y:S02]  /*9870*/  IMAD.WIDE R2, R0, 0x2, R20 ;  /* 0x0000000200027825 */ /* 0x010fe400078e0214 */
[----:B------:R-:W4:Y:S04]  /*9880*/  LDG.E.U16 R20, [R4.64] ;  /* 0x0000000604147981 */ /* 0x000f28000c1e1500 */
[----:B------:R5:W4:Y:S04]  /*9890*/  LDG.E.U16 R0, [R2.64] ;  /* 0x0000000602007981 */ /* 0x000b28000c1e1500 */
[----:B------:R0:W4:Y:S04]  /*98a0*/  LDG.E.U16 R21, [R10.64] ;  /* 0x000000060a157981 */ /* 0x000128000c1e1500 */
[----:B--2---:R1:W-:Y:S04]  /*98b0*/  STL [R1+0x1cdc], R29 ;  /* 0x001cdc1d01007387 */ /* 0x0043e80000100800 */
[----:B-1----:R-:W5:Y:S04]  /*98c0*/  LDL R29, [R1+0x354] ;  /* 0x00035400011d7983 */ /* 0x002f680000100800 */
[----:B---3--:R1:W-:Y:S04]  /*98d0*/  STL [R1+0x14], R28 ;  /* 0x0000141c01007387 */ /* 0x0083e80000100800 */
[----:B-1----:R1:W2:Y:S01]  /*98e0*/  LDG.E.U16 R28, [R6.64] ;  /* 0x00000006061c7981 */ /* 0x0022a2000c1e1500 */
[----:B-----5:R-:W-:-:S04]  /*98f0*/  IMAD.WIDE R2, R29, 0x2, R22 ;  /* 0x000000021d027825 */ /* 0x020fc800078e0216 */
[C---:B0-----:R-:W-:Y:S02]  /*9900*/  IMAD.WIDE R10, R29.reuse, 0x2, R14 ;  /* 0x000000021d0a7825 */ /* 0x041fe400078e020e */
[----:B------:R0:W3:Y:S02]  /*9910*/  LDG.E.U16 R2, [R2.64] ;  /* 0x0000000602027981 */ /* 0x0000e4000c1e1500 */
[C---:B-1----:R-:W-:Y:S02]  /*9920*/  IMAD.WIDE R6, R29.reuse, 0x2, R12 ;  /* 0x000000021d067825 */ /* 0x042fe400078e020c */
[----:B--2---:R-:W-:Y:S02]  /*9930*/  STL [R1+0x1ce0], R28 ;  /* 0x001ce01c01007387 */ /* 0x004fe40000100800 */
[C---:B------:R-:W-:Y:S02]  /*9940*/  IMAD.WIDE R8, R29.reuse, 0x2, R18 ;  /* 0x000000021d087825 */ /* 0x040fe400078e0212 */
[----:B----4-:R-:W-:Y:S02]  /*9950*/  STL [R1+0x1ce8], R20 ;  /* 0x001ce81401007387 */ /* 0x010fe40000100800 */
[----:B------:R-:W-:-:S02]  /*9960*/  IMAD.WIDE R4, R29, 0x2, R16 ;  /* 0x000000021d047825 */ /* 0x000fc400078e0210 */
[----:B------:R-:W-:Y:S04]  /*9970*/  STL [R1+0x1cec], R0 ;  /* 0x001cec0001007387 */ /* 0x000fe80000100800 */
[----:B------:R-:W2:Y:S04]  /*9980*/  LDL.64 R14, [R1+0x630] ;  /* 0x00063000010e7983 */ /* 0x000ea80000100a00 */
[----:B------:R-:W4:Y:S04]  /*9990*/  LDL.64 R12, [R1+0x5c0] ;  /* 0x0005c000010c7983 */ /* 0x000f280000100a00 */
[----:B------:R-:W-:Y:S04]  /*99a0*/  STL [R1+0x10], R26 ;  /* 0x0000101a01007387 */ /* 0x000fe80000100800 */
[----:B------:R1:W-:Y:S04]  /*99b0*/  STL [R1+0xc], R27 ;  /* 0x00000c1b01007387 */ /* 0x0003e80000100800 */
[----:B------:R-:W5:Y:S04]  /*99c0*/  LDL.64 R22, [R1+0x5b8] ;  /* 0x0005b80001167983 */ /* 0x000f680000100a00 */
[----:B0-----:R0:W2:Y:S04]  /*99d0*/  LDG.E.U16 R3, [R10.64] ;  /* 0x000000060a037981 */ /* 0x0010a8000c1e1500 */
[----:B-1----:R-:W4:Y:S04]  /*99e0*/  LDL.64 R26, [R1+0x5f8] ;  /* 0x0005f800011a7983 */ /* 0x002f280000100a00 */
[----:B------:R-:W-:Y:S04]  /*99f0*/  STL [R1+0x8], R25 ;  /* 0x0000081901007387 */ /* 0x000fe80000100800 */
[----:B------:R1:W-:Y:S04]  /*9a00*/  STL [R1+0x4], R24 ;  /* 0x0000041801007387 */ /* 0x0003e80000100800 */
[----:B------:R0:W4:Y:S04]  /*9a10*/  LDG.E.U16 R4, [R4.64] ;  /* 0x0000000604047981 */ /* 0x000128000c1e1500 */
[----:B-1----:R-:W4:Y:S04]  /*9a20*/  LDG.E.U16 R24, [R8.64] ;  /* 0x0000000608187981 */ /* 0x002f28000c1e1500 */
[----:B0-----:R-:W5:Y:S04]  /*9a30*/  LDG.E.U16 R5, [R6.64] ;  /* 0x0000000606057981 */ /* 0x001f68000c1e1500 */
[----:B---3--:R-:W-:Y:S04]  /*9a40*/  STL [R1+0x1ce4], R2 ;  /* 0x001ce40201007387 */ /* 0x008fe80000100800 */
[----:B------:R-:W3:Y:S04]  /*9a50*/  LDL.64 R10, [R1+0x600] ;  /* 0x00060000010a7983 */ /* 0x000ee80000100a00 */
[----:B--2---:R-:W-:Y:S04]  /*9a60*/  STL [R1+0x1cf0], R3 ;  /* 0x001cf00301007387 */ /* 0x004fe80000100800 */
[----:B----4-:R-:W-:Y:S04]  /*9a70*/  STL [R1+0x1cc4], R24 ;  /* 0x001cc41801007387 */ /* 0x010fe80000100800 */
[----:B------:R-:W-:Y:S04]  /*9a80*/  STL [R1+0x1cf4], R4 ;  /* 0x001cf40401007387 */ /* 0x000fe80000100800 */
[----:B-----5:R-:W-:Y:S04]  /*9a90*/  STL [R1+0x1cf8], R5 ;  /* 0x001cf80501007387 */ /* 0x020fe80000100800 */
[----:B------:R0:W-:Y:S04]  /*9aa0*/  STL [R1], R21 ;  /* 0x0000001501007387 */ /* 0x0001e80000100800 */
[----:B------:R-:W2:Y:S01]  /*9ab0*/  LDL.64 R18, [R1+0x5f0] ;  /* 0x0005f00001127983 */ /* 0x000ea20000100a00 */
[----:B------:R-:W-:-:S03]  /*9ac0*/  IMAD.WIDE R14, R29, 0x2, R14 ;  /* 0x000000021d0e7825 */ /* 0x000fc600078e020e */
[----:B------:R-:W4:Y:S04]  /*9ad0*/  LDL.64 R16, [R1+0x5e8] ;  /* 0x0005e80001107983 */ /* 0x000f280000100a00 */
[----:B0-----:R-:W5:Y:S01]  /*9ae0*/  LDL.64 R20, [R1+0x628] ;  /* 0x0006280001147983 */ /* 0x001f620000100a00 */
[----:B------:R-:W-:-:S03]  /*9af0*/  IMAD.WIDE R8, R29, 0x2, R26 ;  /* 0x000000021d087825 */ /* 0x000fc600078e021a */
[----:B------:R-:W4:Y:S01]  /*9b00*/  LDL.64 R4, [R1+0x5b0] ;  /* 0x0005b00001047983 */ /* 0x000f220000100a00 */
[----:B------:R-:W-:-:S03]  /*9b10*/  IMAD.WIDE R12, R29, 0x2, R12 ;  /* 0x000000021d0c7825 */ /* 0x000fc600078e020c */
[----:B------:R0:W4:Y:S04]  /*9b20*/  LDG.E.U16 R8, [R8.64] ;  /* 0x0000000608087981 */ /* 0x000128000c1e1500 */
[----:B------:R-:W4:Y:S01]  /*9b30*/  LDL.64 R2, [R1+0x5a8] ;  /* 0x0005a80001027983 */ /* 0x000f220000100a00 */
[----:B---3--:R-:W-:-:S04]  /*9b40*/  IMAD.WIDE R6, R29, 0x2, R10 ;  /* 0x000000021d067825 */ /* 0x008fc800078e020a */
[C---:B------:R-:W-:Y:S02]  /*9b50*/  IMAD.WIDE R10, R29.reuse, 0x2, R22 ;  /* 0x000000021d0a7825 */ /* 0x040fe400078e0216 */
[----:B------:R4:W3:Y:S04]  /*9b60*/  LDG.E.U16 R22, [R14.64] ;  /* 0x000000060e167981 */ /* 0x0008e8000c1e1500 */
[----:B0-----:R5:W3:Y:S04]  /*9b70*/  LDG.E.U16 R9, [R10.64] ;  /* 0x000000060a097981 */ /* 0x001ae8000c1e1500 */
[----:B------:R0:W3:Y:S04]  /*9b80*/  LDG.E.U16 R6, [R6.64] ;  /* 0x0000000606067981 */ /* 0x0000e8000c1e1500 */
[----:B0-----:R2:W3:Y:S02]  /*9b90*/  LDG.E.U16 R7, [R12.64] ;  /* 0x000000060c077981 */ /* 0x0014e4000c1e1500 */
[----:B--2---:R-:W-:-:S05]  /*9ba0*/  IMAD.WIDE R12, R29, 0x2, R18 ;  /* 0x000000021d0c7825 */ /* 0x004fca00078e0212 */
[----:B------:R0:W2:Y:S01]  /*9bb0*/  LDG.E.U16 R23, [R12.64] ;  /* 0x000000060c177981 */ /* 0x0000a2000c1e1500 */
[----:B-----5:R-:W-:-:S05]  /*9bc0*/  IMAD.WIDE R10, R29, 0x2, R20 ;  /* 0x000000021d0a7825 */ /* 0x020fca00078e0214 */
[----:B------:R1:W5:Y:S01]  /*9bd0*/  LDG.E.U16 R21, [R10.64] ;  /* 0x000000060a157981 */ /* 0x000362000c1e1500 */
[----:B----4-:R-:W-:-:S04]  /*9be0*/  IMAD.WIDE R14, R29, 0x2, R16 ;  /* 0x000000021d0e7825 */ /* 0x010fc800078e0210 */
[C---:B------:R-:W-:Y:S01]  /*9bf0*/  IMAD.WIDE R16, R29.reuse, 0x2, R4 ;  /* 0x000000021d107825 */ /* 0x040fe200078e0204 */
[----:B------:R4:W2:Y:S03]  /*9c00*/  LDG.E.U16 R25, [R14.64] ;  /* 0x000000060e197981 */ /* 0x0008a6000c1e1500 */
[C---:B------:R-:W-:Y:S01]  /*9c10*/  IMAD.WIDE R18, R29.reuse, 0x2, R2 ;  /* 0x000000021d127825 */ /* 0x040fe200078e0202 */
[----:B------:R0:W4:Y:S04]  /*9c20*/  LDG.E.U16 R26, [R16.64] ;  /* 0x00000006101a7981 */ /* 0x000128000c1e1500 */
[----:B------:R0:W4:Y:S04]  /*9c30*/  LDG.E.U16 R27, [R18.64] ;  /* 0x00000006121b7981 */ /* 0x000128000c1e1500 */
[----:B---3--:R-:W-:Y:S04]  /*9c40*/  STL [R1+0x1cc0], R22 ;  /* 0x001cc01601007387 */ /* 0x008fe80000100800 */
[----:B------:R-:W-:Y:S04]  /*9c50*/  STL [R1+0x1cc8], R8 ;  /* 0x001cc80801007387 */ /* 0x000fe80000100800 */
[----:B------:R3:W-:Y:S04]  /*9c60*/  STL [R1+0x1ccc], R9 ;  /* 0x001ccc0901007387 */ /* 0x0007e80000100800 */
[----:B---3--:R-:W3:Y:S04]  /*9c70*/  LDL.64 R8, [R1+0x5a0] ;  /* 0x0005a00001087983 */ /* 0x008ee80000100a00 */
[----:B------:R-:W3:Y:S04]  /*9c80*/  LDL.LU R5, [R1+0x9c] ;  /* 0x00009c0001057983 */ /* 0x000ee80000300800 */
[----:B------:R-:W3:Y:S04]  /*9c90*/  LDL.LU R4, [R1+0x7c] ;  /* 0x00007c0001047983 */ /* 0x000ee80000300800 */
[----:B------:R-:W3:Y:S04]  /*9ca0*/  LDL.LU R3, [R1+0x5c] ;  /* 0x00005c0001037983 */ /* 0x000ee80000300800 */
[----:B------:R-:W3:Y:S04]  /*9cb0*/  LDL.LU R0, [R1+0x3c] ;  /* 0x00003c0001007983 */ /* 0x000ee80000300800 */
[----:B------:R-:W3:Y:S04]  /*9cc0*/  LDL.LU R20, [R1+0x20] ;  /* 0x0000200001147983 */ /* 0x000ee80000300800 */
[----:B-1----:R-:W3:Y:S04]  /*9cd0*/  LDL.64 R10, [R1+0x6a0] ;  /* 0x0006a000010a7983 */ /* 0x002ee80000100a00 */
[----:B-----5:R-:W-:Y:S04]  /*9ce0*/  STL [R1+0x1cd0], R21 ;  /* 0x001cd01501007387 */ /* 0x020fe80000100800 */
[----:B0-----:R-:W5:Y:S04]  /*9cf0*/  LDL.64 R12, [R1+0x660] ;  /* 0x00066000010c7983 */ /* 0x001f680000100a00 */
[----:B--2---:R0:W-:Y:S04]  /*9d00*/  STL [R1+0x1cd4], R23 ;  /* 0x001cd41701007387 */ /* 0x0041e80000100800 */
[----:B----4-:R-:W2:Y:S04]  /*9d10*/  LDL.64 R14, [R1+0x620] ;  /* 0x00062000010e7983 */ /* 0x010ea80000100a00 */
[----:B0-----:R-:W4:Y:S04]  /*9d20*/  LDL.64 R22, [R1+0x5e0] ;  /* 0x0005e00001167983 */ /* 0x001f280000100a00 */
[----:B------:R0:W-:Y:S04]  /*9d30*/  STL [R1+0x1cd8], R25 ;  /* 0x001cd81901007387 */ /* 0x0001e80000100800 */
[----:B------:R-:W4:Y:S04]  /*9d40*/  LDL.LU R2, [R1+0x38] ;  /* 0x0000380001027983 */ /* 0x000f280000300800 */
[----:B------:R-:W4:Y:S04]  /*9d50*/  LDL.LU R28, [R1+0x1c] ;  /* 0x00001c00011c7983 */ /* 0x000f280000300800 */
[----:B0-----:R-:W0:Y:S01]  /*9d60*/  S2R R25, SR_TID.X ;  /* 0x0000000000197919 */ /* 0x001e220000002100 */
[----:B---3--:R-:W-:-:S04]  /*9d70*/  IMAD.WIDE R18, R29, 0x2, R8 ;  /* 0x000000021d127825 */ /* 0x008fc800078e0208 */
[----:B------:R-:W-:-:S06]  /*9d80*/  IMAD.WIDE R10, R29, 0x2, R10 ;  /* 0x000000021d0a7825 */ /* 0x000fcc00078e020a */
[----:B------:R1:W3:Y:S01]  /*9d90*/  LDG.E.U16 R10, [R10.64] ;  /* 0x000000060a0a7981 */ /* 0x0002e2000c1e1500 */
[----:B-----5:R-:W-:-:S05]  /*9da0*/  IMAD.WIDE R12, R29, 0x2, R12 ;  /* 0x000000021d0c7825 */ /* 0x020fca00078e020c */
[----:B-1----:R1:W5:Y:S01]  /*9db0*/  LDG.E.U16 R11, [R12.64] ;  /* 0x000000060c0b7981 */ /* 0x002362000c1e1500 */
[----:B--2---:R-:W-:-:S04]  /*9dc0*/  IMAD.WIDE R14, R29, 0x2, R14 ;  /* 0x000000021d0e7825 */ /* 0x004fc800078e020e */
[----:B----4-:R-:W-:Y:S02]  /*9dd0*/  IMAD.WIDE R16, R29, 0x2, R22 ;  /* 0x000000021d107825 */ /* 0x010fe400078e0216 */
[----:B------:R2:W4:Y:S04]  /*9de0*/  LDG.E.U16 R14, [R14.64] ;  /* 0x000000060e0e7981 */ /* 0x000528000c1e1500 */
[----:B-1----:R1:W3:Y:S04]  /*9df0*/  LDG.E.U16 R12, [R16.64] ;  /* 0x00000006100c7981 */ /* 0x0022e8000c1e1500 */
[----:B------:R2:W3:Y:S01]  /*9e00*/  LDG.E.U16 R13, [R18.64] ;  /* 0x00000006120d7981 */ /* 0x0004e2000c1e1500 */
[----:B0-----:R-:W-:-:S03]  /*9e10*/  LOP3.LUT R22, R25, 0x7f, RZ, 0xc0, !PT ;  /* 0x0000007f19167812 */ /* 0x001fc600078ec0ff */
[----:B------:R-:W3:Y:S04]  /*9e20*/  LDL.LU R29, [R1] ;  /* 0x00000000011d7983 */ /* 0x000ee80000300800 */
[----:B------:R-:W3:Y:S01]  /*9e30*/  LDL.LU R23, [R1+0x94] ;  /* 0x0000940001177983 */ /* 0x000ee20000300800 */
[----:B-1----:R-:W-:-:S03]  /*9e40*/  IMAD.SHL.U32 R16, R22, 0x2, RZ ;  /* 0x0000000216107824 */ /* 0x002fc600078e00ff */
[----:B------:R-:W-:Y:S06]  /*9e50*/  BAR.SYNC.DEFER_BLOCKING 0x0 ;  /* 0x0000000000007b1d */ /* 0x000fec0000010000 */
[----:B------:R-:W3:Y:S04]  /*9e60*/  LDL.LU R21, [R1+0x74] ;  /* 0x0000740001157983 */ /* 0x000ee80000300800 */
[----:B------:R-:W3:Y:S04]  /*9e70*/  LDL.LU R9, [R1+0x54] ;  /* 0x0000540001097983 */ /* 0x000ee80000300800 */
[----:B------:R-:W3:Y:S04]  /*9e80*/  LDL.LU R8, [R1+0x34] ;  /* 0x0000340001087983 */ /* 0x000ee80000300800 */
[----:B------:R-:W3:Y:S04]  /*9e90*/  LDL.LU R24, [R1+0x18] ;  /* 0x0000180001187983 */ /* 0x000ee80000300800 */
[----:B--2---:R-:W2:Y:S04]  /*9ea0*/  LDL.LU R15, [R1+0x58] ;  /* 0x00005800010f7983 */ /* 0x004ea80000300800 */
[----:B------:R-:W2:Y:S04]  /*9eb0*/  LDL.LU R17, [R1+0x78] ;  /* 0x0000780001117983 */ /* 0x000ea80000300800 */
[----:B------:R-:W2:Y:S04]  /*9ec0*/  LDL.LU R18, [R1+0x4] ;  /* 0x0000040001127983 */ /* 0x000ea80000300800 */
[----:B------:R-:W3:Y:S04]  /*9ed0*/  LDL.LU R19, [R1+0x98] ;  /* 0x0000980001137983 */ /* 0x000ee80000300800 */
[----:B------:R0:W-:Y:S04]  /*9ee0*/  STS.U16 [R16+0x8000], R5 ;  /* 0x0080000510007388 */ /* 0x0001e80000000400 */
[----:B------:R1:W-:Y:S04]  /*9ef0*/  STS.U16 [R16+0x8800], R4 ;  /* 0x0088000410007388 */ /* 0x0003e80000000400 */
[----:B------:R1:W-:Y:S04]  /*9f00*/  STS.U16 [R16+0x9000], R3 ;  /* 0x0090000310007388 */ /* 0x0003e80000000400 */
[----:B0-----:R-:W3:Y:S04]  /*9f10*/  LDL.LU R5, [R1+0x1cf8] ;  /* 0x001cf80001057983 */ /* 0x001ee80000300800 */
[----:B-1----:R-:W3:Y:S04]  /*9f20*/  LDL.LU R4, [R1+0x1cf4] ;  /* 0x001cf40001047983 */ /* 0x002ee80000300800 */
[----:B------:R-:W3:Y:S04]  /*9f30*/  LDL.LU R3, [R1+0x1cf0] ;  /* 0x001cf00001037983 */ /* 0x000ee80000300800 */
[----:B------:R0:W-:Y:S04]  /*9f40*/  STS.U16 [R16+0x9800], R0 ;  /* 0x0098000010007388 */ /* 0x0001e80000000400 */
[----:B------:R1:W-:Y:S04]  /*9f50*/  STS.U16 [R16+0xa000], R20 ;  /* 0x00a0001410007388 */ /* 0x0003e80000000400 */
[----:B0-----:R-:W3:Y:S04]  /*9f60*/  LDL.LU R0, [R1+0x1cec] ;  /* 0x001cec0001007983 */ /* 0x001ee80000300800 */
[----:B-1----:R-:W3:Y:S04]  /*9f70*/  LDL.LU R20, [R1+0x1ce8] ;  /* 0x001ce80001147983 */ /* 0x002ee80000300800 */
[----:B--2---:R0:W-:Y:S04]  /*9f80*/  STS.U16 [R16+0xa800], R18 ;  /* 0x00a8001210007388 */ /* 0x0041e80000000400 */
[----:B0-----:R-:W2:Y:S04]  /*9f90*/  LDL.LU R18, [R1+0x70] ;  /* 0x0000700001127983 */ /* 0x001ea80000300800 */
[----:B---3--:R0:W-:Y:S04]  /*9fa0*/  STS.U16 [R16+0xb000], R20 ;  /* 0x00b0001410007388 */ /* 0x0081e80000000400 */
[----:B------:R1:W-:Y:S04]  /*9fb0*/  STS.U16 [R16+0xb800], R0 ;  /* 0x00b8000010007388 */ /* 0x0003e80000000400 */
[----:B0-----:R-:W3:Y:S04]  /*9fc0*/  LDL.LU R20, [R1+0x90] ;  /* 0x0000900001147983 */ /* 0x001ee80000300800 */
[----:B-1----:R-:W0:Y:S02]  /*9fd0*/  S2R R0, SR_TID.X ;  /* 0x0000000000007919 */ /* 0x002e240000002100 */
[----:B0-----:R-:W-:-:S04]  /*9fe0*/  LOP3.LUT R0, R0, 0x7f, RZ, 0xc0, !PT ;  /* 0x0000007f00007812 */ /* 0x001fc800078ec0ff */
[----:B------:R-:W-:-:S04]  /*9ff0*/  SHF.L.U32 R0, R0, 0x1, RZ ;  /* 0x0000000100007819 */ /* 0x000fc800000006ff */
[----:B------:R-:W-:-:S05]  /*a000*/  LOP3.LUT R0, R0, 0x10, RZ, 0x3c, !PT ;  /* 0x0000001000007812 */ /* 0x000fca00078e3cff */
[----:B------:R0:W-:Y:S04]  /*a010*/  STS.U16 [R0+0x8100], R19 ;  /* 0x0081001300007388 */ /* 0x0001e80000000400 */
[----:B------:R1:W-:Y:S04]  /*a020*/  STS.U16 [R0+0x8900], R17 ;  /* 0x0089001100007388 */ /* 0x0003e80000000400 */
[----:B------:R4:W-:Y:S04]  /*a030*/  STS.U16 [R0+0x9100], R15 ;  /* 0x0091000f00007388 */ /* 0x0009e80000000400 */
[----:B0-----:R-:W2:Y:S04]  /*a040*/  LDL.LU R19, [R1+0x50] ;  /* 0x0000500001137983 */ /* 0x001ea80000300800 */
[----:B-1----:R-:W2:Y:S04]  /*a050*/  LDL.LU R17, [R1+0x30] ;  /* 0x0000300001117983 */ /* 0x002ea80000300800 */
[----:B----4-:R-:W4:Y:S04]  /*a060*/  LDL.LU R15, [R1+0x14] ;  /* 0x00001400010f7983 */ /* 0x010f280000300800 */
[----:B------:R0:W-:Y:S04]  /*a070*/  STS.U16 [R0+0x9900], R2 ;  /* 0x0099000200007388 */ /* 0x0001e80000000400 */
[----:B0-----:R-:W2:Y:S01]  /*a080*/  LDL.LU R2, [R1+0x1ce4] ;  /* 0x001ce40001027983 */ /* 0x001ea20000300800 */
[----:B------:R-:W-:-:S03]  /*a090*/  LOP3.LUT R25, R25, 0x7f, RZ, 0xc0, !PT ;  /* 0x0000007f19197812 */ /* 0x000fc600078ec0ff */
[----:B------:R0:W-:Y:S04]  /*a0a0*/  STS.U16 [R0+0xa100], R28 ;  /* 0x00a1001c00007388 */ /* 0x0001e80000000400 */
[----:B------:R1:W-:Y:S01]  /*a0b0*/  STS.U16 [R0+0xa900], R29 ;  /* 0x00a9001d00007388 */ /* 0x0003e20000000400 */
[----:B------:R-:W-:-:S03]  /*a0c0*/  IMAD.SHL.U32 R25, R25, 0x2, RZ ;  /* 0x0000000219197824 */ /* 0x000fc600078e00ff */
[----:B0-----:R-:W3:Y:S04]  /*a0d0*/  LDL.LU R28, [R1+0x1ce0] ;  /* 0x001ce000011c7983 */ /* 0x001ee80000300800 */
[----:B-1----:R-:W3:Y:S04]  /*a0e0*/  LDL.LU R29, [R1+0x1cdc] ;  /* 0x001cdc00011d7983 */ /* 0x002ee80000300800 */
[----:B--2---:R0:W-:Y:S04]  /*a0f0*/  STS.U16 [R0+0xb100], R2 ;  /* 0x00b1000200007388 */ /* 0x0041e80000000400 */
[----:B------:R-:W-:Y:S01]  /*a100*/  STS.U16 [R0+0xb900], R3 ;  /* 0x00b9000300007388 */ /* 0x000fe20000000400 */
[----:B0-----:R-:W-:-:S05]  /*a110*/  LOP3.LUT R2, R25, 0x20, RZ, 0x3c, !PT ;  /* 0x0000002019027812 */ /* 0x001fca00078e3cff */
[----:B------:R0:W-:Y:S04]  /*a120*/  STS.U16 [R2+0x8200], R23 ;  /* 0x0082001702007388 */ /* 0x0001e80000000400 */
[----:B------:R1:W-:Y:S04]  /*a130*/  STS.U16 [R2+0x8a00], R21 ;  /* 0x008a001502007388 */ /* 0x0003e80000000400 */
[----:B------:R2:W-:Y:S04]  /*a140*/  STS.U16 [R2+0x9200], R9 ;  /* 0x0092000902007388 */ /* 0x0005e80000000400 */
[----:B0-----:R-:W5:Y:S04]  /*a150*/  LDL.LU R23, [R1+0x8c] ;  /* 0x00008c0001177983 */ /* 0x001f680000300800 */
[----:B-1----:R-:W5:Y:S04]  /*a160*/  LDL.LU R21, [R1+0x6c] ;  /* 0x00006c0001157983 */ /* 0x002f680000300800 */
[----:B------:R0:W-:Y:S04]  /*a170*/  STS.U16 [R2+0x9a00], R8 ;  /* 0x009a000802007388 */ /* 0x0001e80000000400 */
[----:B--2---:R-:W2:Y:S04]  /*a180*/  LDL.LU R9, [R1+0x4c] ;  /* 0x00004c0001097983 */ /* 0x004ea80000300800 */
[----:B------:R1:W-:Y:S04]  /*a190*/  STS.U16 [R2+0xa200], R24 ;  /* 0x00a2001802007388 */ /* 0x0003e80000000400 */
[----:B0-----:R-:W2:Y:S04]  /*a1a0*/  LDL.LU R8, [R1+0x2c] ;  /* 0x00002c0001087983 */ /* 0x001ea80000300800 */
[----:B-1----:R-:W2:Y:S01]  /*a1b0*/  LDL.LU R24, [R1+0x10] ;  /* 0x0000100001187983 */ /* 0x002ea20000300800 */
[----:B------:R-:W-:-:S03]  /*a1c0*/  LOP3.LUT R25, R25, 0x30, RZ, 0x3c, !PT ;  /* 0x0000003019197812 */ /* 0x000fc600078e3cff */
[----:B---3--:R-:W-:Y:S04]  /*a1d0*/  STS.U16 [R2+0xaa00], R29 ;  /* 0x00aa001d02007388 */ /* 0x008fe80000000400 */
[----:B------:R0:W-:Y:S04]  /*a1e0*/  STS.U16 [R2+0xb200], R4 ;  /* 0x00b2000402007388 */ /* 0x0001e80000000400 */
[----:B------:R-:W3:Y:S04]  /*a1f0*/  LDL.LU R0, [R1+0xc] ;  /* 0x00000c0001007983 */ /* 0x000ee80000300800 */
[----:B------:R1:W-:Y:S01]  /*a200*/  STS.U16 [R2+0xba00], R5 ;  /* 0x00ba000502007388 */ /* 0x0003e20000000400 */
[----:B0-----:R-:W-:-:S03]  /*a210*/  SHF.L.U32 R4, R22, 0x1, RZ ;  /* 0x0000000116047819 */ /* 0x001fc600000006ff */
[----:B------:R0:W-:Y:S04]  /*a220*/  STS.U16 [R25+0x8300], R20 ;  /* 0x0083001419007388 */ /* 0x0001e80000000400 */
[----:B------:R0:W-:Y:S04]  /*a230*/  STS.U16 [R25+0x8b00], R18 ;  /* 0x008b001219007388 */ /* 0x0001e80000000400 */
[----:B-1----:R-:W3:Y:S04]  /*a240*/  LDL.LU R5, [R1+0x28] ;  /* 0x0000280001057983 */ /* 0x002ee80000300800 */
[----:B------:R-:W3:Y:S04]  /*a250*/  LDL.LU R29, [R1+0x84] ;  /* 0x00008400011d7983 */ /* 0x000ee80000300800 */
[----:B------:R-:W3:Y:S04]  /*a260*/  LDL.LU R3, [R1+0x64] ;  /* 0x0000640001037983 */ /* 0x000ee80000300800 */
[----:B------:R-:W3:Y:S04]  /*a270*/  LDL.LU R2, [R1+0x44] ;  /* 0x0000440001027983 */ /* 0x000ee80000300800 */
[----:B------:R-:W-:Y:S01]  /*a280*/  STS.U16 [R25+0x9300], R19 ;  /* 0x0093001319007388 */ /* 0x000fe20000000400 */
[----:B------:R-:W-:-:S03]  /*a290*/  LOP3.LUT R22, R4, 0x40, RZ, 0x3c, !PT ;  /* 0x0000004004167812 */ /* 0x000fc600078e3cff */
[----:B0-----:R-:W3:Y:S04]  /*a2a0*/  LDL.LU R20, [R1+0x24] ;  /* 0x0000240001147983 */ /* 0x001ee80000300800 */
[----:B------:R-:W-:Y:S04]  /*a2b0*/  STS.U16 [R25+0x9b00], R17 ;  /* 0x009b001119007388 */ /* 0x000fe80000000400 */
[----:B------:R-:W3:Y:S04]  /*a2c0*/  LDL.LU R18, [R1+0x8] ;  /* 0x0000080001127983 */ /* 0x000ee80000300800 */
[----:B----4-:R0:W-:Y:S04]  /*a2d0*/  STS.U16 [R25+0xa300], R15 ;  /* 0x00a3000f19007388 */ /* 0x0101e80000000400 */
[----:B------:R1:W-:Y:S04]  /*a2e0*/  STS.U16 [R25+0xab00], R28 ;  /* 0x00ab001c19007388 */ /* 0x0003e80000000400 */
[----:B0-----:R-:W4:Y:S04]  /*a2f0*/  LDL.LU R15, [R1+0x80] ;  /* 0x00008000010f7983 */ /* 0x001f280000300800 */
[----:B------:R-:W3:Y:S04]  /*a300*/  LDL.LU R19, [R1+0x60] ;  /* 0x0000600001137983 */ /* 0x000ee80000300800 */
[----:B------:R-:W3:Y:S04]  /*a310*/  LDL.LU R17, [R1+0x40] ;  /* 0x0000400001117983 */ /* 0x000ee80000300800 */
[----:B-1----:R-:W3:Y:S04]  /*a320*/  LDL.LU R28, [R1+0x48] ;  /* 0x00004800011c7983 */ /* 0x002ee80000300800 */
[----:B------:R0:W-:Y:S04]  /*a330*/  STS.U16 [R25+0xb300], R6 ;  /* 0x00b3000619007388 */ /* 0x0001e80000000400 */
[----:B------:R1:W-:Y:S04]  /*a340*/  STS.U16 [R25+0xbb00], R7 ;  /* 0x00bb000719007388 */ /* 0x0003e80000000400 */
[----:B0-----:R-:W3:Y:S04]  /*a350*/  LDL.LU R6, [R1+0x68] ;  /* 0x0000680001067983 */ /* 0x001ee80000300800 */
[----:B-1----:R-:W3:Y:S04]  /*a360*/  LDL.LU R25, [R1+0x1cd8] ;  /* 0x001cd80001197983 */ /* 0x002ee80000300800 */
[----:B------:R-:W3:Y:S04]  /*a370*/  LDL.LU R7, [R1+0x88] ;  /* 0x0000880001077983 */ /* 0x000ee80000300800 */
[----:B-----5:R0:W-:Y:S04]  /*a380*/  STS.U16 [R22+0x8400], R23 ;  /* 0x0084001716007388 */ /* 0x0201e80000000400 */
[----:B------:R1:W-:Y:S04]  /*a390*/  STS.U16 [R22+0x8c00], R21 ;  /* 0x008c001516007388 */ /* 0x0003e80000000400 */
[----:B0-----:R-:W5:Y:S04]  /*a3a0*/  LDL.LU R23, [R1+0x1cd4] ;  /* 0x001cd40001177983 */ /* 0x001f680000300800 */
[----:B-1----:R-:W3:Y:S04]  /*a3b0*/  LDL.LU R21, [R1+0x1cd0] ;  /* 0x001cd00001157983 */ /* 0x002ee80000300800 */
[----:B--2---:R0:W-:Y:S04]  /*a3c0*/  STS.U16 [R22+0x9400], R9 ;  /* 0x0094000916007388 */ /* 0x0041e80000000400 */
[----:B------:R1:W-:Y:S04]  /*a3d0*/  STS.U16 [R22+0x9c00], R8 ;  /* 0x009c000816007388 */ /* 0x0003e80000000400 */
[----:B------:R2:W-:Y:S04]  /*a3e0*/  STS.U16 [R22+0xa400], R24 ;  /* 0x00a4001816007388 */ /* 0x0005e80000000400 */
[----:B0-----:R-:W3:Y:S04]  /*a3f0*/  LDL.LU R9, [R1+0x1ccc] ;  /* 0x001ccc0001097983 */ /* 0x001ee80000300800 */
[----:B-1----:R-:W3:Y:S04]  /*a400*/  LDL.LU R8, [R1+0x1cc8] ;  /* 0x001cc80001087983 */ /* 0x002ee80000300800 */
[----:B--2---:R-:W2:Y:S01]  /*a410*/  LDL.LU R24, [R1+0x1cc4] ;  /* 0x001cc40001187983 */ /* 0x004ea20000300800 */
[----:B------:R-:W-:-:S03]  /*a420*/  LOP3.LUT R4, R4, 0x50, RZ, 0x3c, !PT ;  /* 0x0000005004047812 */ /* 0x000fc600078e3cff */
[----:B--2---:R0:W-:Y:S04]  /*a430*/  STS.U16 [R22+0xac00], R24 ;  /* 0x00ac001816007388 */ /* 0x0041e80000000400 */
[----:B0-----:R-:W2:Y:S04]  /*a440*/  LDL.LU R22, [R1+0x1cc0] ;  /* 0x001cc00001167983 */ /* 0x001ea80000300800 */
[----:B------:R-:W0:Y:S02]  /*a450*/  S2R R24, SR_TID.X ;  /* 0x0000000000187919 */ /* 0x000e240000002100 */
[----:B0-----:R-:W-:-:S05]  /*a460*/  LOP3.LUT R24, R24, 0x7f, RZ, 0xc0, !PT ;  /* 0x0000007f18187812 */ /* 0x001fca00078ec0ff */
[----:B------:R-:W-:-:S05]  /*a470*/  IMAD.SHL.U32 R24, R24, 0x2, RZ ;  /* 0x0000000218187824 */ /* 0x000fca00078e00ff */
[----:B------:R-:W-:-:S05]  /*a480*/  LOP3.LUT R24, R24, 0x40, RZ, 0x3c, !PT ;  /* 0x0000004018187812 */ /* 0x000fca00078e3cff */
[----:B---3--:R-:W-:Y:S04]  /*a490*/  STS.U16 [R24+0xb400], R8 ;  /* 0x00b4000818007388 */ /* 0x008fe80000000400 */
[----:B------:R-:W-:Y:S04]  /*a4a0*/  STS.U16 [R24+0xbc00], R9 ;  /* 0x00bc000918007388 */ /* 0x000fe80000000400 */
[----:B------:R-:W-:Y:S04]  /*a4b0*/  STS.U16 [R4+0x8500], R7 ;  /* 0x0085000704007388 */ /* 0x000fe80000000400 */
[----:B------:R-:W-:Y:S04]  /*a4c0*/  STS.U16 [R4+0x8d00], R6 ;  /* 0x008d000604007388 */ /* 0x000fe80000000400 */
[----:B------:R-:W-:Y:S04]  /*a4d0*/  STS.U16 [R4+0x9500], R28 ;  /* 0x0095001c04007388 */ /* 0x000fe80000000400 */
[----:B------:R-:W-:Y:S04]  /*a4e0*/  STS.U16 [R4+0x9d00], R5 ;  /* 0x009d000504007388 */ /* 0x000fe80000000400 */
[----:B------:R0:W-:Y:S02]  /*a4f0*/  STS.U16 [R4+0xa500], R0 ;  /* 0x00a5000004007388 */ /* 0x0001e40000000400 */
[----:B0-----:R-:W-:-:S02]  /*a500*/  LOP3.LUT R0, R16, 0x60, RZ, 0x3c, !PT ;  /* 0x0000006010007812 */ /* 0x001fc400078e3cff */
[----:B--2---:R-:W-:Y:S04]  /*a510*/  STS.U16 [R4+0xad00], R22 ;  /* 0x00ad001604007388 */ /* 0x004fe80000000400 */
[----:B-----5:R-:W-:Y:S04]  /*a520*/  STS.U16 [R4+0xb500], R23 ;  /* 0x00b5001704007388 */ /* 0x020fe80000000400 */
[----:B------:R-:W-:Y:S04]  /*a530*/  STS.U16 [R4+0xbd00], R26 ;  /* 0x00bd001a04007388 */ /* 0x000fe80000000400 */
[----:B------:R-:W-:Y:S04]  /*a540*/  STS.U16 [R0+0x8600], R29 ;  /* 0x0086001d00007388 */ /* 0x000fe80000000400 */
[----:B------:R0:W-:Y:S04]  /*a550*/  STS.U16 [R0+0x8e00], R3 ;  /* 0x008e000300007388 */ /* 0x0001e80000000400 */
[----:B------:R-:W-:Y:S04]  /*a560*/  STS.U16 [R0+0x9600], R2 ;  /* 0x0096000200007388 */ /* 0x000fe80000000400 */
[----:B------:R-:W-:Y:S01]  /*a570*/  STS.U16 [R0+0x9e00], R20 ;  /* 0x009e001400007388 */ /* 0x000fe20000000400 */
[----:B0-----:R-:W-:-:S03]  /*a580*/  LOP3.LUT R3, R16, 0x70, RZ, 0x3c, !PT ;  /* 0x0000007010037812 */ /* 0x001fc600078e3cff */
[----:B------:R-:W-:Y:S04]  /*a590*/  STS.U16 [R0+0xa600], R18 ;  /* 0x00a6001200007388 */ /* 0x000fe80000000400 */
[----:B------:R-:W-:Y:S04]  /*a5a0*/  STS.U16 [R0+0xae00], R21 ;  /* 0x00ae001500007388 */ /* 0x000fe80000000400 */
[----:B------:R-:W-:Y:S04]  /*a5b0*/  STS.U16 [R0+0xb600], R25 ;  /* 0x00b6001900007388 */ /* 0x000fe80000000400 */
[----:B------:R-:W-:Y:S04]  /*a5c0*/  STS.U16 [R0+0xbe00], R27 ;  /* 0x00be001b00007388 */ /* 0x000fe80000000400 */
[----:B------:R-:W0:Y:S04]  /*a5d0*/  S2R R16, SR_TID.X ;  /* 0x0000000000107919 */ /* 0x000e280000002100 */
[----:B----4-:R1:W-:Y:S04]  /*a5e0*/  STS.U16 [R3+0x8700], R15 ;  /* 0x0087000f03007388 */ /* 0x0103e80000000400 */
[----:B-1----:R-:W1:Y:S04]  /*a5f0*/  S2R R15, SR_TID.X ;  /* 0x00000000000f7919 */ /* 0x002e680000002100 */
[----:B------:R-:W-:Y:S04]  /*a600*/  STS.U16 [R3+0x8f00], R19 ;  /* 0x008f001303007388 */ /* 0x000fe80000000400 */
[----:B------:R0:W-:Y:S04]  /*a610*/  STS.U16 [R3+0x9700], R17 ;  /* 0x0097001103007388 */ /* 0x0001e80000000400 */
[----:B------:R-:W-:Y:S04]  /*a620*/  STS.U16 [R3+0x9f00], R10 ;  /* 0x009f000a03007388 */ /* 0x000fe80000000400 */
[----:B------:R-:W-:Y:S04]  /*a630*/  STS.U16 [R3+0xa700], R11 ;  /* 0x00a7000b03007388 */ /* 0x000fe80000000400 */
[----:B------:R-:W-:Y:S04]  /*a640*/  STS.U16 [R3+0xaf00], R14 ;  /* 0x00af000e03007388 */ /* 0x000fe80000000400 */
[----:B------:R-:W-:Y:S04]  /*a650*/  STS.U16 [R3+0xb700], R12 ;  /* 0x00b7000c03007388 */ /* 0x000fe80000000400 */
[----:B------:R-:W-:Y:S01]  /*a660*/  STS.U16 [R3+0xbf00], R13 ;  /* 0x00bf000d03007388 */ /* 0x000fe20000000400 */
[----:B0-----:R-:W-:-:S02]  /*a670*/  SHF.L.U32 R17, R16, 0x1, RZ ;  /* 0x0000000110117819 */ /* 0x001fc400000006ff */
[----:B-1----:R-:W-:Y:S02]  /*a680*/  LOP3.LUT R15, R15, 0x7, RZ, 0xc0, !PT ;  /* 0x000000070f0f7812 */ /* 0x002fe400078ec0ff */
[----:B------:R-:W-:-:S03]  /*a690*/  LOP3.LUT R2, R17, 0x10, RZ, 0xc0, !PT ;  /* 0x0000001011027812 */ /* 0x000fc600078ec0ff */
[----:B------:R-:W-:Y:S01]  /*a6a0*/  IMAD R15, R15, 0x110, RZ ;  /* 0x000001100f0f7824 */ /* 0x000fe200078e02ff */
[----:B------:R-:W-:-:S04]  /*a6b0*/  LOP3.LUT R2, R2, 0x60, R16, 0xf8, !PT ;  /* 0x0000006002027812 */ /* 0x000fc800078ef810 */
[C---:B------:R-:W-:Y:S02]  /*a6c0*/  LOP3.LUT R2, R15.reuse, R2, RZ, 0x3c, !PT ;  /* 0x000000020f027212 */ /* 0x040fe400078e3cff */
[----:B------:R-:W-:Y:S01]  /*a6d0*/  LOP3.LUT R15, R15, 0x30, R17, 0x78, !PT ;  /* 0x000000300f0f7812 */ /* 0x000fe200078e7811 */
[----:B------:R-:W-:Y:S01]  /*a6e0*/  BAR.SYNC.DEFER_BLOCKING 0x0 ;  /* 0x0000000000007b1d */ /* 0x000fe20000010000 */
[----:B------:R-:W-:-:S05]  /*a6f0*/  IMAD.SHL.U32 R0, R16, 0x80, RZ ;  /* 0x0000008010007824 */ /* 0x000fca00078e00ff */
[----:B------:R-:W0:Y:S04]  /*a700*/  LDSM.16.M88.4 R16, [R15+0x8000] ;  /* 0x008000000f10783b */ /* 0x000e280000000200 */
[----:B------:R-:W1:Y:S04]  /*a710*/  LDSM.16.M88.4 R8, [R15+0x8800] ;  /* 0x008800000f08783b */ /* 0x000e680000000200 */
[----:B------:R-:W2:Y:S04]  /*a720*/  LDSM.16.M88.4 R20, [R15+0x9000] ;  /* 0x009000000f14783b */ /* 0x000ea80000000200 */
[----:B0-----:R-:W-:Y:S04]  /*a730*/  STL.64 [R1+0x50], R16 ;  /* 0x0000501001007387 */ /* 0x001fe80000100a00 */
[----:B------:R-:W-:Y:S04]  /*a740*/  STL.64 [R1+0x58], R18 ;  /* 0x0000581201007387 */ /* 0x000fe80000100a00 */
[----:B------:R-:W0:Y:S04]  /*a750*/  LDSM.16.M88.4 R16, [R15+0x9800] ;  /* 0x009800000f10783b */ /* 0x000e280000000200 */
[----:B-1----:R-:W-:Y:S04]  /*a760*/  STL.64 [R1+0x40], R8 ;  /* 0x0000400801007387 */ /* 0x002fe80000100a00 */
[----:B------:R-:W-:Y:S04]  /*a770*/  STL.64 [R1+0x48], R10 ;  /* 0x0000480a01007387 */ /* 0x000fe80000100a00 */
[----:B------:R-:W1:Y:S01]  /*a780*/  LDSM.16.M88.4 R8, [R15+0xa000] ;  /* 0x00a000000f08783b */ /* 0x000e620000000200 */
[----:B------:R-:W-:-:S03]  /*a790*/  LOP3.LUT R0, R0, 0x800, RZ, 0xc0, !PT ;  /* 0x0000080000007812 */ /* 0x000fc600078ec0ff */
[----:B--2---:R-:W-:Y:S01]  /*a7a0*/  STL.64 [R1+0x30], R20 ;  /* 0x0000301401007387 */ /* 0x004fe20000100a00 */
[----:B------:R-:W-:-:S03]  /*a7b0*/  IADD3 R0, R0, R2, RZ ;  /* 0x0000000200007210 */ /* 0x000fc60007ffe0ff */
[----:B------:R-:W-:Y:S04]  /*a7c0*/  STL.64 [R1+0x38], R22 ;  /* 0x0000381601007387 */ /* 0x000fe80000100a00 */
[----:B------:R-:W-:Y:S04]  /*a7d0*/  LDSM.16.MT88.4 R20, [R0+0x1000] ;  /* 0x001000000014783b */ /* 0x000fe80000004200 */
[----:B------:R-:W-:Y:S04]  /*a7e0*/  LDSM.16.MT88.4 R24, [R0+0x1080] ;  /* 0x001080000018783b */ /* 0x000fe80000004200 */
[----:B------:R-:W-:Y:S04]  /*a7f0*/  LDSM.16.MT88.4 R4, [R0] ;  /* 0x000000000004783b */ /* 0x000fe80000004200 */
[----:B0-----:R-:W-:Y:S04]  /*a800*/  STL.64 [R1+0x20], R16 ;  /* 0x0000201001007387 */ /* 0x001fe80000100a00 */
[----:B------:R-:W-:Y:S04]  /*a810*/  STL.64 [R1+0x28], R18 ;  /* 0x0000281201007387 */ /* 0x000fe80000100a00 */
[----:B------:R-:W-:Y:S01]  /*a820*/  LDSM.16.M88.4 R16, [R15+0xa800] ;  /* 0x00a800000f10783b */ /* 0x000fe20000000200 */
[----:B-1----:R-:W-:-:S03]  /*a830*/  IMAD.MOV.U32 R3, RZ, RZ, R8 ;  /* 0x000000ffff037224 */ /* 0x002fc600078e0008 */
[----:B------:R-:W-:Y:S01]  /*a840*/  STL.64 [R1+0x18], R10 ;  /* 0x0000180a01007387 */ /* 0x000fe20000100a00 */
[----:B------:R-:W-:-:S03]  /*a850*/  MOV R2, R9 ;  /* 0x0000000900027202 */ /* 0x000fc60000000f00 */
[----:B------:R-:W0:Y:S04]  /*a860*/  LDSM.16.M88.4 R8, [R15+0xb000] ;  /* 0x00b000000f08783b */ /* 0x000e280000000200 */
[----:B------:R-:W1:Y:S04]  /*a870*/  LDSM.16.M88.4 R12, [R15+0xb800] ;  /* 0x00b800000f0c783b */ /* 0x000e680000000200 */
[----:B0-----:R-:W-:Y:S04]  /*a880*/  STL [R1+0x1c3c], R10 ;  /* 0x001c3c0a01007387 */ /* 0x001fe80000100800 */
[----:B------:R-:W-:Y:S04]  /*a890*/  STL.64 [R1], R16 ;  /* 0x0000001001007387 */ /* 0x000fe80000100a00 */
[----:B------:R-:W-:Y:S04]  /*a8a0*/  STL.64 [R1+0x8], R18 ;  /* 0x0000081201007387 */ /* 0x000fe80000100a00 */
[----:B------:R-:W0:Y:S04]  /*a8b0*/  LDSM.16.MT88.4 R16, [R0+0x80] ;  /* 0x000080000010783b */ /* 0x000e280000004200 */
[----:B------:R-:W-:Y:S04]  /*a8c0*/  STL [R1+0x1c38], R11 ;  /* 0x001c380b01007387 */ /* 0x000fe80000100800 */
[----:B------:R2:W-:Y:S04]  /*a8d0*/  STL.64 [R1+0x1cb8], R8 ;  /* 0x001cb80801007387 */ /* 0x0005e80000100a00 */
[----:B--2---:R-:W2:Y:S04]  /*a8e0*/  LDL.LU.64 R8, [R1+0x50] ;  /* 0x0000500001087983 */ /* 0x004ea80000300a00 */
[----:B-1----:R-:W-:Y:S04]  /*a8f0*/  STL [R1+0x1c78], R13 ;  /* 0x001c780d01007387 */ /* 0x002fe80000100800 */
[----:B------:R-:W-:Y:S04]  /*a900*/  STL [R1+0x1c34], R14 ;  /* 0x001c340e01007387 */ /* 0x000fe80000100800 */
[----:B------:R-:W-:Y:S04]  /*a910*/  STL [R1+0x1c30], R15 ;  /* 0x001c300f01007387 */ /* 0x000fe80000100800 */
[----:B0-----:R-:W-:Y:S04]  /*a920*/  STL [R1+0x1c74], R18 ;  /* 0x001c741201007387 */ /* 0x001fe80000100800 */
[----:B------:R-:W-:Y:S04]  /*a930*/  STL [R1+0x1c70], R19 ;  /* 0x001c701301007387 */ /* 0x000fe80000100800 */
[----:B------:R0:W-:Y:S04]  /*a940*/  STL.64 [R1+0x1ca8], R16 ;  /* 0x001ca81001007387 */ /* 0x0001e80000100a00 */
[----:B0-----:R-:W3:Y:S04]  /*a950*/  LDL.LU.64 R16, [R1+0x40] ;  /* 0x0000400001107983 */ /* 0x001ee80000300a00 */
[----:B------:R0:W-:Y:S04]  /*a960*/  STL [R1+0x1c2c], R20 ;  /* 0x001c2c1401007387 */ /* 0x0001e80000100800 */
[----:B------:R1:W-:Y:S01]  /*a970*/  STL [R1+0x1c28], R21 ;  /* 0x001c281501007387 */ /* 0x0003e20000100800 */
[----:B0-----:R-:W-:-:S03]  /*a980*/  IMAD.MOV.U32 R20, RZ, RZ, R3 ;  /* 0x000000ffff147224 */ /* 0x001fc600078e0003 */
[----:B------:R-:W-:Y:S01]  /*a990*/  STL [R1+0x1c24], R22 ;  /* 0x001c241601007387 */ /* 0x000fe20000100800 */
[----:B-1----:R-:W-:-:S03]  /*a9a0*/  MOV R21, R2 ;  /* 0x0000000200157202 */ /* 0x002fc60000000f00 */
[----:B------:R-:W-:Y:S04]  /*a9b0*/  STL [R1+0x1c20], R23 ;  /* 0x001c201701007387 */ /* 0x000fe80000100800 */
[----:B------:R0:W-:Y:S04]  /*a9c0*/  STL.64 [R1+0x1ca0], R20 ;  /* 0x001ca01401007387 */ /* 0x0001e80000100a00 */
[----:B0-----:R-:W4:Y:S04]  /*a9d0*/  LDL.LU.64 R20, [R1+0x20] ;  /* 0x0000200001147983 */ /* 0x001f280000300a00 */
[----:B----4-:R2:W-:Y:S04]  /*a9e0*/  STL.64 [R1+0x1cb0], R20 ;  /* 0x001cb01401007387 */ /* 0x0105e80000100a00 */
[----:B------:R0:W-:Y:S04]  /*a9f0*/  STL.64 [R1+0x1b88], R26 ;  /* 0x001b881a01007387 */ /* 0x0001e80000100a00 */
[----:B------:R-:W-:Y:S01]  /*aa00*/  STL.64 [R1+0x1b80], R24 ;  /* 0x001b801801007387 */ /* 0x000fe20000100a00 */
[----:B--2---:R-:W-:Y:S01]  /*aa10*/  HMMA.16816.F32.BF16 R20, R4, R8, RZ ;  /* 0x000000080414723c */ /* 0x004fe200000418ff */
[----:B0-----:R-:W-:Y:S01]  /*aa20*/  IMAD.MOV.U32 R27, RZ, RZ, R8 ;  /* 0x000000ffff1b7224 */ /* 0x001fe200078e0008 */
[----:B------:R-:W-:-:S02]  /*aa30*/  MOV R26, R9 ;  /* 0x00000009001a7202 */ /* 0x000fc40000000f00 */
[----:B------:R-:W2:Y:S11]  /*aa40*/  LDL.LU.64 R8, [R1+0x1cb8] ;  /* 0x001cb80001087983 */ /* 0x000eb60000300a00 */
[----:B------:R-:W-:Y:S09]  /*aa50*/  @!UPT UIADD3 URZ, URZ, URZ, URZ ;  /* 0x0000003f3f3ff290 */ /* 0x000ff2000fffe03f */
[----:B------:R-:W-:Y:S01]  /*aa60*/  IMAD.MOV.U32 R11, RZ, RZ, R23 ;  /* 0x000000ffff0b7224 */ /* 0x000fe200078e0017 */
[----:B------:R-:W-:Y:S01]  /*aa70*/  MOV R10, R20 ;  /* 0x00000014000a7202 */ /* 0x000fe20000000f00 */
[----:B------:R-:W-:-:S04]  /*aa80*/  IMAD.MOV.U32 R15, RZ, RZ, R21 ;  /* 0x000000ffff0f7224 */ /* 0x000fc800078e0015 */
[----:B------:R-:W-:Y:S01]  /*aa90*/  STL.64 [R1+0x1c98], R10 ;  /* 0x001c980a01007387 */ /* 0x000fe20000100a00 */
[----:B------:R-:W-:Y:S02]  /*aaa0*/  MOV R14, R22 ;  /* 0x00000016000e7202 */ /* 0x000fe40000000f00 */
[----:B---3--:R-:W-:Y:S01]  /*aab0*/  HMMA.16816.F32.BF16 R20, R4, R16, RZ ;  /* 0x000000100414723c */ /* 0x008fe200000418ff */
[----:B--2---:R0:W-:Y:S04]  /*aac0*/  STL.64 [R1+0x1c90], R8 ;  /* 0x001c900801007387 */ /* 0x0041e80000100a00 */
[----:B0-----:R-:W2:Y:S11]  /*aad0*/  LDL.LU.64 R8, [R1+0x30] ;  /* 0x0000300001087983 */ /* 0x001eb60000300a00 */
[----:B------:R-:W-:Y:S07]  /*aae0*/  @!UPT UIADD3 URZ, URZ, URZ, URZ ;  /* 0x0000003f3f3ff290 */ /* 0x000fee000fffe03f */
[----:B------:R0:W-:Y:S04]  /*aaf0*/  STL.64 [R1+0x120], R20 ;  /* 0x0001201401007387 */ /* 0x0001e80000100a00 */
[----:B------:R-:W-:Y:S04]  /*ab00*/  STL.64 [R1+0x128], R22 ;  /* 0x0001281601007387 */ /* 0x000fe80000100a00 */
[----:B0-----:R-:W3:Y:S01]  /*ab10*/  LDL.LU.64 R20, [R1+0x1cb0] ;  /* 0x001cb00001147983 */ /* 0x001ee20000300a00 */
[----:B------:R-:W-:Y:S01]  /*ab20*/  IMAD.MOV.U32 R3, RZ, RZ, R16 ;  /* 0x000000ffff037224 */ /* 0x000fe200078e0010 */
[----:B------:R-:W-:-:S02]  /*ab30*/  MOV R2, R17 ;  /* 0x0000001100027202 */ /* 0x000fc40000000f00 */
[----:B--2---:R-:W-:Y:S01]  /*ab40*/  HMMA.16816.F32.BF16 R16, R4, R8, RZ ;  /* 0x000000080410723c */ /* 0x004fe200000418ff */
[----:B------:R-:W-:Y:S01]  /*ab50*/  IMAD.MOV.U32 R13, RZ, RZ, R8 ;  /* 0x000000ffff0d7224 */ /* 0x000fe200078e0008 */
[----:B---3--:R-:W-:Y:S01]  /*ab60*/  MOV R25, R20 ;  /* 0x0000001400197202 */ /* 0x008fe20000000f00 */
[----:B------:R-:W-:Y:S11]  /*ab70*/  IMAD.MOV.U32 R24, RZ, RZ, R21 ;  /* 0x000000ffff187224 */ /* 0x000ff600078e0015 */
[----:B------:R-:W-:Y:S09]  /*ab80*/  @!UPT UIADD3 URZ, URZ, URZ, URZ ;  /* 0x0000003f3f3ff290 */ /* 0x000ff2000fffe03f */
[----:B------:R0:W-:Y:S04]  /*ab90*/  STL.64 [R1+0x110], R16 ;  /* 0x0001101001007387 */ /* 0x0001e80000100a00 */
[----:B------:R1:W-:Y:S04]  /*aba0*/  STL.64 [R1+0x118], R18 ;  /* 0x0001181201007387 */ /* 0x0003e80000100a00 */
[----:B0-----:R-:W2:Y:S04]  /*abb0*/  LDL.LU.64 R16, [R1+0x1ca8] ;  /* 0x001ca80001107983 */ /* 0x001ea80000300a00 */
[----:B------:R-:W-:Y:S01]  /*abc0*/  STL.64 [R1+0x1c88], R14 ;  /* 0x001c880e01007387 */ /* 0x000fe20000100a00 */
[----:B-1----:R-:W-:-:S02]  /*abd0*/  MOV R18, R9 ;  /* 0x0000000900127202 */ /* 0x002fc40000000f00 */
[C---:B------:R-:W-:Y:S01]  /*abe0*/  HMMA.16816.F32.BF16 R8, R4.reuse, R20, RZ ;  /* 0x000000140408723c */ /* 0x040fe200000418ff */
[----:B------:R0:W-:Y:S04]  /*abf0*/  STL.64 [R1+0x1c80], R12 ;  /* 0x001c800c01007387 */ /* 0x0001e80000100a00 */
[----:B0-----:R-:W3:Y:S04]  /*ac00*/  LDL.LU.64 R12, [R1] ;  /* 0x00000000010c7983 */ /* 0x001ee80000300a00 */
[----:B------:R-:W4:Y:S11]  /*ac10*/  LDL.LU.64 R20, [R1+0x1ca0] ;  /* 0x001ca00001147983 */ /* 0x000f360000300a00 */
[----:B------:R-:W-:Y:S04]  /*ac20*/  @!UPT UIADD3 URZ, URZ, URZ, URZ ;  /* 0x0000003f3f3ff290 */ /* 0x000fe8000fffe03f */
[----:B------:R-:W-:Y:S01]  /*ac30*/  IMAD.MOV.U32 R19, RZ, RZ, R9 ;  /* 0x000000ffff137224 */ /* 0x000fe200078e0009 */
[----:B------:R-:W-:Y:S01]  /*ac40*/  MOV R28, R10 ;  /* 0x0000000a001c7202 */ /* 0x000fe20000000f00 */
[----:B------:R-:W-:Y:S01]  /*ac50*/  IMAD.MOV.U32 R0, RZ, RZ, R8 ;  /* 0x000000ffff007224 */ /* 0x000fe200078e0008 */
[----:B------:R-:W-:Y:S02]  /*ac60*/  MOV R29, R11 ;  /* 0x0000000b001d7202 */ /* 0x000fe40000000f00 */
[C---:B----4-:R-:W-:Y:S11]  /*ac70*/  HMMA.16816.F32.BF16 R8, R4.reuse, R20, RZ ;  /* 0x000000140408723c */ /* 0x050ff600000418ff */
[----:B------:R-:W-:Y:S11]  /*ac80*/  @!UPT UIADD3 URZ, URZ, URZ, URZ ;  /* 0x0000003f3f3ff290 */ /* 0x000ff6000fffe03f */
[----:B------:R-:W-:Y:S01]  /*ac90*/  @!UPT UIADD3 URZ, URZ, URZ, URZ ;  /* 0x0000003f3f3ff290 */ /* 0x000fe2000fffe03f */
[----:B------:R-:W-:Y:S04]  /*aca0*/  STL.64 [R1+0xf0], R8 ;  /* 0x0000f00801007387 */ /* 0x000fe80000100a00 */
[----:B------:R0:W-:Y:S04]  /*acb0*/  STL.64 [R1+0xf8], R10 ;  /* 0x0000f80a01007387 */ /* 0x0001e80000100a00 */
[----:B0-----:R-:W4:Y:S04]  /*acc0*/  LDL.LU.64 R10, [R1+0x1c98] ;  /* 0x001c9800010a7983 */ /* 0x001f280000300a00 */
[----:B------:R-:W5:Y:S04]  /*acd0*/  LDL.LU.64 R8, [R1+0x1c90] ;  /* 0x001c900001087983 */ /* 0x000f680000300a00 */
[----:B------:R3:W-:Y:S02]  /*ace0*/  STL.64 [R1+0x1c58], R20 ;  /* 0x001c581401007387 */ /* 0x0007e40000100a00 */
[C---:B---3--:R-:W-:Y:S11]  /*acf0*/  HMMA.16816.F32.BF16 R20, R4.reuse, R12, RZ ;  /* 0x0000000c0414723c */ /* 0x048ff600000418ff */
[----:B------:R-:W-:Y:S11]  /*ad00*/  @!UPT UIADD3 URZ, URZ, URZ, URZ ;  /* 0x0000003f3f3ff290 */ /* 0x000ff6000fffe03f */
[----:B------:R-:W-:Y:S01]  /*ad10*/  @!UPT UIADD3 URZ, URZ, URZ, URZ ;  /* 0x0000003f3f3ff290 */ /* 0x000fe2000fffe03f */
[----:B------:R-:W-:Y:S04]  /*ad20*/  STL.64 [R1+0xe0], R20 ;  /* 0x0000e01401007387 */ /* 0x000fe80000100a00 */
[----:B------:R0:W-:Y:S02]  /*ad30*/  STL.64 [R1+0xe8], R22 ;  /* 0x0000e81601007387 */ /* 0x0001e40000100a00 */
[----:B0-----:R-:W-:Y:S01]  /*ad40*/  IMAD.MOV.U32 R23, RZ, RZ, R12 ;  /* 0x000000ffff177224 */ /* 0x001fe200078e000c */
[----:B------:R-:W-:Y:S02]  /*ad50*/  MOV R22, R13 ;  /* 0x0000000d00167202 */ /* 0x000fe40000000f00 */
[----:B-----5:R-:W-:Y:S11]  /*ad60*/  HMMA.16816.F32.BF16 R12, R4, R8, RZ ;  /* 0x00000008040c723c */ /* 0x020ff600000418ff */
[----:B------:R-:W-:Y:S11]  /*ad70*/  @!UPT UIADD3 URZ, URZ, URZ, URZ ;  /* 0x0000003f3f3ff290 */ /* 0x000ff6000fffe03f */
[----:B------:R-:W-:Y:S01]  /*ad80*/  @!UPT UIADD3 URZ, URZ, URZ, URZ ;  /* 0x0000003f3f3ff290 */ /* 0x000fe2000fffe03f */
[----:B------:R-:W-:Y:S04]  /*ad90*/  STL.64 [R1+0xd0], R12 ;  /* 0x0000d00c01007387 */ /* 0x000fe80000100a00 */
[----:B------:R0:W-:Y:S04]  /*ada0*/  STL.64 [R1+0xd8], R14 ;  /* 0x0000d80e01007387 */ /* 0x0001e80000100a00 */
[----:B0-----:R-:W3:Y:S04]  /*adb0*/  LDL.LU.64 R14, [R1+0x1c88] ;  /* 0x001c8800010e7983 */ /* 0x001ee80000300a00 */
[----:B------:R-:W5:Y:S01]  /*adc0*/  LDL.LU.64 R12, [R1+0x1c80] ;  /* 0x001c8000010c7983 */ /* 0x000f620000300a00 */
[----:B------:R-:W-:Y:S01]  /*add0*/  MOV R21, R18 ;  /* 0x0000001200157202 */ /* 0x000fe20000000f00 */
[----:B-----5:R-:W-:-:S02]  /*ade0*/  IMAD.MOV.U32 R20, RZ, RZ, R13 ;  /* 0x000000ffff147224 */ /* 0x020fc400078e000d */
[----:B------:R-:W5:Y:S04]  /*adf0*/  LDL.LU R13, [R1+0x1c78] ;  /* 0x001c7800010d7983 */ /* 0x000f680000300800 */
[----:B------:R-:W2:Y:S04]  /*ae00*/  LDL.LU R18, [R1+0x1c74] ;  /* 0x001c740001127983 */ /* 0x000ea80000300800 */
[----:B------:R0:W-:Y:S02]  /*ae10*/  STL.64 [R1+0x1c68], R22 ;  /* 0x001c681601007387 */ /* 0x0001e40000100a00 */
[----:B0-----:R-:W-:-:S02]  /*ae20*/  IMAD.MOV.U32 R23, RZ, RZ, R19 ;  /* 0x000000ffff177224 */ /* 0x001fc400078e0013 */
[----:B------:R-:W2:Y:S04]  /*ae30*/  LDL.LU R19, [R1+0x1c70] ;  /* 0x001c700001137983 */ /* 0x000ea80000300800 */
[----:B------:R0:W-:Y:S04]  /*ae40*/  STL.64 [R1+0x1c60], R20 ;  /* 0x001c601401007387 */ /* 0x0001e80000100a00 */
[----:B------:R1:W-:Y:S01]  /*ae50*/  STL.64 [R1+0x1c50], R8 ;  /* 0x001c500801007387 */ /* 0x0003e20000100a00 */
[----:B0-----:R-:W-:Y:S01]  /*ae60*/  MOV R20, R27 ;  /* 0x0000001b00147202 */ /* 0x001fe20000000f00 */
[----:B------:R-:W-:Y:S01]  /*ae70*/  IMAD.MOV.U32 R21, RZ, RZ, R26 ;  /* 0x000000ffff157224 */ /* 0x000fe200078e001a */
[----:B-1----:R-:W-:Y:S01]  /*ae80*/  MOV R8, R25 ;  /* 0x0000001900087202 */ /* 0x002fe20000000f00 */
[----:B------:R-:W-:-:S02]  /*ae90*/  IMAD.MOV.U32 R9, RZ, RZ, R24 ;  /* 0x000000ffff097224 */ /* 0x000fc400078e0018 */
[----:B-----5:R-:W-:Y:S07]  /*aea0*/  HMMA.16816.F32.BF16 R24, R4, R12, RZ ;  /* 0x0000000c0418723c */ /* 0x020fee00000418ff */
[----:B------:R-:W-:Y:S02]  /*aeb0*/  MOV R6, R23 ;  /* 0x0000001700067202 */ /* 0x000fe40000000f00 */
[----:B--2---:R-:W-:Y:S11]  /*aec0*/  HMMA.16816.F32.BF16 R20, R16, R20, RZ ;  /* 0x000000141014723c */ /* 0x004ff600000418ff */
[----:B------:R-:W-:Y:S03]  /*aed0*/  @!UPT UIADD3 URZ, URZ, URZ, URZ ;  /* 0x0000003f3f3ff290 */ /* 0x000fe6000fffe03f */
[----:B------:R0:W-:Y:S01]  /*aee0*/  STL.64 [R1+0x1b98], R26 ;  /* 0x001b981a01007387 */ /* 0x0001e20000100a00 */
[----:B------:R-:W-:Y:S01]  /*aef0*/  IMAD.MOV.U32 R5, RZ, RZ, R2 ;  /* 0x000000ffff057224 */ /* 0x000fe200078e0002 */
[----:B------:R-:W-:Y:S01]  /*af00*/  MOV R4, R3 ;  /* 0x0000000300047202 */ /* 0x000fe20000000f00 */
[----:B------:R-:W-:Y:S01]  /*af10*/  IMAD.MOV.U32 R7, RZ, RZ, R28 ;  /* 0x000000ffff077224 */ /* 0x000fe200078e001c */
[----:B------:R1:W-:Y:S01]  /*af20*/  STL.64 [R1+0x1b90], R24 ;  /* 0x001b901801007387 */ /* 0x0003e20000100a00 */
[----:B0-----:R-:W-:-:S05]  /*af30*/  MOV R27, R0 ;  /* 0x00000000001b7202 */ /* 0x001fca0000000f00 */
[----:B------:R-:W-:Y:S01]  /*af40*/  IMAD.MOV.U32 R2, RZ, RZ, R22 ;  /* 0x000000ffff027224 */ /* 0x000fe200078e0016 */
[----:B------:R-:W-:Y:S01]  /*af50*/  MOV R0, R23 ;  /* 0x0000001700007202 */ /* 0x000fe20000000f00 */
[----:B------:R-:W-:Y:S01]  /*af60*/  IMAD.MOV.U32 R28, RZ, RZ, R20 ;  /* 0x000000ffff1c7224 */ /* 0x000fe200078e0014 */
[----:B------:R-:W-:Y:S01]  /*af70*/  MOV R3, R21 ;  /* 0x0000001500037202 */ /* 0x000fe20000000f00 */
[----:B------:R-:W2:Y:S04]  /*af80*/  LDL.LU.64 R22, [R1+0x1c68] ;  /* 0x001c680001167983 */ /* 0x000ea80000300a00 */
[----:B------:R-:W5:Y:S01]  /*af90*/  LDL.LU.64 R20, [R1+0x1c60] ;  /* 0x001c600001147983 */ /* 0x000f620000300a00 */
[----:B-1----:R-:W-:Y:S01]  /*afa0*/  IMAD.MOV.U32 R24, RZ, RZ, R27 ;  /* 0x000000ffff187224 */ /* 0x002fe200078e001b */
[----:B------:R-:W-:Y:S01]  /*afb0*/  MOV R27, R29 ;  /* 0x0000001d001b7202 */ /* 0x000fe20000000f00 */
[----:B------:R-:W-:Y:S01]  /*afc0*/  IMAD.MOV.U32 R26, RZ, RZ, R7 ;  /* 0x000000ffff1a7224 */ /* 0x000fe200078e0007 */
[----:B------:R-:W-:-:S02]  /*afd0*/  MOV R25, R6 ;  /* 0x0000000600197202 */ /* 0x000fc40000000f00 */
[----:B------:R-:W-:Y:S02]  /*afe0*/  HMMA.16816.F32.BF16 R4, R16, R4, RZ ;  /* 0x000000041004723c */ /* 0x000fe400000418ff */
[----:B------:R-:W-:Y:S04]  /*aff0*/  STL.64 [R1+0x1c48], R26 ;  /* 0x001c481a01007387 */ /* 0x000fe80000100a00 */
[----:B------:R2:W-:Y:S04]  /*b000*/  STL.64 [R1+0x1c40], R24 ;  /* 0x001c401801007387 */ /* 0x0005e80000100a00 */
[----:B------:R0:W-:Y:S04]  /*b010*/  STL [R1+0x1bc4], R0 ;  /* 0x001bc40001007387 */ /* 0x0001e80000100800 */
[----:B------:R1:W-:Y:S04]  /*b020*/  STL [R1+0x1bc0], R2 ;  /* 0x001bc00201007387 */ /* 0x0003e80000100800 */
[----:B------:R-:W-:Y:S04]  /*b030*/  STL [R1+0x1bbc], R3 ;  /* 0x001bbc0301007387 */ /* 0x000fe80000100800 */
[----:B------:R-:W-:Y:S02]  /*b040*/  STL [R1+0x1bb8], R28 ;  /* 0x001bb81c01007387 */ /* 0x000fe40000100800 */
[----:B------:R-:W-:-:S02]  /*b050*/  IMAD.MOV.U32 R29, RZ, RZ, R7 ;  /* 0x000000ffff1d7224 */ /* 0x000fc400078e0007 */
[----:B------:R0:W-:Y:S04]  /*b060*/  STL.64 [R1+0xa0], R4 ;  /* 0x0000a00401007387 */ /* 0x0001e80000100a00 */
[----:B------:R-:W-:Y:S04]  /*b070*/  STL [R1+0xa8], R6 ;  /* 0x0000a80601007387 */ /* 0x000fe80000100800 */
[----:B------:R0:W-:Y:S01]  /*b080*/  STL [R1+0x1bc8], R29 ;  /* 0x001bc81d01007387 */ /* 0x0001e20000100800 */
[----:B--2---:R-:W-:Y:S01]  /*b090*/  IMAD.MOV.U32 R24, RZ, RZ, R23 ;  /* 0x000000ffff187224 */ /* 0x004fe200078e0017 */
[----:B------:R-:W-:-:S02]  /*b0a0*/  MOV R25, R22 ;  /* 0x0000001600197202 */ /* 0x000fc40000000f00 */
[C---:B-----5:R-:W-:Y:S11]  /*b0b0*/  HMMA.16816.F32.BF16 R20, R16.reuse, R20, RZ ;  /* 0x000000141014723c */ /* 0x060ff600000418ff */
[----:B------:R-:W-:Y:S11]  /*b0c0*/  @!UPT UIADD3 URZ, URZ, URZ, URZ ;  /* 0x0000003f3f3ff290 */ /* 0x000ff6000fffe03f */
[----:B------:R-:W-:Y:S02]  /*b0d0*/  @!UPT UIADD3 URZ, URZ, URZ, URZ ;  /* 0x0000003f3f3ff290 */ /* 0x000fe4000fffe03f */
[----:B0-----:R-:W-:Y:S01]  /*b0e0*/  MOV R0, R20 ;  /* 0x0000001400007202 */ /* 0x001fe20000000f00 */
[----:B-1----:R-:W-:Y:S02]  /*b0f0*/  IMAD.MOV.U32 R2, RZ, RZ, R21 ;  /* 0x000000ffff027224 */ /* 0x002fe400078e0015 */
[----:B------:R-:W2:Y:S01]  /*b100*/  LDL.LU.64 R20, [R1+0x1c58] ;  /* 0x001c580001147983 */ /* 0x000ea20000300a00 */
[----:B----4-:R-:W-:Y:S01]  /*b110*/  MOV R7, R11 ;  /* 0x0000000b00077202 */ /* 0x010fe20000000f00 */
[----:B------:R-:W-:Y:S02]  /*b120*/  IMAD.MOV.U32 R4, RZ, RZ, R10 ;  /* 0x000000ffff047224 */ /* 0x000fe400078e000a */
[C---:B------:R-:W-:Y:S08]  /*b130*/  HMMA.16816.F32.BF16 R8, R16.reuse, R8, RZ ;  /* 0x000000081008723c */ /* 0x040ff000000418ff */
[----:B------:R-:W-:Y:S11]  /*b140*/  HMMA.16816.F32.BF16 R24, R16, R24, RZ ;  /* 0x000000181018723c */ /* 0x000ff600000418ff */
[----:B------:R-:W-:Y:S04]  /*b150*/  @!UPT UIADD3 URZ, URZ, URZ, URZ ;  /* 0x0000003f3f3ff290 */ /* 0x000fe8000fffe03f */
[----:B------:R-:W-:Y:S01]  /*b160*/  STL.64 [R1+0x80], R8 ;  /* 0x0000800801007387 */ /* 0x000fe20000100a00 */
[----:B------:R-:W-:-:S03]  /*b170*/  MOV R29, R11 ;  /* 0x0000000b001d7202 */ /* 0x000fc60000000f00 */
[----:B------:R2:W-:Y:S01]  /*b180*/  STL [R1+0x88], R10 ;  /* 0x0000880a01007387 */ /* 0x0005e20000100800 */
[----:B---3--:R-:W-:Y:S01]  /*b190*/  MOV R5, R15 ;  /* 0x0000000f00057202 */ /* 0x008fe20000000f00 */
[----:B------:R-:W-:Y:S01]  /*b1a0*/  IMAD.MOV.U32 R6, RZ, RZ, R14 ;  /* 0x000000ffff067224 */ /* 0x000fe200078e000e */
[----:B------:R-:W-:Y:S01]  /*b1b0*/  MOV R3, R22 ;  /* 0x0000001600037202 */ /* 0x000fe20000000f00 */
[----:B------:R-:W-:Y:S01]  /*b1c0*/  IMAD.MOV.U32 R28, RZ, RZ, R23 ;  /* 0x000000ffff1c7224 */ /* 0x000fe200078e0017 */
[----:B------:R-:W-:Y:S01]  /*b1d0*/  MOV R15, R27 ;  /* 0x0000001b000f7202 */ /* 0x000fe20000000f00 */
[----:B------:R-:W-:Y:S01]  /*b1e0*/  IMAD.MOV.U32 R14, RZ, RZ, R26 ;  /* 0x000000ffff0e7224 */ /* 0x000fe200078e001a */
[----:B--2---:R-:W-:Y:S11]  /*b1f0*/  HMMA.16816.F32.BF16 R8, R16, R20, RZ ;  /* 0x000000141008723c */ /* 0x004ff600000418ff */
[----:B------:R-:W-:Y:S11]  /*b200*/  @!UPT UIADD3 URZ, URZ, URZ, URZ ;  /* 0x0000003f3f3ff290 */ /* 0x000ff6000fffe03f */
[----:B------:R-:W-:Y:S02]  /*b210*/  @!UPT UIADD3 URZ, URZ, URZ, URZ ;  /* 0x0000003f3f3ff290 */ /* 0x000fe4000fffe03f */
[----:B------:R-:W-:Y:S01]  /*b220*/  IMAD.MOV.U32 R20, RZ, RZ, R8 ;  /* 0x000000ffff147224 */ /* 0x000fe200078e0008 */
[----:B------:R-:W-:Y:S01]  /*b230*/  MOV R21, R9 ;  /* 0x0000000900157202 */ /* 0x000fe20000000f00 */
[----:B------:R-:W-:Y:S01]  /*b240*/  IMAD.MOV.U32 R22, RZ, RZ, R10 ;  /* 0x000000ffff167224 */ /* 0x000fe200078e000a */
[----:B------:R-:W-:Y:S01]  /*b250*/  MOV R23, R11 ;  /* 0x0000000b00177202 */ /* 0x000fe20000000f00 */
[----:B------:R-:W2:Y:S01]  /*b260*/  LDL.LU.64 R8, [R1+0x1c50] ;  /* 0x001c500001087983 */ /* 0x000ea20000300a00 */
[----:B------:R-:W-:Y:S01]  /*b270*/  IMAD.MOV.U32 R10, RZ, RZ, R24 ;  /* 0x000000ffff0a7224 */ /* 0x000fe200078e0018 */
[----:B------:R-:W-:Y:S02]  /*b280*/  MOV R11, R25 ;  /* 0x00000019000b7202 */ /* 0x000fe40000000f00 */
[----:B------:R-:W3:Y:S04]  /*b290*/  LDL.LU.64 R26, [R1+0x1c48] ;  /* 0x001c4800011a7983 */ /* 0x000ee80000300a00 */
[----:B------:R-:W4:Y:S04]  /*b2a0*/  LDL.LU.64 R24, [R1+0x1c40] ;  /* 0x001c400001187983 */ /* 0x000f280000300a00 */
[----:B---3--:R-:W-:Y:S04]  /*b2b0*/  STL.64 [R1+0x1be8], R26 ;  /* 0x001be81a01007387 */ /* 0x008fe80000100a00 */
[----:B----4-:R0:W-:Y:S04]  /*b2c0*/  STL.64 [R1+0x1be0], R24 ;  /* 0x001be01801007387 */ /* 0x0101e80000100a00 */
[----:B0-----:R-:W3:Y:S04]  /*b2d0*/  LDL.LU R24, [R1+0x120] ;  /* 0x0001200001187983 */ /* 0x001ee80000300800 */
[----:B------:R-:W3:Y:S04]  /*b2e0*/  LDL.LU R25, [R1+0x124] ;  /* 0x0001240001197983 */ /* 0x000ee80000300800 */
[----:B------:R-:W4:Y:S04]  /*b2f0*/  LDL.LU.64 R26, [R1+0x38] ;  /* 0x00003800011a7983 */ /* 0x000f280000300a00 */
[----:B----4-:R0:W-:Y:S04]  /*b300*/  STL.64 [R1+0x1bf8], R26 ;  /* 0x001bf81a01007387 */ /* 0x0101e80000100a00 */
[----:B0-----:R-:W4:Y:S04]  /*b310*/  LDL.LU R26, [R1+0x128] ;  /* 0x00012800011a7983 */ /* 0x001f280000300800 */
[----:B------:R-:W4:Y:S04]  /*b320*/  LDL.LU R27, [R1+0x12c] ;  /* 0x00012c00011b7983 */ /* 0x000f280000300800 */
[----:B----4-:R0:W-:Y:S04]  /*b330*/  STL.64 [R1+0x1c18], R26 ;  /* 0x001c181a01007387 */ /* 0x0101e80000100a00 */
[----:B---3--:R1:W-:Y:S01]  /*b340*/  STL.64 [R1+0x1c10], R24 ;  /* 0x001c101801007387 */ /* 0x0083e20000100a00 */
[----:B0-----:R-:W-:Y:S01]  /*b350*/  IMAD.MOV.U32 R26, RZ, RZ, R6 ;  /* 0x000000ffff1a7224 */ /* 0x001fe200078e0006 */
[----:B------:R-:W-:Y:S01]  /*b360*/  MOV R27, R7 ;  /* 0x00000007001b7202 */ /* 0x000fe20000000f00 */
[----:B-1----:R-:W-:Y:S01]  /*b370*/  IMAD.MOV.U32 R24, RZ, RZ, R4 ;  /* 0x000000ffff187224 */ /* 0x002fe200078e0004 */
[----:B------:R-:W-:-:S02]  /*b380*/  MOV R25, R5 ;  /* 0x0000000500197202 */ /* 0x000fc40000000f00 */
[C---:B--2---:R-:W-:Y:S11]  /*b390*/  HMMA.16816.F32.BF16 R4, R16.reuse, R8, RZ ;  /* 0x000000081004723c */ /* 0x044ff600000418ff */
[----:B------:R-:W-:Y:S11]  /*b3a0*/  @!UPT UIADD3 URZ, URZ, URZ, URZ ;  /* 0x0000003f3f3ff290 */ /* 0x000ff6000fffe03f */
[----:B------:R-:W-:Y:S01]  /*b3b0*/  @!UPT UIADD3 URZ, URZ, URZ, URZ ;  /* 0x0000003f3f3ff290 */ /* 0x000fe2000fffe03f */
[----:B------:R0:W-:Y:S04]  /*b3c0*/  STL.64 [R1+0x1af8], R6 ;  /* 0x001af80601007387 */ /* 0x0001e80000100a00 */
[----:B------:R1:W-:Y:S01]  /*b3d0*/  STL.64 [R1+0x1af0], R4 ;  /* 0x001af00401007387 */ /* 0x0003e20000100a00 */
[----:B0-----:R-:W-:Y:S01]  /*b3e0*/  IMAD.MOV.U32 R6, RZ, RZ, R14 ;  /* 0x000000ffff067224 */ /* 0x001fe200078e000e */
[----:B------:R-:W-:Y:S01]  /*b3f0*/  MOV R7, R15 ;  /* 0x0000000f00077202 */ /* 0x000fe20000000f00 */
[----:B-1----:R-:W-:Y:S01]  /*b400*/  IMAD.MOV.U32 R4, RZ, RZ, R10 ;  /* 0x000000ffff047224 */ /* 0x002fe200078e000a */
[----:B------:R-:W-:Y:S01]  /*b410*/  MOV R5, R11 ;  /* 0x0000000b00057202 */ /* 0x000fe20000000f00 */
[----:B------:R-:W2:Y:S04]  /*b420*/  LDL.LU R10, [R1+0x1c3c] ;  /* 0x001c3c00010a7983 */ /* 0x000ea80000300800 */
[----:B------:R-:W2:Y:S04]  /*b430*/  LDL.LU R11, [R1+0x1c38] ;  /* 0x001c3800010b7983 */ /* 0x000ea80000300800 */
[----:B------:R-:W3:Y:S04]  /*b440*/  LDL.LU R14, [R1+0x1c34] ;  /* 0x001c3400010e7983 */ /* 0x000ee80000300800 */
[----:B------:R-:W3:Y:S04]  /*b450*/  LDL.LU R15, [R1+0x1c30] ;  /* 0x001c3000010f7983 */ /* 0x000ee80000300800 */
[----:B------:R0:W-:Y:S04]  /*b460*/  STL.64 [R1+0x1b08], R6 ;  /* 0x001b080601007387 */ /* 0x0001e80000100a00 */
[----:B------:R-:W-:Y:S04]  /*b470*/  STL.64 [R1+0x1b00], R4 ;  /* 0x001b000401007387 */ /* 0x000fe80000100a00 */
[----:B0-----:R-:W4:Y:S04]  /*b480*/  LDL.LU R6, [R1+0x18] ;  /* 0x0000180001067983 */ /* 0x001f280000300800 */
[----:B------:R-:W4:Y:S04]  /*b490*/  LDL.LU R7, [R1+0x1c] ;  /* 0x00001c0001077983 */ /* 0x000f280000300800 */
[----:B------:R-:W5:Y:S01]  /*b4a0*/  LDL R9, [R1+0x424] ;  /* 0x0004240001097983 */ /* 0x000f620000100800 */
[----:B------:R-:W-:Y:S03]  /*b4b0*/  HMMA.16816.F32.BF16 R16, R16, R12, RZ ;  /* 0x0000000c1010723c */ /* 0x000fe600000418ff */
[----:B--2---:R0:W-:Y:S04]  /*b4c0*/  STL.64 [R1+0x1c08], R10 ;  /* 0x001c080a01007387 */ /* 0x0041e80000100a00 */
[----:B-----5:R-:W-:Y:S04]  /*b4d0*/  STL [R1+0x1c00], R9 ;  /* 0x001c000901007387 */ /* 0x020fe80000100800 */
[----:B0-----:R-:W2:Y:S04]  /*b4e0*/  LDL.LU.64 R10, [R1+0x48] ;  /* 0x00004800010a7983 */ /* 0x001ea80000300a00 */
[----:B---3--:R0:W-:Y:S04]  /*b4f0*/  STL.64 [R1+0x1ba0], R14 ;  /* 0x001ba00e01007387 */ /* 0x0081e80000100a00 */
[----:B0-----:R-:W3:Y:S04]  /*b500*/  LDL.LU.64 R14, [R1+0x58] ;  /* 0x00005800010e7983 */ /* 0x001ee80000300a00 */
[----:B------:R0:W-:Y:S04]  /*b510*/  STL.64 [R1+0x1b18], R18 ;  /* 0x001b181201007387 */ /* 0x0001e80000100a00 */
[----:B------:R1:W-:Y:S01]  /*b520*/  STL.64 [R1+0x1b10], R16 ;  /* 0x001b101001007387 */ /* 0x0003e20000100a00 */
[----:B0-----:R-:W-:Y:S01]  /*b530*/  IMAD.MOV.U32 R18, RZ, RZ, R22 ;  /* 0x000000ffff127224 */ /* 0x001fe200078e0016 */
[----:B------:R-:W-:Y:S01]  /*b540*/  MOV R19, R23 ;  /* 0x0000001700137202 */ /* 0x000fe20000000f00 */
[----:B-1----:R-:W-:Y:S01]  /*b550*/  IMAD.MOV.U32 R16, RZ, RZ, R20 ;  /* 0x000000ffff107224 */ /* 0x002fe200078e0014 */
[----:B------:R-:W-:Y:S01]  /*b560*/  MOV R17, R21 ;  /* 0x0000001500117202 */ /* 0x000fe20000000f00 */
[----:B------:R-:W3:Y:S04]  /*b570*/  LDL.LU R20, [R1+0x1c2c] ;  /* 0x001c2c0001147983 */ /* 0x000ee80000300800 */
[----:B------:R-:W3:Y:S04]  /*b580*/  LDL.LU R21, [R1+0x1c28] ;  /* 0x001c280001157983 */ /* 0x000ee80000300800 */
[----:B------:R-:W3:Y:S04]  /*b590*/  LDL.LU R22, [R1+0x1c24] ;  /* 0x001c240001167983 */ /* 0x000ee80000300800 */
[----:B------:R-:W3:Y:S04]  /*b5a0*/  LDL.LU R23, [R1+0x1c20] ;  /* 0x001c200001177983 */ /* 0x000ee80000300800 */
[----:B------:R0:W-:Y:S04]  /*b5b0*/  STL.64 [R1+0x1b28], R18 ;  /* 0x001b281201007387 */ /* 0x0001e80000100a00 */
[----:B------:R1:W-:Y:S04]  /*b5c0*/  STL.64 [R1+0x1b20], R16 ;  /* 0x001b201001007387 */ /* 0x0003e80000100a00 */
[----:B0-----:R-:W5:Y:S04]  /*b5d0*/  LDL.LU R18, [R1+0x28] ;  /* 0x0000280001127983 */ /* 0x001f680000300800 */
[----:B------:R-:W5:Y:S01]  /*b5e0*/  LDL.LU R19, [R1+0x2c] ;  /* 0x00002c0001137983 */ /* 0x000f620000300800 */
[C---:B---3--:R-:W-:Y:S03]  /*b5f0*/  HMMA.16816.F32.BF16 R24, R20.reuse, R14, R24 ;  /* 0x0000000e1418723c */ /* 0x048fe60000041818 */
[----:B-----5:R0:W-:Y:S04]  /*b600*/  STL.64 [R1+0x1bf0], R18 ;  /* 0x001bf01201007387 */ /* 0x0201e80000100a00 */
[----:B-1----:R-:W3:Y:S04]  /*b610*/  LDL.LU R16, [R1+0x110] ;  /* 0x0001100001107983 */ /* 0x002ee80000300800 */
[----:B------:R-:W3:Y:S04]  /*b620*/  LDL.LU R17, [R1+0x114] ;  /* 0x0001140001117983 */ /* 0x000ee80000300800 */
[----:B0-----:R-:W3:Y:S04]  /*b630*/  LDL.LU R18, [R1+0x118] ;  /* 0x0001180001127983 */ /* 0x001ee80000300800 */
[----:B------:R-:W3:Y:S04]  /*b640*/  LDL.LU R19, [R1+0x11c] ;  /* 0x00011c0001137983 */ /* 0x000ee80000300800 */
[----:B------:R-:W-:Y:S04]  /*b650*/  STL.64 [R1+0x1c0], R24 ;  /* 0x0001c01801007387 */ /* 0x000fe80000100a00 */
[----:B------:R0:W-:Y:S04]  /*b660*/  STL.64 [R1+0x1c8], R26 ;  /* 0x0001c81a01007387 */ /* 0x0001e80000100a00 */
[----:B0-----:R-:W5:Y:S04]  /*b670*/  LDL.LU.64 R26, [R1+0x1c18] ;  /* 0x001c1800011a7983 */ /* 0x001f680000300a00 */
[----:B------:R-:W5:Y:S01]  /*b680*/  LDL.LU.64 R24, [R1+0x1c10] ;  /* 0x001c100001187983 */ /* 0x000f620000300a00 */
[----:B--2---:R-:W-:Y:S01]  /*b690*/  IMAD.MOV.U32 R13, RZ, RZ, R10 ;  /* 0x000000ffff0d7224 */ /* 0x004fe200078e000a */
[----:B------:R-:W-:Y:S01]  /*b6a0*/  MOV R12, R11 ;  /* 0x0000000b000c7202 */ /* 0x000fe20000000f00 */
[----:B-----5:R-:W-:Y:S01]  /*b6b0*/  HMMA.16816.F32.BF16 R24, R20, R10, R24 ;  /* 0x0000000a1418723c */ /* 0x020fe20000041818 */
[----:B------:R-:W2:Y:S04]  /*b6c0*/  LDL.LU.64 R10, [R1+0x1c08] ;  /* 0x001c0800010a7983 */ /* 0x000ea80000300a00 */
[----:B------:R-:W5:Y:S11]  /*b6d0*/  LDL.LU R9, [R1+0x1c00] ;  /* 0x001c000001097983 */ /* 0x000f760000300800 */
[----:B------:R-:W-:Y:S07]  /*b6e0*/  @!UPT UIADD3 URZ, URZ, URZ, URZ ;  /* 0x0000003f3f3ff290 */ /* 0x000fee000fffe03f */
[----:B------:R-:W-:Y:S01]  /*b6f0*/  STL.64 [R1+0x1b0], R24 ;  /* 0x0001b01801007387 */ /* 0x000fe20000100a00 */
[----:B------:R-:W-:-:S03]  /*b700*/  IMAD.MOV.U32 R8, RZ, RZ, R27 ;  /* 0x000000ffff087224 */ /* 0x000fc600078e001b */
[----:B------:R0:W-:Y:S04]  /*b710*/  STL [R1+0x1b8], R26 ;  /* 0x0001b81a01007387 */ /* 0x0001e80000100800 */
[----:B0-----:R-:W3:Y:S01]  /*b720*/  LDL.LU.64 R26, [R1+0x1bf8] ;  /* 0x001bf800011a7983 */ /* 0x001ee20000300a00 */
[----:B------:R-:W-:Y:S01]  /*b730*/  IMAD.MOV.U32 R5, RZ, RZ, R14 ;  /* 0x000000ffff057224 */ /* 0x000fe200078e000e */
[----:B------:R-:W-:Y:S02]  /*b740*/  MOV R4, R15 ;  /* 0x0000000f00047202 */ /* 0x000fe40000000f00 */
[----:B------:R-:W-:Y:S01]  /*b750*/  STL [R1+0x1ae8], R8 ;  /* 0x001ae80801007387 */ /* 0x000fe20000100800 */
[C---:B---3--:R-:W-:Y:S01]  /*b760*/  HMMA.16816.F32.BF16 R16, R20.reuse, R26, R16 ;  /* 0x0000001a1410723c */ /* 0x048fe20000041810 */
[----:B------:R-:W-:Y:S01]  /*b770*/  MOV R15, R26 ;  /* 0x0000001a000f7202 */ /* 0x000fe20000000f00 */
[----:B------:R-:W-:Y:S11]  /*b780*/  IMAD.MOV.U32 R14, RZ, RZ, R27 ;  /* 0x000000ffff0e7224 */ /* 0x000ff600078e001b */
[----:B------:R-:W-:Y:S10]  /*b790*/  @!UPT UIADD3 URZ, URZ, URZ, URZ ;  /* 0x0000003f3f3ff290 */ /* 0x000ff4000fffe03f */
[----:B------:R-:W-:Y:S04]  /*b7a0*/  STL.64 [R1+0x1a0], R16 ;  /* 0x0001a01001007387 */ /* 0x000fe80000100a00 */
[----:B------:R0:W-:Y:S04]  /*b7b0*/  STL.64 [R1+0x1a8], R18 ;  /* 0x0001a81201007387 */ /* 0x0001e80000100a00 */
[----:B0-----:R-:W3:Y:S04]  /*b7c0*/  LDL.LU.64 R18, [R1+0x1bf0] ;  /* 0x001bf00001127983 */ /* 0x001ee80000300a00 */
[----:B------:R-:W3:Y:S04]  /*b7d0*/  LDL.LU.64 R26, [R1+0x1be8] ;  /* 0x001be800011a7983 */ /* 0x000ee80000300a00 */
[----:B------:R-:W3:Y:S02]  /*b7e0*/  LDL.LU.64 R24, [R1+0x1be0] ;  /* 0x001be00001187983 */ /* 0x000ee40000300a00 */
[----:B---3--:R-:W-:Y:S11]  /*b7f0*/  HMMA.16816.F32.BF16 R24, R20, R18, R24 ;  /* 0x000000121418723c */ /* 0x008ff60000041818 */
[----:B------:R-:W-:Y:S11]  /*b800*/  @!UPT UIADD3 URZ, URZ, URZ, URZ ;  /* 0x0000003f3f3ff290 */ /* 0x000ff6000fffe03f */
[----:B------:R-:W-:Y:S02]  /*b810*/  @!UPT UIADD3 URZ, URZ, URZ, URZ ;  /* 0x0000003f3f3ff290 */ /* 0x000fe4000fffe03f */
[----:B------:R-:W-:Y:S01]  /*b820*/  MOV R8, R27 ;  /* 0x0000001b00087202 */ /* 0x000fe20000000f00 */
[----:B------:R-:W-:Y:S04]  /*b830*/  STL.64 [R1+0x190], R24 ;  /* 0x0001901801007387 */ /* 0x000fe80000100a00 */
[----:B------:R-:W-:Y:S04]  /*b840*/  STL [R1+0x198], R26 ;  /* 0x0001981a01007387 */ /* 0x000fe80000100800 */
[----:B--2---:R-:W-:Y:S04]  /*b850*/  STL.64 [R1+0x1bb0], R10 ;  /* 0x001bb00a01007387 */ /* 0x004fe80000100a00 */
[----:B-----5:R-:W-:Y:S04]  /*b860*/  STL.64 [R1+0x1ba8], R8 ;  /* 0x001ba80801007387 */ /* 0x020fe80000100a00 */
[----:B------:R0:W-:Y:S02]  /*b870*/  STL.64 [R1+0x1b38], R18 ;  /* 0x001b381201007387 */ /* 0x0001e40000100a00 */
[----:B0-----:R-:W-:Y:S01]  /*b880*/  IMAD.MOV.U32 R18, RZ, RZ, R15 ;  /* 0x000000ffff127224 */ /* 0x001fe200078e000f */
[----:B------:R-:W-:-:S05]  /*b890*/  MOV R19, R14 ;  /* 0x0000000e00137202 */ /* 0x000fca0000000f00 */
[----:B------:R-:W-:Y:S04]  /*b8a0*/  STL.64 [R1+0x1b50], R18 ;  /* 0x001b501201007387 */ /* 0x000fe80000100a00 */
[----:B------:R-:W2:Y:S04]  /*b8b0*/  LDL.LU R8, [R1+0xe0] ;  /* 0x0000e00001087983 */ /* 0x000ea80000300800 */
[----:B------:R-:W2:Y:S04]  /*b8c0*/  LDL.LU R9, [R1+0xe4] ;  /* 0x0000e40001097983 */ /* 0x000ea80000300800 */
[----:B------:R-:W3:Y:S04]  /*b8d0*/  LDL.LU R10, [R1+0xe8] ;  /* 0x0000e800010a7983 */ /* 0x000ee80000300800 */
[----:B------:R-:W3:Y:S04]  /*b8e0*/  LDL.LU R11, [R1+0xec] ;  /* 0x0000ec00010b7983 */ /* 0x000ee80000300800 */
[----:B---3--:R-:W-:Y:S04]  /*b8f0*/  STL.64 [R1+0x1bd8], R10 ;  /* 0x001bd80a01007387 */ /* 0x008fe80000100a00 */
[----:B--2---:R0:W-:Y:S04]  /*b900*/  STL.64 [R1+0x1bd0], R8 ;  /* 0x001bd00801007387 */ /* 0x0041e80000100a00 */
[----:B0-----:R-:W4:Y:S04]  /*b910*/  LDL.LU R8, [R1+0xf0] ;  /* 0x0000f00001087983 */ /* 0x001f280000300800 */
[----:B------:R-:W4:Y:S04]  /*b920*/  LDL.LU R9, [R1+0xf4] ;  /* 0x0000f40001097983 */ /* 0x000f280000300800 */
[----:B------:R-:W4:Y:S04]  /*b930*/  LDL.LU R10, [R1+0xf8] ;  /* 0x0000f800010a7983 */ /* 0x000f280000300800 */
[----:B------:R-:W4:Y:S01]  /*b940*/  LDL.LU R11, [R1+0xfc] ;  /* 0x0000fc00010b7983 */ /* 0x000f220000300800 */
[----:B------:R-:W-:Y:S01]  /*b950*/  IMAD.MOV.U32 R18, RZ, RZ, R13 ;  /* 0x000000ffff127224 */ /* 0x000fe200078e000d */
[----:B------:R-:W-:-:S02]  /*b960*/  MOV R19, R12 ;  /* 0x0000000c00137202 */ /* 0x000fc40000000f00 */
[----:B------:R-:W2:Y:S04]  /*b970*/  LDL.LU.64 R14, [R1+0x8] ;  /* 0x00000800010e7983 */ /* 0x000ea80000300a00 */
[----:B------:R-:W3:Y:S04]  /*b980*/  LDL.LU R24, [R1+0xd0] ;  /* 0x0000d00001187983 */ /* 0x000ee80000300800 */
[----:B------:R-:W3:Y:S04]  /*b990*/  LDL.LU R25, [R1+0xd4] ;  /* 0x0000d40001197983 */ /* 0x000ee80000300800 */
[----:B------:R-:W3:Y:S04]  /*b9a0*/  LDL.LU R26, [R1+0xd8] ;  /* 0x0000d800011a7983 */ /* 0x000ee80000300800 */
[----:B------:R-:W3:Y:S04]  /*b9b0*/  LDL.LU R27, [R1+0xdc] ;  /* 0x0000dc00011b7983 */ /* 0x000ee80000300800 */
[----:B------:R0:W-:Y:S02]  /*b9c0*/  STL.64 [R1+0x1b68], R18 ;  /* 0x001b681201007387 */ /* 0x0001e40000100a00 */
[----:B0-----:R-:W-:Y:S01]  /*b9d0*/  MOV R19, R4 ;  /* 0x0000000400137202 */ /* 0x001fe20000000f00 */
[----:B------:R-:W-:Y:S01]  /*b9e0*/  IMAD.MOV.U32 R18, RZ, RZ, R5 ;  /* 0x000000ffff127224 */ /* 0x000fe200078e0005 */
[----:B----4-:R-:W-:Y:S11]  /*b9f0*/  HMMA.16816.F32.BF16 R8, R20, R6, R8 ;  /* 0x000000061408723c */ /* 0x010ff60000041808 */
[----:B------:R-:W-:Y:S11]  /*ba00*/  @!UPT UIADD3 URZ, URZ, URZ, URZ ;  /* 0x0000003f3f3ff290 */ /* 0x000ff6000fffe03f */
[----:B------:R-:W-:Y:S01]  /*ba10*/  @!UPT UIADD3 URZ, URZ, URZ, URZ ;  /* 0x0000003f3f3ff290 */ /* 0x000fe2000fffe03f */
[----:B------:R-:W-:Y:S04]  /*ba20*/  STL.64 [R1+0x180], R8 ;  /* 0x0001800801007387 */ /* 0x000fe80000100a00 */
[----:B------:R0:W-:Y:S04]  /*ba30*/  STL.64 [R1+0x188], R10 ;  /* 0x0001880a01007387 */ /* 0x0001e80000100a00 */
[----:B0-----:R-:W2:Y:S04]  /*ba40*/  LDL.LU.64 R10, [R1+0x1bd8] ;  /* 0x001bd800010a7983 */ /* 0x001ea80000300a00 */
[----:B------:R-:W2:Y:S04]  /*ba50*/  LDL.LU.64 R8, [R1+0x1bd0] ;  /* 0x001bd00001087983 */ /* 0x000ea80000300a00 */
[----:B------:R0:W-:Y:S04]  /*ba60*/  STL.64 [R1+0x1b30], R6 ;  /* 0x001b300601007387 */ /* 0x0001e80000100a00 */
[----:B------:R-:W4:Y:S04]  /*ba70*/  LDL.LU R4, [R1+0x80] ;  /* 0x0000800001047983 */ /* 0x000f280000300800 */
[----:B------:R-:W4:Y:S04]  /*ba80*/  LDL.LU R5, [R1+0x84] ;  /* 0x0000840001057983 */ /* 0x000f280000300800 */
[----:B0-----:R-:W5:Y:S01]  /*ba90*/  LDL.LU R6, [R1+0x88] ;  /* 0x0000880001067983 */ /* 0x001f620000300800 */
[----:B------:R-:W-:-:S03]  /*baa0*/  IMAD.MOV.U32 R7, RZ, RZ, R29 ;  /* 0x000000ffff077224 */ /* 0x000fc600078e001d */
[----:B------:R-:W2:Y:S04]  /*bab0*/  LDL.LU R29, [R1+0x1bc8] ;  /* 0x001bc800011d7983 */ /* 0x000ea80000300800 */
[----:B-----5:R0:W-:Y:S04]  /*bac0*/  STL.64 [R1+0x1b48], R6 ;  /* 0x001b480601007387 */ /* 0x0201e80000100a00 */
[----:B----4-:R1:W-:Y:S01]  /*bad0*/  STL.64 [R1+0x1b40], R4 ;  /* 0x001b400401007387 */ /* 0x0103e20000100a00 */
[----:B0-----:R-:W-:Y:S01]  /*bae0*/  MOV R6, R3 ;  /* 0x0000000300067202 */ /* 0x001fe20000000f00 */
[----:B------:R-:W-:Y:S01]  /*baf0*/  IMAD.MOV.U32 R7, RZ, RZ, R28 ;  /* 0x000000ffff077224 */ /* 0x000fe200078e001c */
[----:B-1----:R-:W-:Y:S01]  /*bb00*/  MOV R4, R0 ;  /* 0x0000000000047202 */ /* 0x002fe20000000f00 */
[----:B------:R-:W-:Y:S01]  /*bb10*/  IMAD.MOV.U32 R5, RZ, RZ, R2 ;  /* 0x000000ffff057224 */ /* 0x000fe200078e0002 */
[----:B------:R-:W4:Y:S04]  /*bb20*/  LDL.LU R0, [R1+0x1bc4] ;  /* 0x001bc40001007983 */ /* 0x000f280000300800 */
[----:B------:R-:W5:Y:S04]  /*bb30*/  LDL.LU R2, [R1+0x1bc0] ;  /* 0x001bc00001027983 */ /* 0x000f680000300800 */
[----:B------:R-:W3:Y:S04]  /*bb40*/  LDL.LU R3, [R1+0x1bbc] ;  /* 0x001bbc0001037983 */ /* 0x000ee80000300800 */
[----:B------:R-:W3:Y:S04]  /*bb50*/  LDL.LU R28, [R1+0x1bb8] ;  /* 0x001bb800011c7983 */ /* 0x000ee80000300800 */
[----:B------:R-:W-:Y:S04]  /*bb60*/  STL.64 [R1+0x1b60], R6 ;  /* 0x001b600601007387 */ /* 0x000fe80000100a00 */
[----:B------:R0:W-:Y:S04]  /*bb70*/  STL.64 [R1+0x1b58], R4 ;  /* 0x001b580401007387 */ /* 0x0001e80000100a00 */
[----:B0-----:R-:W3:Y:S04]  /*bb80*/  LDL.LU R4, [R1+0xa0] ;  /* 0x0000a00001047983 */ /* 0x001ee80000300800 */
[----:B------:R-:W3:Y:S04]  /*bb90*/  LDL.LU R5, [R1+0xa4] ;  /* 0x0000a40001057983 */ /* 0x000ee80000300800 */
[----:B------:R-:W3:Y:S01]  /*bba0*/  LDL.LU R6, [R1+0xa8] ;  /* 0x0000a80001067983 */ /* 0x000ee20000300800 */
[----:B--2---:R-:W-:Y:S01]  /*bbb0*/  HMMA.16816.F32.BF16 R8, R20, R14, R8 ;  /* 0x0000000e1408723c */ /* 0x004fe20000041808 */
[----:B------:R-:W-:-:S05]  /*bbc0*/  MOV R7, R29 ;  /* 0x0000001d00077202 */ /* 0x000fca0000000f00 */
[----:B---3--:R-:W-:Y:S04]  /*bbd0*/  STL.64 [R1+0x1b78], R6 ;  /* 0x001b780601007387 */ /* 0x008fe80000100a00 */
[----:B------:R-:W-:Y:S11]  /*bbe0*/  STL.64 [R1+0x1b70], R4 ;  /* 0x001b700401007387 */ /* 0x000ff60000100a00 */
[----:B------:R-:W-:Y:S02]  /*bbf0*/  @!UPT UIADD3 URZ, URZ, URZ, URZ ;  /* 0x0000003f3f3ff290 */ /* 0x000fe4000fffe03f */
[----:B------:R-:W-:Y:S04]  /*bc00*/  STL.64 [R1+0x170], R8 ;  /* 0x0001700801007387 */ /* 0x000fe80000100a00 */
[----:B------:R0:W-:Y:S04]  /*bc10*/  STL.64 [R1+0x178], R10 ;  /* 0x0001780a01007387 */ /* 0x0001e80000100a00 */
[----:B0-----:R-:W2:Y:S01]  /*bc20*/  LDL.LU.64 R10, [R1+0x1bb0] ;  /* 0x001bb000010a7983 */ /* 0x001ea20000300a00 */
[----:B-----5:R-:W-:Y:S01]  /*bc30*/  IMAD.MOV.U32 R6, RZ, RZ, R2 ;  /* 0x000000ffff067224 */ /* 0x020fe200078e0002 */
[----:B----4-:R-:W-:Y:S01]  /*bc40*/  MOV R7, R0 ;  /* 0x0000000000077202 */ /* 0x010fe20000000f00 */
[----:B------:R-:W-:Y:S01]  /*bc50*/  IMAD.MOV.U32 R2, RZ, RZ, R14 ;  /* 0x000000ffff027224 */ /* 0x000fe200078e000e */
[----:B------:R-:W3:Y:S01]  /*bc60*/  LDL.LU.64 R8, [R1+0x1ba8] ;  /* 0x001ba80001087983 */ /* 0x000ee20000300a00 */
[----:B------:R-:W-:-:S03]  /*bc70*/  MOV R0, R15 ;  /* 0x0000000f00007202 */ /* 0x000fc60000000f00 */
[----:B------:R-:W4:Y:S01]  /*bc80*/  LDL.LU.64 R14, [R1+0x1ba0] ;  /* 0x001ba000010e7983 */ /* 0x000f220000300a00 */
[C---:B--2---:R-:W-:Y:S11]  /*bc90*/  HMMA.16816.F32.BF16 R24, R20.reuse, R10, R24 ;  /* 0x0000000a1418723c */ /* 0x044ff60000041818 */
[----:B------:R-:W-:Y:S11]  /*bca0*/  @!UPT UIADD3 URZ, URZ, URZ, URZ ;  /* 0x0000003f3f3ff290 */ /* 0x000ff6000fffe03f */
[----:B------:R-:W-:Y:S01]  /*bcb0*/  @!UPT UIADD3 URZ, URZ, URZ, URZ ;  /* 0x0000003f3f3ff290 */ /* 0x000fe2000fffe03f */
[----:B------:R-:W-:Y:S04]  /*bcc0*/  STL.64 [R1+0x160], R24 ;  /* 0x0001601801007387 */ /* 0x000fe80000100a00 */
[----:B------:R0:W-:Y:S04]  /*bcd0*/  STL.64 [R1+0x168], R26 ;  /* 0x0001681a01007387 */ /* 0x0001e80000100a00 */
[----:B0-----:R-:W4:Y:S04]  /*bce0*/  LDL.LU.64 R26, [R1+0x1b98] ;  /* 0x001b9800011a7983 */ /* 0x001f280000300a00 */
[----:B------:R-:W4:Y:S01]  /*bcf0*/  LDL.LU.64 R24, [R1+0x1b90] ;  /* 0x001b900001187983 */ /* 0x000f220000300a00 */
[----:B------:R-:W-:Y:S01]  /*bd00*/  IMAD.MOV.U32 R4, RZ, RZ, R28 ;  /* 0x000000ffff047224 */ /* 0x000fe200078e001c */
[----:B------:R-:W-:Y:S01]  /*bd10*/  MOV R5, R3 ;  /* 0x0000000300057202 */ /* 0x000fe20000000f00 */
[----:B----4-:R-:W-:Y:S01]  /*bd20*/  HMMA.16816.F32.BF16 R20, R20, R14, R24 ;  /* 0x0000000e1414723c */ /* 0x010fe20000041818 */
[----:B------:R-:W2:Y:S04]  /*bd30*/  LDL.LU.64 R26, [R1+0x1b88] ;  /* 0x001b8800011a7983 */ /* 0x000ea80000300a00 */
[----:B------:R-:W2:Y:S11]  /*bd40*/  LDL.LU.64 R24, [R1+0x1b80] ;  /* 0x001b800001187983 */ /* 0x000eb60000300a00 */
[----:B------:R-:W-:Y:S07]  /*bd50*/  @!UPT UIADD3 URZ, URZ, URZ, URZ ;  /* 0x0000003f3f3ff290 */ /* 0x000fee000fffe03f */
[----:B------:R-:W-:Y:S04]  /*bd60*/  STL.64 [R1+0x150], R20 ;  /* 0x0001501401007387 */ /* 0x000fe80000100a00 */
[----:B------:R0:W-:Y:S02]  /*bd70*/  STL.64 [R1+0x158], R22 ;  /* 0x0001581601007387 */ /* 0x0001e40000100a00 */
[----:B0-----:R-:W-:Y:S01]  /*bd80*/  IMAD.MOV.U32 R22, RZ, RZ, R2 ;  /* 0x000000ffff167224 */ /* 0x001fe200078e0002 */
[----:B--2---:R-:W-:Y:S01]  /*bd90*/  HMMA.16816.F32.BF16 R16, R24, R18, R4 ;  /* 0x000000121810723c */ /* 0x004fe20000041804 */
[----:B------:R-:W2:Y:S04]  /*bda0*/  LDL.LU.64 R6, [R1+0x1b78] ;  /* 0x001b780001067983 */ /* 0x000ea80000300a00 */
[----:B------:R-:W2:Y:S11]  /*bdb0*/  LDL.LU.64 R4, [R1+0x1b70] ;  /* 0x001b700001047983 */ /* 0x000eb60000300a00 */
[----:B------:R-:W-:Y:S07]  /*bdc0*/  @!UPT UIADD3 URZ, URZ, URZ, URZ ;  /* 0x0000003f3f3ff290 */ /* 0x000fee000fffe03f */
[----:B------:R-:W-:Y:S01]  /*bdd0*/  STL.64 [R1+0x140], R16 ;  /* 0x0001401001007387 */ /* 0x000fe20000100a00 */
[----:B------:R-:W-:-:S03]  /*bde0*/  IMAD.MOV.U32 R2, RZ, RZ, R19 ;  /* 0x000000ffff027224 */ /* 0x000fc600078e0013 */
[----:B------:R0:W-:Y:S04]  /*bdf0*/  STL [R1+0x148], R18 ;  /* 0x0001481201007387 */ /* 0x0001e80000100800 */
[----:B0-----:R-:W2:Y:S04]  /*be00*/  LDL.LU.64 R18, [R1+0x1b68] ;  /* 0x001b680001127983 */ /* 0x001ea80000300a00 */
[----:B------:R-:W-:Y:S01]  /*be10*/  STL [R1+0x1a88], R2 ;  /* 0x001a880201007387 */ /* 0x000fe20000100800 */
[C---:B--2---:R-:W-:Y:S03]  /*be20*/  HMMA.16816.F32.BF16 R16, R24.reuse, R18, R4 ;  /* 0x000000121810723c */ /* 0x044fe60000041804 */
[----:B------:R-:W2:Y:S04]  /*be30*/  LDL.LU.64 R6, [R1+0x1b60] ;  /* 0x001b600001067983 */ /* 0x000ea80000300a00 */
[----:B------:R-:W2:Y:S11]  /*be40*/  LDL.LU.64 R4, [R1+0x1b58] ;  /* 0x001b580001047983 */ /* 0x000eb60000300a00 */
[----:B------:R-:W-:Y:S05]  /*be50*/  @!UPT UIADD3 URZ, URZ, URZ, URZ ;  /* 0x0000003f3f3ff290 */ /* 0x000fea000fffe03f */
[----:B------:R-:W-:Y:S04]  /*be60*/  STL.64 [R1+0x130], R16 ;  /* 0x0001301001007387 */ /* 0x000fe80000100a00 */
[----:B------:R0:W-:Y:S04]  /*be70*/  STL.64 [R1+0x138], R18 ;  /* 0x0001381201007387 */ /* 0x0001e80000100a00 */
[----:B0-----:R-:W2:Y:S02]  /*be80*/  LDL.LU.64 R18, [R1+0x1b50] ;  /* 0x001b500001127983 */ /* 0x001ea40000300a00 */
[----:B--2---:R-:W-:Y:S02]  /*be90*/  HMMA.16816.F32.BF16 R16, R24, R18, R4 ;  /* 0x000000121810723c */ /* 0x004fe40000041804 */
[----:B------:R-:W2:Y:S04]  /*bea0*/  LDL.LU.64 R6, [R1+0x1b48] ;  /* 0x001b480001067983 */ /* 0x000ea80000300a00 */
[----:B------:R-:W2:Y:S11]  /*beb0*/  LDL.LU.64 R4, [R1+0x1b40] ;  /* 0x001b400001047983 */ /* 0x000eb60000300a00 */
[----:B------:R-:W-:Y:S06]  /*bec0*/  @!UPT UIADD3 URZ, URZ, URZ, URZ ;  /* 0x0000003f3f3ff290 */ /* 0x000fec000fffe03f */
[----:B------:R-:W-:Y:S01]  /*bed0*/  STL.64 [R1+0x120], R16 ;  /* 0x0001201001007387 */ /* 0x000fe20000100a00 */
[----:B------:R-:W-:-:S03]  /*bee0*/  MOV R2, R19 ;  /* 0x0000001300027202 */ /* 0x000fc60000000f00 */
[----:B------:R0:W-:Y:S04]  /*bef0*/  STL [R1+0x128], R18 ;  /* 0x0001281201007387 */ /* 0x0001e80000100800 */
[----:B0-----:R-:W2:Y:S04]  /*bf00*/  LDL.LU.64 R18, [R1+0x1b38] ;  /* 0x001b380001127983 */ /* 0x001ea80000300a00 */
[----:B------:R-:W-:Y:S01]  /*bf10*/  STL [R1+0x1a8c], R2 ;  /* 0x001a8c0201007387 */ /* 0x000fe20000100800 */
[C---:B--2---:R-:W-:Y:S03]  /*bf20*/  HMMA.16816.F32.BF16 R16, R24.reuse, R18, R4 ;  /* 0x000000121810723c */ /* 0x044fe60000041804 */
[----:B------:R-:W2:Y:S11]  /*bf30*/  LDL.LU.64 R6, [R1+0x1b30] ;  /* 0x001b300001067983 */ /* 0x000eb60000300a00 */
[----:B------:R-:W-:Y:S09]  /*bf40*/  @!UPT UIADD3 URZ, URZ, URZ, URZ ;  /* 0x0000003f3f3ff290 */ /* 0x000ff2000fffe03f */
[----:B------:R-:W-:Y:S04]  /*bf50*/  STL.64 [R1+0x110], R16 ;  /* 0x0001101001007387 */ /* 0x000fe80000100a00 */
[----:B------:R0:W-:Y:S04]  /*bf60*/  STL.64 [R1+0x118], R18 ;  /* 0x0001181201007387 */ /* 0x0001e80000100a00 */
[----:B0-----:R-:W2:Y:S04]  /*bf70*/  LDL.LU.64 R18, [R1+0x1b28] ;  /* 0x001b280001127983 */ /* 0x001ea80000300a00 */
[----:B------:R-:W2:Y:S02]  /*bf80*/  LDL.LU.64 R16, [R1+0x1b20] ;  /* 0x001b200001107983 */ /* 0x000ea40000300a00 */
[----:B--2---:R-:W-:Y:S02]  /*bf90*/  HMMA.16816.F32.BF16 R4, R24, R6, R16 ;  /* 0x000000061804723c */ /* 0x004fe40000041810 */
[----:B------:R-:W2:Y:S04]  /*bfa0*/  LDL.LU.64 R18, [R1+0x1b18] ;  /* 0x001b180001127983 */ /* 0x000ea80000300a00 */
[----:B------:R-:W2:Y:S11]  /*bfb0*/  LDL.LU.64 R16, [R1+0x1b10] ;  /* 0x001b100001107983 */ /* 0x000eb60000300a00 */
[----:B------:R-:W-:Y:S06]  /*bfc0*/  @!UPT UIADD3 URZ, URZ, URZ, URZ ;  /* 0x0000003f3f3ff290 */ /* 0x000fec000fffe03f */
[----:B------:R-:W-:Y:S04]  /*bfd0*/  STL.64 [R1+0x100], R4 ;  /* 0x0001000401007387 */ /* 0x000fe80000100a00 */
[----:B------:R0:W-:Y:S04]  /*bfe0*/  STL.64 [R1+0x108], R6 ;  /* 0x0001080601007387 */ /* 0x0001e80000100a00 */
[----:B0-----:R-:W4:Y:S04]  /*bff0*/  LDL.LU.64 R6, [R1+0x1b08] ;  /* 0x001b080001067983 */ /* 0x001f280000300a00 */
[----:B------:R-:W4:Y:S01]  /*c000*/  LDL.LU.64 R4, [R1+0x1b00] ;  /* 0x001b000001047983 */ /* 0x000f220000300a00 */
[----:B------:R-:W-:-:S03]  /*c010*/  MOV R23, R0 ;  /* 0x0000000000177202 */ /* 0x000fc60000000f00 */
[----:B------:R-:W0:Y:S04]  /*c020*/  S2R R0, SR_TID.X ;  /* 0x0000000000007919 */ /* 0x000e280000002100 */
[----:B------:R-:W1:Y:S01]  /*c030*/  S2R R3, SR_TID.X ;  /* 0x0000000000037919 */ /* 0x000e620000002100 */
[----:B----4-:R-:W-:Y:S03]  /*c040*/  HMMA.16816.F32.BF16 R20, R24, R22, R4 ;  /* 0x000000161814723c */ /* 0x010fe60000041804 */
[----:B------:R-:W4:Y:S04]  /*c050*/  LDL.LU.64 R6, [R1+0x1af8] ;  /* 0x001af80001067983 */ /* 0x000f280000300a00 */
[----:B------:R-:W4:Y:S01]  /*c060*/  LDL.LU.64 R4, [R1+0x1af0] ;  /* 0x001af00001047983 */ /* 0x000f220000300a00 */
[----:B0-----:R-:W-:Y:S01]  /*c070*/  LOP3.LUT R0, R0, 0x7, RZ, 0xc0, !PT ;  /* 0x0000000700007812 */ /* 0x001fe200078ec0ff */
[----:B-1----:R-:W-:-:S04]  /*c080*/  IMAD.SHL.U32 R13, R3, 0x2, RZ ;  /* 0x00000002030d7824 */ /* 0x002fc800078e00ff */
[----:B------:R-:W-:-:S05]  /*c090*/  IMAD R0, R0, 0x110, RZ ;  /* 0x0000011000007824 */ /* 0x000fca00078e02ff */
[----:B------:R-:W-:-:S04]  /*c0a0*/  LOP3.LUT R0, R0, 0x30, R13, 0x78, !PT ;  /* 0x0000003000007812 */ /* 0x000fc800078e780d */
[----:B------:R-:W-:Y:S01]  /*c0b0*/  LOP3.LUT R0, R0, 0x40, RZ, 0x3c, !PT ;  /* 0x0000004000007812 */ /* 0x000fe200078e3cff */
[----:B------:R4:W-:Y:S01]  /*c0c0*/  STL [R1+0xf0], R20 ;  /* 0x0000f01401007387 */ /* 0x0009e20000100800 */
[----:B------:R-:W-:Y:S01]  /*c0d0*/  MOV R29, R21 ;  /* 0x00000015001d7202 */ /* 0x000fe20000000f00 */
[----:B------:R-:W-:Y:S01]  /*c0e0*/  IMAD.MOV.U32 R28, RZ, RZ, R22 ;  /* 0x000000ffff1c7224 */ /* 0x000fe200078e0016 */
[----:B------:R-:W-:-:S03]  /*c0f0*/  MOV R3, R23 ;  /* 0x0000001700037202 */ /* 0x000fc60000000f00 */
[----:B------:R-:W-:Y:S01]  /*c100*/  STL [R1+0x1a90], R29 ;  /* 0x001a901d01007387 */ /* 0x000fe20000100800 */
[C---:B----4-:R-:W-:Y:S08]  /*c110*/  HMMA.16816.F32.BF16 R20, R24.reuse, R10, R4 ;  /* 0x0000000a1814723c */ /* 0x050ff00000041804 */
[----:B--2---:R-:W-:Y:S01]  /*c120*/  HMMA.16816.F32.BF16 R4, R24, R14, R16 ;  /* 0x0000000e1804723c */ /* 0x004fe20000041810 */
[----:B------:R-:W0:Y:S04]  /*c130*/  LDSM.16.M88.4 R16, [R0+0x8000] ;  /* 0x008000000010783b */ /* 0x000e280000000200 */
[----:B------:R-:W1:Y:S04]  /*c140*/  LDSM.16.M88.4 R12, [R0+0x8800] ;  /* 0x00880000000c783b */ /* 0x000e680000000200 */
[----:B------:R-:W-:Y:S06]  /*c150*/  LDSM.16.M88.4 R24, [R0+0xb000] ;  /* 0x00b000000018783b */ /* 0x000fec0000000200 */
[----:B------:R-:W-:Y:S04]  /*c160*/  STL.64 [R1+0xe0], R20 ;  /* 0x0000e01401007387 */ /* 0x000fe80000100a00 */
[----:B------:R-:W-:Y:S04]  /*c170*/  STL.64 [R1+0xe8], R22 ;  /* 0x0000e81601007387 */ /* 0x000fe80000100a00 */
[----:B------:R-:W-:Y:S04]  /*c180*/  STL.64 [R1+0x40], R4 ;  /* 0x0000400401007387 */ /* 0x000fe80000100a00 */
[----:B------:R-:W-:Y:S04]  /*c190*/  STL.64 [R1+0x48], R6 ;  /* 0x0000480601007387 */ /* 0x000fe80000100a00 */
[----:B------:R-:W-:Y:S04]  /*c1a0*/  LDSM.16.M88.4 R4, [R0+0x9000] ;  /* 0x009000000004783b */ /* 0x000fe80000000200 */
[----:B---3--:R-:W-:Y:S04]  /*c1b0*/  LDSM.16.MT88.4 R20, [R9+0x2000] ;  /* 0x002000000914783b */ /* 0x008fe80000004200 */
[----:B0-----:R-:W-:Y:S04]  /*c1c0*/  STL.64 [R1+0x20], R16 ;  /* 0x0000201001007387 */ /* 0x001fe80000100a00 */
[----:B------:R-:W-:Y:S04]  /*c1d0*/  STL.64 [R1+0x28], R18 ;  /* 0x0000281201007387 */ /* 0x000fe80000100a00 */
[----:B------:R-:W0:Y:S04]  /*c1e0*/  LDSM.16.M88.4 R16, [R0+0x9800] ;  /* 0x009800000010783b */ /* 0x000e280000000200 */
[----:B-1----:R-:W-:Y:S04]  /*c1f0*/  STL.64 [R1+0x10], R12 ;  /* 0x0000100c01007387 */ /* 0x002fe80000100a00 */
[----:B------:R-:W-:Y:S04]  /*c200*/  STL.64 [R1+0x18], R14 ;  /* 0x0000180e01007387 */ /* 0x000fe80000100a00 */
[----:B------:R-:W1:Y:S04]  /*c210*/  LDSM.16.M88.4 R12, [R0+0xa000] ;  /* 0x00a00000000c783b */ /* 0x000e680000000200 */
[----:B0-----:R-:W-:Y:S04]  /*c220*/  STL.64 [R1+0x1ab0], R18 ;  /* 0x001ab01201007387 */ /* 0x001fe80000100a00 */
[----:B------:R-:W-:Y:S04]  /*c230*/  STL.64 [R1], R4 ;  /* 0x0000000401007387 */ /* 0x000fe80000100a00 */
[----:B------:R-:W-:Y:S04]  /*c240*/  STL.64 [R1+0x8], R6 ;  /* 0x0000080601007387 */ /* 0x000fe80000100a00 */
[----:B------:R0:W-:Y:S04]  /*c250*/  STL.64 [R1+0x1aa8], R16 ;  /* 0x001aa81001007387 */ /* 0x0001e80000100a00 */
[----:B------:R-:W2:Y:S04]  /*c260*/  LDSM.16.M88.4 R4, [R0+0xa800] ;  /* 0x00a800000004783b */ /* 0x000ea80000000200 */
[----:B0-----:R-:W3:Y:S04]  /*c270*/  LDL.LU.64 R16, [R1] ;  /* 0x0000000001107983 */ /* 0x001ee80000300a00 */
[----:B---3--:R0:W-:Y:S04]  /*c280*/  STL.64 [R1+0x1ac8], R16 ;  /* 0x001ac81001007387 */ /* 0x0081e80000100a00 */
[----:B0-----:R-:W3:Y:S04]  /*c290*/  LDL.LU.64 R16, [R1+0x10] ;  /* 0x0000100001107983 */ /* 0x001ee80000300a00 */
[----:B---3--:R-:W-:Y:S04]  /*c2a0*/  STL.64 [R1+0x1ad0], R16 ;  /* 0x001ad01001007387 */ /* 0x008fe80000100a00 */
[----:B-1----:R-:W-:Y:S04]  /*c2b0*/  STL.64 [R1+0x1aa0], R14 ;  /* 0x001aa00e01007387 */ /* 0x002fe80000100a00 */
[----:B------:R0:W-:Y:S04]  /*c2c0*/  STL.64 [R1+0x1a98], R12 ;  /* 0x001a980c01007387 */ /* 0x0001e80000100a00 */
[----:B0-----:R-:W3:Y:S04]  /*c2d0*/  LDL.LU R12, [R1+0x190] ;  /* 0x00019000010c7983 */ /* 0x001ee80000300800 */
[----:B------:R-:W3:Y:S04]  /*c2e0*/  LDL.LU R13, [R1+0x194] ;  /* 0x00019400010d7983 */ /* 0x000ee80000300800 */
[----:B------:R-:W4:Y:S01]  /*c2f0*/  LDL.LU R14, [R1+0x198] ;  /* 0x00019800010e7983 */ /* 0x000f220000300800 */
[----:B------:R-:W-:-:S03]  /*c300*/  IMAD.MOV.U32 R15, RZ, RZ, R8 ;  /* 0x000000ffff0f7224 */ /* 0x000fc600078e0008 */
[----:B------:R-:W5:Y:S04]  /*c310*/  LDL.LU R8, [R1+0x1ae8] ;  /* 0x001ae80001087983 */ /* 0x000f680000300800 */
[----:B------:R-:W2:Y:S04]  /*c320*/  LDL.LU.64 R16, [R1+0x20] ;  /* 0x0000200001107983 */ /* 0x000ea80000300a00 */
[----:B----4-:R-:W-:Y:S04]  /*c330*/  STL.64 [R1+0x1ac0], R14 ;  /* 0x001ac00e01007387 */ /* 0x010fe80000100a00 */
[----:B---3--:R0:W-:Y:S04]  /*c340*/  STL.64 [R1+0x1ab8], R12 ;  /* 0x001ab80c01007387 */ /* 0x0081e80000100a00 */
[----:B0-----:R-:W3:Y:S04]  /*c350*/  LDL.LU R12, [R1+0x1a0] ;  /* 0x0001a000010c7983 */ /* 0x001ee80000300800 */
[----:B------:R-:W3:Y:S04]  /*c360*/  LDL.LU R13, [R1+0x1a4] ;  /* 0x0001a400010d7983 */ /* 0x000ee80000300800 */
[----:B------:R-:W4:Y:S04]  /*c370*/  LDL.LU R14, [R1+0x1a8] ;  /* 0x0001a800010e7983 */ /* 0x000f280000300800 */
[----:B------:R-:W4:Y:S01]  /*c380*/  LDL.LU R15, [R1+0x1ac] ;  /* 0x0001ac00010f7983 */ /* 0x000f220000300800 */
[----:B------:R-:W-:Y:S01]  /*c390*/  MOV R29, R24 ;  /* 0x00000018001d7202 */ /* 0x000fe20000000f00 */
[----:B------:R-:W-:-:S02]  /*c3a0*/  IMAD.MOV.U32 R2, RZ, RZ, R25 ;  /* 0x000000ffff027224 */ /* 0x000fc400078e0019 */
[----:B----4-:R-:W-:Y:S04]  /*c3b0*/  STL.64 [R1+0x1ae0], R14 ;  /* 0x001ae00e01007387 */ /* 0x010fe80000100a00 */
[----:B---3--:R0:W-:Y:S04]  /*c3c0*/  STL.64 [R1+0x1ad8], R12 ;  /* 0x001ad80c01007387 */ /* 0x0081e80000100a00 */
[----:B0-----:R-:W3:Y:S04]  /*c3d0*/  LDL.LU R12, [R1+0x1c0] ;  /* 0x0001c000010c7983 */ /* 0x001ee80000300800 */
[----:B------:R-:W3:Y:S04]  /*c3e0*/  LDL.LU R13, [R1+0x1c4] ;  /* 0x0001c400010d7983 */ /* 0x000ee80000300800 */
[----:B------:R-:W3:Y:S04]  /*c3f0*/  LDL.LU R14, [R1+0x1c8] ;  /* 0x0001c800010e7983 */ /* 0x000ee80000300800 */
[----:B------:R-:W3:Y:S04]  /*c400*/  LDL.LU R15, [R1+0x1cc] ;  /* 0x0001cc00010f7983 */ /* 0x000ee80000300800 */
[----:B--2---:R-:W-:Y:S04]  /*c410*/  STL [R1+0x1974], R6 ;  /* 0x0019740601007387 */ /* 0x004fe80000100800 */
[----:B------:R-:W-:Y:S04]  /*c420*/  STL [R1+0x1970], R7 ;  /* 0x0019700701007387 */ /* 0x000fe80000100800 */
[----:B------:R-:W-:Y:S04]  /*c430*/  STL.64 [R1+0xb8], R26 ;  /* 0x0000b81a01007387 */ /* 0x000fe80000100a00 */
[----:B------:R-:W0:Y:S04]  /*c440*/  LDSM.16.M88.4 R24, [R0+0xb800] ;  /* 0x00b800000018783b */ /* 0x000e280000000200 */
[----:B------:R-:W-:Y:S04]  /*c450*/  STL [R1+0x1790], R0 ;  /* 0x0017900001007387 */ /* 0x000fe80000100800 */
[----:B0-----:R-:W-:Y:S04]  /*c460*/  STL.64 [R1+0xc0], R24 ;  /* 0x0000c01801007387 */ /* 0x001fe80000100a00 */
[----:B------:R-:W-:Y:S04]  /*c470*/  STL.64 [R1+0xc8], R26 ;  /* 0x0000c81a01007387 */ /* 0x000fe80000100a00 */
[----:B------:R-:W0:Y:S04]  /*c480*/  LDSM.16.MT88.4 R24, [R9+0x2080] ;  /* 0x002080000918783b */ /* 0x000e280000004200 */
[----:B0-----:R5:W-:Y:S02]  /*c490*/  STL.64 [R1+0x1a70], R26 ;  /* 0x001a701a01007387 */ /* 0x001be40000100a00 */
[----:B-----5:R-:W-:-:S02]  /*c4a0*/  MOV R27, R8 ;  /* 0x00000008001b7202 */ /* 0x020fc40000000f00 */
[----:B------:R-:W0:Y:S04]  /*c4b0*/  LDSM.16.MT88.4 R8, [R9+0x3000] ;  /* 0x003000000908783b */ /* 0x000e280000004200 */
[----:B------:R1:W-:Y:S04]  /*c4c0*/  STL.64 [R1+0x1a68], R24 ;  /* 0x001a681801007387 */ /* 0x0003e80000100a00 */
[----:B-1----:R-:W2:Y:S04]  /*c4d0*/  LDL.LU R24, [R1+0x1b0] ;  /* 0x0001b00001187983 */ /* 0x002ea80000300800 */
[----:B------:R-:W2:Y:S04]  /*c4e0*/  LDL.LU R25, [R1+0x1b4] ;  /* 0x0001b40001197983 */ /* 0x000ea80000300800 */
[----:B------:R-:W2:Y:S01]  /*c4f0*/  LDL.LU R26, [R1+0x1b8] ;  /* 0x0001b800011a7983 */ /* 0x000ea20000300800 */
[----:B------:R-:W-:Y:S01]  /*c500*/  IMAD.MOV.U32 R6, RZ, RZ, R16 ;  /* 0x000000ffff067224 */ /* 0x000fe200078e0010 */
[----:B------:R-:W-:-:S02]  /*c510*/  MOV R0, R17 ;  /* 0x0000001100007202 */ /* 0x000fc40000000f00 */
[----:B0-----:R0:W-:Y:S04]  /*c520*/  STL [R1+0x19d4], R8 ;  /* 0x0019d40801007387 */ /* 0x0011e80000100800 */
[----:B------:R1:W-:Y:S04]  /*c530*/  STL [R1+0x19d0], R9 ;  /* 0x0019d00901007387 */ /* 0x0003e80000100800 */
[----:B------:R4:W-:Y:S04]  /*c540*/  STL [R1+0x19cc], R10 ;  /* 0x0019cc0a01007387 */ /* 0x0009e80000100800 */
[----:B------:R5:W-:Y:S04]  /*c550*/  STL [R1+0x19c8], R11 ;  /* 0x0019c80b01007387 */ /* 0x000be80000100800 */
[----:B0-----:R-:W2:Y:S04]  /*c560*/  LDL.LU R8, [R1+0x180] ;  /* 0x0001800001087983 */ /* 0x001ea80000300800 */
[----:B-1----:R-:W2:Y:S04]  /*c570*/  LDL.LU R9, [R1+0x184] ;  /* 0x0001840001097983 */ /* 0x002ea80000300800 */
[----:B----4-:R-:W4:Y:S04]  /*c580*/  LDL.LU R10, [R1+0x188] ;  /* 0x00018800010a7983 */ /* 0x010f280000300800 */
[----:B-----5:R-:W4:Y:S01]  /*c590*/  LDL.LU R11, [R1+0x18c] ;  /* 0x00018c00010b7983 */ /* 0x020f220000300800 */
[C---:B---3--:R-:W-:Y:S11]  /*c5a0*/  HMMA.16816.F32.BF16 R12, R20.reuse, R16, R12 ;  /* 0x00000010140c723c */ /* 0x048ff6000004180c */
[----:B------:R-:W-:Y:S11]  /*c5b0*/  @!UPT UIADD3 URZ, URZ, URZ, URZ ;  /* 0x0000003f3f3ff290 */ /* 0x000ff6000fffe03f */
[----:B------:R-:W-:Y:S01]  /*c5c0*/  @!UPT UIADD3 URZ, URZ, URZ, URZ ;  /* 0x0000003f3f3ff290 */ /* 0x000fe2000fffe03f */
[----:B------:R-:W-:Y:S04]  /*c5d0*/  STL.64 [R1+0xd0], R12 ;  /* 0x0000d00c01007387 */ /* 0x000fe80000100a00 */
[----:B------:R0:W-:Y:S04]  /*c5e0*/  STL.64 [R1+0xd8], R14 ;  /* 0x0000d80e01007387 */ /* 0x0001e80000100a00 */
[----:B0-----:R-:W3:Y:S04]  /*c5f0*/  LDL.LU.64 R14, [R1+0x1ae0] ;  /* 0x001ae000010e7983 */ /* 0x001ee80000300a00 */
[----:B------:R-:W3:Y:S04]  /*c600*/  LDL.LU.64 R12, [R1+0x1ad8] ;  /* 0x001ad800010c7983 */ /* 0x000ee80000300a00 */
[----:B------:R-:W2:Y:S02]  /*c610*/  LDL.LU.64 R16, [R1+0x1ad0] ;  /* 0x001ad00001107983 */ /* 0x000ea40000300a00 */
[----:B--2---:R-:W-:Y:S01]  /*c620*/  HMMA.16816.F32.BF16 R24, R20, R16, R24 ;  /* 0x000000101418723c */ /* 0x004fe20000041818 */
[----:B------:R-:W-:Y:S11]  /*c630*/  MOV R7, R17 ;  /* 0x0000001100077202 */ /* 0x000ff60000000f00 */
[----:B------:R-:W-:Y:S11]  /*c640*/  @!UPT UIADD3 URZ, URZ, URZ, URZ ;  /* 0x0000003f3f3ff290 */ /* 0x000ff6000fffe03f */
[----:B------:R0:W-:Y:S04]  /*c650*/  STL.64 [R1+0xa0], R24 ;  /* 0x0000a01801007387 */ /* 0x0001e80000100a00 */
[----:B------:R1:W-:Y:S01]  /*c660*/  STL.64 [R1+0xa8], R26 ;  /* 0x0000a81a01007387 */ /* 0x0003e20000100a00 */
[----:B0-----:R-:W-:-:S03]  /*c670*/  IMAD.MOV.U32 R24, RZ, RZ, R16 ;  /* 0x000000ffff187224 */ /* 0x001fc600078e0010 */
[----:B------:R-:W3:Y:S02]  /*c680*/  LDL.LU.64 R16, [R1+0x1ac8] ;  /* 0x001ac80001107983 */ /* 0x000ee40000300a00 */
[C---:B---3--:R-:W-:Y:S01]  /*c690*/  HMMA.16816.F32.BF16 R12, R20.reuse, R16, R12 ;  /* 0x00000010140c723c */ /* 0x048fe2000004180c */
[----:B-1----:R-:W-:Y:S01]  /*c6a0*/  IMAD.MOV.U32 R26, RZ, RZ, R16 ;  /* 0x000000ffff1a7224 */ /* 0x002fe200078e0010 */
[----:B------:R-:W-:Y:S11]  /*c6b0*/  MOV R25, R17 ;  /* 0x0000001100197202 */ /* 0x000ff60000000f00 */
[----:B------:R-:W-:Y:S10]  /*c6c0*/  @!UPT UIADD3 URZ, URZ, URZ, URZ ;  /* 0x0000003f3f3ff290 */ /* 0x000ff4000fffe03f */
[----:B------:R-:W-:Y:S04]  /*c6d0*/  STL.64 [R1+0x90], R12 ;  /* 0x0000900c01007387 */ /* 0x000fe80000100a00 */
[----:B------:R0:W-:Y:S04]  /*c6e0*/  STL.64 [R1+0x98], R14 ;  /* 0x0000980e01007387 */ /* 0x0001e80000100a00 */
[----:B0-----:R-:W2:Y:S04]  /*c6f0*/  LDL.LU.64 R14, [R1+0x1ac0] ;  /* 0x001ac000010e7983 */ /* 0x001ea80000300a00 */
[----:B------:R-:W2:Y:S04]  /*c700*/  LDL.LU.64 R12, [R1+0x1ab8] ;  /* 0x001ab800010c7983 */ /* 0x000ea80000300a00 */
[----:B------:R-:W3:Y:S04]  /*c710*/  LDL.LU.64 R18, [R1+0x1ab0] ;  /* 0x001ab00001127983 */ /* 0x000ee80000300a00 */
[----:B------:R-:W2:Y:S02]  /*c720*/  LDL.LU.64 R16, [R1+0x1aa8] ;  /* 0x001aa80001107983 */ /* 0x000ea40000300a00 */
[C---:B--2---:R-:W-:Y:S11]  /*c730*/  HMMA.16816.F32.BF16 R12, R20.reuse, R16, R12 ;  /* 0x00000010140c723c */ /* 0x044ff6000004180c */
[----:B------:R-:W-:Y:S11]  /*c740*/  @!UPT UIADD3 URZ, URZ, URZ, URZ ;  /* 0x0000003f3f3ff290 */ /* 0x000ff6000fffe03f */
[----:B------:R-:W-:Y:S01]  /*c750*/  @!UPT UIADD3 URZ, URZ, URZ, URZ ;  /* 0x0000003f3f3ff290 */ /* 0x000fe2000fffe03f */
[----:B------:R-:W-:Y:S04]  /*c760*/  STL.64 [R1+0x80], R12 ;  /* 0x0000800c01007387 */ /* 0x000fe80000100a00 */
[----:B------:R0:W-:Y:S04]  /*c770*/  STL.64 [R1+0x88], R14 ;  /* 0x0000880e01007387 */ /* 0x0001e80000100a00 */
[----:B0-----:R-:W2:Y:S04]  /*c780*/  LDL.LU.64 R14, [R1+0x1aa0] ;  /* 0x001aa000010e7983 */ /* 0x001ea80000300a00 */
[----:B------:R-:W4:Y:S04]  /*c790*/  LDL.LU.64 R12, [R1+0x1a98] ;  /* 0x001a9800010c7983 */ /* 0x000f280000300a00 */
[----:B---3--:R-:W-:Y:S04]  /*c7a0*/  STL.64 [R1+0x1a20], R18 ;  /* 0x001a201201007387 */ /* 0x008fe80000100a00 */
[----:B------:R0:W-:Y:S04]  /*c7b0*/  STL.64 [R1+0x1a18], R16 ;  /* 0x001a181001007387 */ /* 0x0001e80000100a00 */
[----:B0-----:R-:W3:Y:S04]  /*c7c0*/  LDL.LU R16, [R1+0x170] ;  /* 0x0001700001107983 */ /* 0x001ee80000300800 */
[----:B------:R-:W3:Y:S04]  /*c7d0*/  LDL.LU R17, [R1+0x174] ;  /* 0x0001740001117983 */ /* 0x000ee80000300800 */
[----:B------:R-:W3:Y:S04]  /*c7e0*/  LDL.LU R18, [R1+0x178] ;  /* 0x0001780001127983 */ /* 0x000ee80000300800 */
[----:B------:R-:W3:Y:S01]  /*c7f0*/  LDL.LU R19, [R1+0x17c] ;  /* 0x00017c0001137983 */ /* 0x000ee20000300800 */
[C---:B----4-:R-:W-:Y:S08]  /*c800*/  HMMA.16816.F32.BF16 R8, R20.reuse, R12, R8 ;  /* 0x0000000c1408723c */ /* 0x050ff00000041808 */
[----:B---3--:R-:W-:Y:S11]  /*c810*/  HMMA.16816.F32.BF16 R16, R20, R4, R16 ;  /* 0x000000041410723c */ /* 0x008ff60000041810 */
[----:B------:R-:W-:Y:S04]  /*c820*/  @!UPT UIADD3 URZ, URZ, URZ, URZ ;  /* 0x0000003f3f3ff290 */ /* 0x000fe8000fffe03f */
[----:B------:R-:W-:Y:S04]  /*c830*/  STL [R1+0x74], R9 ;  /* 0x0000740901007387 */ /* 0x000fe80000100800 */
[----:B------:R0:W-:Y:S04]  /*c840*/  STL.64 [R1+0x78], R10 ;  /* 0x0000780a01007387 */ /* 0x0001e80000100a00 */
[----:B--2---:R-:W-:Y:S04]  /*c850*/  STL.64 [R1+0x1a10], R14 ;  /* 0x001a100e01007387 */ /* 0x004fe80000100a00 */
[----:B------:R-:W-:Y:S01]  /*c860*/  STL.64 [R1+0x1a08], R12 ;  /* 0x001a080c01007387 */ /* 0x000fe20000100a00 */
[----:B0-----:R-:W-:Y:S01]  /*c870*/  IMAD.MOV.U32 R11, RZ, RZ, R8 ;  /* 0x000000ffff0b7224 */ /* 0x001fe200078e0008 */
[----:B------:R-:W-:Y:S01]  /*c880*/  MOV R10, R19 ;  /* 0x00000013000a7202 */ /* 0x000fe20000000f00 */
[----:B------:R-:W-:Y:S01]  /*c890*/  IMAD.MOV.U32 R9, RZ, RZ, R18 ;  /* 0x000000ffff097224 */ /* 0x000fe200078e0012 */
[----:B------:R-:W-:Y:S01]  /*c8a0*/  MOV R8, R17 ;  /* 0x0000001100087202 */ /* 0x000fe20000000f00 */
[----:B------:R0:W-:Y:S01]  /*c8b0*/  STL [R1+0x60], R16 ;  /* 0x0000601001007387 */ /* 0x0001e20000100800 */
[----:B------:R-:W-:-:S03]  /*c8c0*/  MOV R17, R25 ;  /* 0x0000001900117202 */ /* 0x000fc60000000f00 */
[----:B------:R-:W-:Y:S04]  /*c8d0*/  STL.64 [R1+0x19e0], R10 ;  /* 0x0019e00a01007387 */ /* 0x000fe80000100a00 */
[----:B------:R1:W-:Y:S01]  /*c8e0*/  STL.64 [R1+0x19d8], R8 ;  /* 0x0019d80801007387 */ /* 0x0003e20000100a00 */
[----:B0-----:R-:W-:Y:S02]  /*c8f0*/  IMAD.MOV.U32 R16, RZ, RZ, R26 ;  /* 0x000000ffff107224 */ /* 0x001fe400078e001a */
[----:B-1----:R-:W-:Y:S01]  /*c900*/  IMAD.MOV.U32 R8, RZ, RZ, R29 ;  /* 0x000000ffff087224 */ /* 0x002fe200078e001d */
[----:B------:R-:W-:Y:S01]  /*c910*/  MOV R9, R2 ;  /* 0x0000000200097202 */ /* 0x000fe20000000f00 */
[----:B------:R-:W2:Y:S04]  /*c920*/  LDL.LU R29, [R1+0x1a90] ;  /* 0x001a9000011d7983 */ /* 0x000ea80000300800 */
[----:B------:R-:W3:Y:S04]  /*c930*/  LDL.LU R2, [R1+0x1a8c] ;  /* 0x001a8c0001027983 */ /* 0x000ee80000300800 */
[----:B------:R0:W-:Y:S04]  /*c940*/  STL.64 [R1+0x1a38], R16 ;  /* 0x001a381001007387 */ /* 0x0001e80000100a00 */
[----:B------:R-:W4:Y:S04]  /*c950*/  LDL.LU R12, [R1+0x110] ;  /* 0x00011000010c7983 */ /* 0x000f280000300800 */
[----:B------:R-:W4:Y:S04]  /*c960*/  LDL.LU R13, [R1+0x114] ;  /* 0x00011400010d7983 */ /* 0x000f280000300800 */
[----:B------:R-:W5:Y:S01]  /*c970*/  LDL.LU R14, [R1+0x118] ;  /* 0x00011800010e7983 */ /* 0x000f620000300800 */
[----:B0-----:R-:W-:-:S03]  /*c980*/  IMAD.MOV.U32 R16, RZ, RZ, R24 ;  /* 0x000000ffff107224 */ /* 0x001fc600078e0018 */
[----:B------:R-:W5:Y:S04]  /*c990*/  LDL.LU R15, [R1+0x11c] ;  /* 0x00011c00010f7983 */ /* 0x000f680000300800 */
[----:B------:R-:W2:Y:S01]  /*c9a0*/  LDL.LU.64 R24, [R1+0xc0] ;  /* 0x0000c00001187983 */ /* 0x000ea20000300a00 */
[----:B------:R-:W-:-:S03]  /*c9b0*/  MOV R17, R7 ;  /* 0x0000000700117202 */ /* 0x000fc60000000f00 */
[----:B--2---:R0:W-:Y:S04]  /*c9c0*/  STL.64 [R1+0x1a80], R24 ;  /* 0x001a801801007387 */ /* 0x0041e80000100a00 */
[----:B0-----:R-:W2:Y:S04]  /*c9d0*/  LDL.LU R24, [R1+0x160] ;  /* 0x0001600001187983 */ /* 0x001ea80000300800 */
[----:B------:R-:W2:Y:S04]  /*c9e0*/  LDL.LU R25, [R1+0x164] ;  /* 0x0001640001197983 */ /* 0x000ea80000300800 */
[----:B------:R-:W2:Y:S04]  /*c9f0*/  LDL.LU R26, [R1+0x168] ;  /* 0x00016800011a7983 */ /* 0x000ea80000300800 */
[----:B------:R-:W2:Y:S04]  /*ca00*/  LDL.LU R27, [R1+0x16c] ;  /* 0x00016c00011b7983 */ /* 0x000ea80000300800 */
[----:B------:R-:W-:Y:S04]  /*ca10*/  STL.64 [R1+0x1a50], R16 ;  /* 0x001a501001007387 */ /* 0x000fe80000100a00 */
[----:B-----5:R-:W-:Y:S04]  /*ca20*/  STL.64 [R1+0x1a30], R14 ;  /* 0x001a300e01007387 */ /* 0x020fe80000100a00 */
[----:B----4-:R0:W-:Y:S04]  /*ca30*/  STL.64 [R1+0x1a28], R12 ;  /* 0x001a280c01007387 */ /* 0x0101e80000100a00 */
[----:B0-----:R-:W4:Y:S04]  /*ca40*/  LDL.LU R12, [R1+0x120] ;  /* 0x00012000010c7983 */ /* 0x001f280000300800 */
[----:B------:R-:W4:Y:S04]  /*ca50*/  LDL.LU R13, [R1+0x124] ;  /* 0x00012400010d7983 */ /* 0x000f280000300800 */
[----:B------:R-:W5:Y:S01]  /*ca60*/  LDL.LU R14, [R1+0x128] ;  /* 0x00012800010e7983 */ /* 0x000f620000300800 */
[----:B------:R-:W-:Y:S01]  /*ca70*/  MOV R16, R6 ;  /* 0x0000000600107202 */ /* 0x000fe20000000f00 */
[----:B------:R-:W-:-:S02]  /*ca80*/  IMAD.MOV.U32 R17, RZ, RZ, R0 ;  /* 0x000000ffff117224 */ /* 0x000fc400078e0000 */
[----:B---3--:R-:W-:Y:S02]  /*ca90*/  IMAD.MOV.U32 R15, RZ, RZ, R2 ;  /* 0x000000ffff0f7224 */ /* 0x008fe400078e0002 */
[----:B------:R-:W3:Y:S04]  /*caa0*/  LDL.LU R2, [R1+0x1a88] ;  /* 0x001a880001027983 */ /* 0x000ee80000300800 */
[----:B------:R0:W-:Y:S04]  /*cab0*/  STL.64 [R1+0x1a78], R16 ;  /* 0x001a781001007387 */ /* 0x0001e80000100a00 */
[----:B0-----:R-:W2:Y:S04]  /*cac0*/  LDL.LU R16, [R1+0x150] ;  /* 0x0001500001107983 */ /* 0x001ea80000300800 */
[----:B------:R-:W2:Y:S04]  /*cad0*/  LDL.LU R17, [R1+0x154] ;  /* 0x0001540001117983 */ /* 0x000ea80000300800 */
[----:B------:R-:W3:Y:S04]  /*cae0*/  LDL.LU R18, [R1+0x158] ;  /* 0x0001580001127983 */ /* 0x000ee80000300800 */
[----:B------:R-:W3:Y:S04]  /*caf0*/  LDL.LU R19, [R1+0x15c] ;  /* 0x00015c0001137983 */ /* 0x000ee80000300800 */
[----:B-----5:R-:W-:Y:S04]  /*cb00*/  STL.64 [R1+0x1a48], R14 ;  /* 0x001a480e01007387 */ /* 0x020fe80000100a00 */
[----:B----4-:R0:W-:Y:S04]  /*cb10*/  STL.64 [R1+0x1a40], R12 ;  /* 0x001a400c01007387 */ /* 0x0101e80000100a00 */
[----:B0-----:R-:W4:Y:S04]  /*cb20*/  LDL.LU R12, [R1+0x130] ;  /* 0x00013000010c7983 */ /* 0x001f280000300800 */
[----:B------:R-:W4:Y:S04]  /*cb30*/  LDL.LU R13, [R1+0x134] ;  /* 0x00013400010d7983 */ /* 0x000f280000300800 */
[----:B------:R-:W5:Y:S04]  /*cb40*/  LDL.LU R14, [R1+0x138] ;  /* 0x00013800010e7983 */ /* 0x000f680000300800 */
[----:B------:R-:W5:Y:S01]  /*cb50*/  LDL.LU R15, [R1+0x13c] ;  /* 0x00013c00010f7983 */ /* 0x000f620000300800 */
[----:B--2---:R-:W-:Y:S11]  /*cb60*/  HMMA.16816.F32.BF16 R24, R20, R8, R24 ;  /* 0x000000081418723c */ /* 0x004ff60000041818 */
[----:B------:R-:W-:Y:S11]  /*cb70*/  @!UPT UIADD3 URZ, URZ, URZ, URZ ;  /* 0x0000003f3f3ff290 */ /* 0x000ff6000fffe03f */
[----:B------:R-:W-:Y:S02]  /*cb80*/  @!UPT UIADD3 URZ, URZ, URZ, URZ ;  /* 0x0000003f3f3ff290 */ /* 0x000fe4000fffe03f */
[----:B------:R-:W-:Y:S01]  /*cb90*/  IMAD.MOV.U32 R6, RZ, RZ, R25 ;  /* 0x000000ffff067224 */ /* 0x000fe200078e0019 */
[----:B-----5:R-:W-:Y:S04]  /*cba0*/  STL.64 [R1+0x1a60], R14 ;  /* 0x001a600e01007387 */ /* 0x020fe80000100a00 */
[----:B----4-:R0:W-:Y:S04]  /*cbb0*/  STL.64 [R1+0x1a58], R12 ;  /* 0x001a580c01007387 */ /* 0x0101e80000100a00 */
[----:B0-----:R-:W2:Y:S04]  /*cbc0*/  LDL.LU R12, [R1+0x140] ;  /* 0x00014000010c7983 */ /* 0x001ea80000300800 */
[----:B------:R-:W2:Y:S04]  /*cbd0*/  LDL.LU R13, [R1+0x144] ;  /* 0x00014400010d7983 */ /* 0x000ea80000300800 */
[----:B------:R-:W2:Y:S04]  /*cbe0*/  LDL.LU R14, [R1+0x148] ;  /* 0x00014800010e7983 */ /* 0x000ea80000300800 */
[----:B------:R0:W-:Y:S04]  /*cbf0*/  STL [R1+0x50], R24 ;  /* 0x0000501801007387 */ /* 0x0001e80000100800 */
[----:B0-----:R-:W4:Y:S01]  /*cc00*/  LDL.LU.64 R24, [R1+0x1a80] ;  /* 0x001a800001187983 */ /* 0x001f220000300a00 */
[----:B------:R-:W-:-:S05]  /*cc10*/  MOV R7, R26 ;  /* 0x0000001a00077202 */ /* 0x000fca0000000f00 */
[----:B------:R-:W-:Y:S04]  /*cc20*/  STL.64 [R1+0x1a00], R6 ;  /* 0x001a000601007387 */ /* 0x000fe80000100a00 */
[----:B------:R0:W-:Y:S01]  /*cc30*/  STL.64 [R1+0x19f8], R4 ;  /* 0x0019f80401007387 */ /* 0x0001e20000100a00 */
[----:B---3--:R-:W-:Y:S01]  /*cc40*/  MOV R15, R2 ;  /* 0x00000002000f7202 */ /* 0x008fe20000000f00 */
[----:B------:R-:W-:Y:S02]  /*cc50*/  IMAD.MOV.U32 R2, RZ, RZ, R27 ;  /* 0x000000ffff027224 */ /* 0x000fe400078e001b */
[----:B0-----:R-:W3:Y:S04]  /*cc60*/  LDL.LU R4, [R1+0x100] ;  /* 0x0001000001047983 */ /* 0x001ee80000300800 */
[----:B------:R-:W3:Y:S04]  /*cc70*/  LDL.LU R5, [R1+0x104] ;  /* 0x0001040001057983 */ /* 0x000ee80000300800 */
[----:B------:R-:W3:Y:S04]  /*cc80*/  LDL.LU R6, [R1+0x108] ;  /* 0x0001080001067983 */ /* 0x000ee80000300800 */
[----:B------:R-:W3:Y:S04]  /*cc90*/  LDL.LU R7, [R1+0x10c] ;  /* 0x00010c0001077983 */ /* 0x000ee80000300800 */
[----:B------:R0:W-:Y:S04]  /*cca0*/  STL.64 [R1+0x19f0], R8 ;  /* 0x0019f00801007387 */ /* 0x0001e80000100a00 */
[----:B0-----:R-:W5:Y:S01]  /*ccb0*/  LDL.LU R8, [R1+0xf0] ;  /* 0x0000f00001087983 */ /* 0x001f620000300800 */
[----:B----4-:R-:W-:Y:S03]  /*ccc0*/  HMMA.16816.F32.BF16 R20, R20, R24, R16 ;  /* 0x000000181414723c */ /* 0x010fe60000041810 */
[----:B------:R-:W2:Y:S04]  /*ccd0*/  LDL.LU.64 R16, [R1+0x1a78] ;  /* 0x001a780001107983 */ /* 0x000ea80000300a00 */
[----:B------:R-:W2:Y:S01]  /*cce0*/  LDL.LU.64 R26, [R1+0x1a70] ;  /* 0x001a7000011a7983 */ /* 0x000ea20000300a00 */
[----:B------:R-:W-:Y:S01]  /*ccf0*/  IMAD.MOV.U32 R19, RZ, RZ, R24 ;  /* 0x000000ffff137224 */ /* 0x000fe200078e0018 */
[----:B------:R-:W-:-:S02]  /*cd00*/  MOV R18, R25 ;  /* 0x0000001900127202 */ /* 0x000fc40000000f00 */
[----:B------:R-:W2:Y:S01]  /*cd10*/  LDL.LU.64 R24, [R1+0x1a68] ;  /* 0x001a680001187983 */ /* 0x000ea20000300a00 */
[----:B------:R-:W-:Y:S02]  /*cd20*/  MOV R9, R29 ;  /* 0x0000001d00097202 */ /* 0x000fe40000000f00 */
[----:B------:R-:W-:-:S10]  /*cd30*/  MOV R11, R3 ;  /* 0x00000003000b7202 */ /* 0x000fd40000000f00 */
[----:B------:R-:W-:Y:S01]  /*cd40*/  IMAD.MOV.U32 R29, RZ, RZ, R20 ;  /* 0x000000ffff1d7224 */ /* 0x000fe200078e0014 */
[----:B------:R-:W-:Y:S01]  /*cd50*/  MOV R3, R21 ;  /* 0x0000001500037202 */ /* 0x000fe20000000f00 */
[----:B------:R-:W-:Y:S01]  /*cd60*/  IMAD.MOV.U32 R20, RZ, RZ, R19 ;  /* 0x000000ffff147224 */ /* 0x000fe200078e0013 */
[----:B------:R-:W-:Y:S01]  /*cd70*/  MOV R21, R18 ;  /* 0x0000001200157202 */ /* 0x000fe20000000f00 */
[----:B------:R-:W-:Y:S01]  /*cd80*/  IMAD.MOV.U32 R10, RZ, RZ, R28 ;  /* 0x000000ffff0a7224 */ /* 0x000fe200078e001c */
[----:B------:R-:W-:Y:S01]  /*cd90*/  MOV R0, R23 ;  /* 0x0000001700007202 */ /* 0x000fe20000000f00 */
[----:B------:R-:W-:Y:S02]  /*cda0*/  IMAD.MOV.U32 R28, RZ, RZ, R22 ;  /* 0x000000ffff1c7224 */ /* 0x000fe400078e0016 */
[----:B------:R0:W-:Y:S04]  /*cdb0*/  STL.64 [R1+0x19e8], R20 ;  /* 0x0019e81401007387 */ /* 0x0001e80000100a00 */
[----:B0-----:R-:W4:Y:S04]  /*cdc0*/  LDL.LU R20, [R1+0xe0] ;  /* 0x0000e00001147983 */ /* 0x001f280000300800 */
[----:B------:R-:W4:Y:S04]  /*cdd0*/  LDL.LU R21, [R1+0xe4] ;  /* 0x0000e40001157983 */ /* 0x000f280000300800 */
[----:B------:R-:W4:Y:S04]  /*cde0*/  LDL.LU R22, [R1+0xe8] ;  /* 0x0000e80001167983 */ /* 0x000f280000300800 */
[----:B------:R-:W4:Y:S01]  /*cdf0*/  LDL.LU R23, [R1+0xec] ;  /* 0x0000ec0001177983 */ /* 0x000f220000300800 */
[C---:B--2---:R-:W-:Y:S03]  /*ce00*/  HMMA.16816.F32.BF16 R16, R24.reuse, R16, R12 ;  /* 0x000000101810723c */ /* 0x044fe6000004180c */
[----:B------:R-:W2:Y:S04]  /*ce10*/  LDL.LU.64 R14, [R1+0x1a60] ;  /* 0x001a6000010e7983 */ /* 0x000ea80000300a00 */
[----:B------:R-:W2:Y:S11]  /*ce20*/  LDL.LU.64 R12, [R1+0x1a58] ;  /* 0x001a5800010c7983 */ /* 0x000eb60000300a00 */
[----:B------:R-:W-:Y:S05]  /*ce30*/  @!UPT UIADD3 URZ, URZ, URZ, URZ ;  /* 0x0000003f3f3ff290 */ /* 0x000fea000fffe03f */
[----:B------:R0:W-:Y:S04]  /*ce40*/  STL.64 [R1+0x1e0], R16 ;  /* 0x0001e01001007387 */ /* 0x0001e80000100a00 */
[----:B------:R2:W-:Y:S04]  /*ce50*/  STL.64 [R1+0x1e8], R18 ;  /* 0x0001e81201007387 */ /* 0x0005e80000100a00 */
[----:B0-----:R-:W2:Y:S02]  /*ce60*/  LDL.LU.64 R16, [R1+0x1a50] ;  /* 0x001a500001107983 */ /* 0x001ea40000300a00 */
[C---:B--2---:R-:W-:Y:S02]  /*ce70*/  HMMA.16816.F32.BF16 R16, R24.reuse, R16, R12 ;  /* 0x000000101810723c */ /* 0x044fe4000004180c */
[----:B------:R-:W2:Y:S04]  /*ce80*/  LDL.LU.64 R14, [R1+0x1a48] ;  /* 0x001a4800010e7983 */ /* 0x000ea80000300a00 */
[----:B------:R-:W2:Y:S11]  /*ce90*/  LDL.LU.64 R12, [R1+0x1a40] ;  /* 0x001a4000010c7983 */ /* 0x000eb60000300a00 */
[----:B------:R-:W-:Y:S06]  /*cea0*/  @!UPT UIADD3 URZ, URZ, URZ, URZ ;  /* 0x0000003f3f3ff290 */ /* 0x000fec000fffe03f */
[----:B------:R0:W-:Y:S04]  /*ceb0*/  STL.64 [R1+0x1d0], R16 ;  /* 0x0001d01001007387 */ /* 0x0001e80000100a00 */
[----:B------:R2:W-:Y:S04]  /*cec0*/  STL.64 [R1+0x1d8], R18 ;  /* 0x0001d81201007387 */ /* 0x0005e80000100a00 */
[----:B0-----:R-:W2:Y:S02]  /*ced0*/  LDL.LU.64 R16, [R1+0x1a38] ;  /* 0x001a380001107983 */ /* 0x001ea40000300a00 */
[C---:B--2---:R-:W-:Y:S02]  /*cee0*/  HMMA.16816.F32.BF16 R16, R24.reuse, R16, R12 ;  /* 0x000000101810723c */ /* 0x044fe4000004180c */
[----:B------:R-:W2:Y:S04]  /*cef0*/  LDL.LU.64 R14, [R1+0x1a30] ;  /* 0x001a3000010e7983 */ /* 0x000ea80000300a00 */
[----:B------:R-:W2:Y:S11]  /*cf00*/  LDL.LU.64 R12, [R1+0x1a28] ;  /* 0x001a2800010c7983 */ /* 0x000eb60000300a00 */
[----:B------:R-:W-:Y:S06]  /*cf10*/  @!UPT UIADD3 URZ, URZ, URZ, URZ ;  /* 0x0000003f3f3ff290 */ /* 0x000fec000fffe03f */
[----:B------:R-:W-:Y:S04]  /*cf20*/  STL.64 [R1+0x1c0], R16 ;  /* 0x0001c01001007387 */ /* 0x000fe80000100a00 */
[----:B------:R0:W-:Y:S04]  /*cf30*/  STL.64 [R1+0x1c8], R18 ;  /* 0x0001c81201007387 */ /* 0x0001e80000100a00 */
[----:B0-----:R-:W2:Y:S04]  /*cf40*/  LDL.LU.64 R18, [R1+0x1a20] ;  /* 0x001a200001127983 */ /* 0x001ea80000300a00 */
[----:B------:R-:W2:Y:S02]  /*cf50*/  LDL.LU.64 R16, [R1+0x1a18] ;  /* 0x001a180001107983 */ /* 0x000ea40000300a00 */
[C---:B--2---:R-:W-:Y:S11]  /*cf60*/  HMMA.16816.F32.BF16 R12, R24.reuse, R16, R12 ;  /* 0x00000010180c723c */ /* 0x044ff6000004180c */
[----:B------:R-:W-:Y:S11]  /*cf70*/  @!UPT UIADD3 URZ, URZ, URZ, URZ ;  /* 0x0000003f3f3ff290 */ /* 0x000ff6000fffe03f */
[----:B------:R-:W-:Y:S01]  /*cf80*/  @!UPT UIADD3 URZ, URZ, URZ, URZ ;  /* 0x0000003f3f3ff290 */ /* 0x000fe2000fffe03f */
[----:B------:R-:W-:Y:S04]  /*cf90*/  STL.64 [R1+0x1b0], R12 ;  /* 0x0001b00c01007387 */ /* 0x000fe80000100a00 */
[----:B------:R0:W-:Y:S04]  /*cfa0*/  STL.64 [R1+0x1b8], R14 ;  /* 0x0001b80e01007387 */ /* 0x0001e80000100a00 */
[----:B0-----:R-:W2:Y:S04]  /*cfb0*/  LDL.LU.64 R14, [R1+0x1a10] ;  /* 0x001a1000010e7983 */ /* 0x001ea80000300a00 */
[----:B------:R-:W3:Y:S02]  /*cfc0*/  LDL.LU.64 R12, [R1+0x1a08] ;  /* 0x001a0800010c7983 */ /* 0x000ee40000300a00 */
[C---:B---3--:R-:W-:Y:S11]  /*cfd0*/  HMMA.16816.F32.BF16 R4, R24.reuse, R12, R4 ;  /* 0x0000000c1804723c */ /* 0x048ff60000041804 */
[----:B------:R-:W-:Y:S11]  /*cfe0*/  @!UPT UIADD3 URZ, URZ, URZ, URZ ;  /* 0x0000003f3f3ff290 */ /* 0x000ff6000fffe03f */
[----:B------:R-:W-:Y:S01]  /*cff0*/  @!UPT UIADD3 URZ, URZ, URZ, URZ ;  /* 0x0000003f3f3ff290 */ /* 0x000fe2000fffe03f */
[----:B------:R-:W-:Y:S04]  /*d000*/  STL.64 [R1+0x1a0], R4 ;  /* 0x0001a00401007387 */ /* 0x000fe80000100a00 */
[----:B------:R0:W-:Y:S04]  /*d010*/  STL.64 [R1+0x1a8], R6 ;  /* 0x0001a80601007387 */ /* 0x0001e80000100a00 */
[----:B0-----:R-:W3:Y:S04]  /*d020*/  LDL.LU.64 R6, [R1+0x1a00] ;  /* 0x001a000001067983 */ /* 0x001ee80000300a00 */
[----:B------:R-:W5:Y:S04]  /*d030*/  LDL.LU.64 R4, [R1+0x19f8] ;  /* 0x0019f80001047983 */ /* 0x000f680000300a00 */
[----:B--2---:R0:W-:Y:S04]  /*d040*/  STL.64 [R1+0x1968], R14 ;  /* 0x0019680e01007387 */ /* 0x0041e80000100a00 */
[----:B------:R-:W2:Y:S04]  /*d050*/  LDL.LU R12, [R1+0x40] ;  /* 0x00004000010c7983 */ /* 0x000ea80000300800 */
[----:B------:R-:W2:Y:S04]  /*d060*/  LDL.LU R13, [R1+0x44] ;  /* 0x00004400010d7983 */ /* 0x000ea80000300800 */
[----:B0-----:R-:W2:Y:S04]  /*d070*/  LDL.LU R14, [R1+0x48] ;  /* 0x00004800010e7983 */ /* 0x001ea80000300800 */
[----:B------:R-:W2:Y:S01]  /*d080*/  LDL.LU R15, [R1+0x4c] ;  /* 0x00004c00010f7983 */ /* 0x000ea20000300800 */
[C---:B-----5:R-:W-:Y:S11]  /*d090*/  HMMA.16816.F32.BF16 R8, R24.reuse, R4, R8 ;  /* 0x000000041808723c */ /* 0x060ff60000041808 */
[----:B------:R-:W-:Y:S11]  /*d0a0*/  @!UPT UIADD3 URZ, URZ, URZ, URZ ;  /* 0x0000003f3f3ff290 */ /* 0x000ff6000fffe03f */
[----:B------:R-:W-:Y:S01]  /*d0b0*/  @!UPT UIADD3 URZ, URZ, URZ, URZ ;  /* 0x0000003f3f3ff290 */ /* 0x000fe2000fffe03f */
[----:B------:R0:W-:Y:S04]  /*d0c0*/  STL.64 [R1+0x190], R8 ;  /* 0x0001900801007387 */ /* 0x0001e80000100a00 */
[----:B------:R4:W-:Y:S04]  /*d0d0*/  STL.64 [R1+0x198], R10 ;  /* 0x0001980a01007387 */ /* 0x0009e80000100a00 */
[----:B0-----:R-:W4:Y:S04]  /*d0e0*/  LDL.LU.64 R8, [R1+0x19f0] ;  /* 0x0019f00001087983 */ /* 0x001f280000300a00 */
[----:B------:R-:W5:Y:S01]  /*d0f0*/  LDL R5, [R1+0x424] ;  /* 0x0004240001057983 */ /* 0x000f620000100800 */
[C---:B----4-:R-:W-:Y:S03]  /*d100*/  HMMA.16816.F32.BF16 R8, R24.reuse, R8, R20 ;  /* 0x000000081808723c */ /* 0x050fe60000041814 */
[----:B------:R-:W2:Y:S11]  /*d110*/  LDL.LU.64 R20, [R1+0x19e8] ;  /* 0x0019e80001147983 */ /* 0x000eb60000300a00 */
[----:B------:R-:W-:Y:S09]  /*d120*/  @!UPT UIADD3 URZ, URZ, URZ, URZ ;  /* 0x0000003f3f3ff290 */ /* 0x000ff2000fffe03f */
[----:B------:R-:W-:Y:S04]  /*d130*/  STL.64 [R1+0x180], R8 ;  /* 0x0001800801007387 */ /* 0x000fe80000100a00 */
[----:B------:R0:W-:Y:S04]  /*d140*/  STL.64 [R1+0x188], R10 ;  /* 0x0001880a01007387 */ /* 0x0001e80000100a00 */
[----:B0-----:R-:W4:Y:S04]  /*d150*/  LDL.LU.64 R10, [R1+0x19e0] ;  /* 0x0019e000010a7983 */ /* 0x001f280000300a00 */
[----:B------:R-:W3:Y:S01]  /*d160*/  LDL.LU.64 R8, [R1+0x19d8] ;  /* 0x0019d80001087983 */ /* 0x000ee20000300a00 */
[----:B--2---:R-:W-:Y:S03]  /*d170*/  HMMA.16816.F32.BF16 R12, R24, R20, R12 ;  /* 0x00000014180c723c */ /* 0x004fe6000004180c */
[----:B-----5:R-:W0:Y:S11]  /*d180*/  LDSM.16.MT88.4 R20, [R5+0x3080] ;  /* 0x003080000514783b */ /* 0x020e360000004200 */
[----:B------:R-:W-:Y:S10]  /*d190*/  @!UPT UIADD3 URZ, URZ, URZ, URZ ;  /* 0x0000003f3f3ff290 */ /* 0x000ff4000fffe03f */
[----:B------:R-:W-:Y:S01]  /*d1a0*/  IMAD.MOV.U32 R17, RZ, RZ, R13 ;  /* 0x000000ffff117224 */ /* 0x000fe200078e000d */
[----:B------:R-:W-:Y:S01]  /*d1b0*/  MOV R16, R14 ;  /* 0x0000000e00107202 */ /* 0x000fe20000000f00 */
[----:B------:R-:W-:Y:S04]  /*d1c0*/  STL [R1+0x170], R12 ;  /* 0x0001700c01007387 */ /* 0x000fe80000100800 */
[----:B------:R1:W-:Y:S04]  /*d1d0*/  STL.64 [R1+0x1980], R18 ;  /* 0x0019801201007387 */ /* 0x0003e80000100a00 */
[----:B------:R-:W-:Y:S04]  /*d1e0*/  STL.64 [R1+0x1978], R16 ;  /* 0x0019781001007387 */ /* 0x000fe80000100a00 */
[----:B-1----:R-:W2:Y:S04]  /*d1f0*/  LDL.LU.64 R18, [R1+0x8] ;  /* 0x0000080001127983 */ /* 0x002ea80000300a00 */
[----:B--2---:R1:W-:Y:S04]  /*d200*/  STL.64 [R1+0x1998], R18 ;  /* 0x0019981201007387 */ /* 0x0043e80000100a00 */
[----:B-1----:R-:W2:Y:S01]  /*d210*/  LDL.64 R18, [R1+0x18] ;  /* 0x0000180001127983 */ /* 0x002ea20000100a00 */
[----:B------:R-:W-:-:S03]  /*d220*/  IMAD.MOV.U32 R4, RZ, RZ, R15 ;  /* 0x000000ffff047224 */ /* 0x000fc600078e000f */
[----:B--2---:R1:W-:Y:S04]  /*d230*/  STL.64 [R1+0x19b0], R18 ;  /* 0x0019b01201007387 */ /* 0x0043e80000100a00 */
[----:B-1----:R-:W2:Y:S04]  /*d240*/  LDL R18, [R1+0x28] ;  /* 0x0000280001127983 */ /* 0x002ea80000100800 */
[----:B------:R-:W2:Y:S04]  /*d250*/  LDL R19, [R1+0x2c] ;  /* 0x00002c0001137983 */ /* 0x000ea80000100800 */
[----:B------:R-:W5:Y:S04]  /*d260*/  LDL.LU R12, [R1+0x80] ;  /* 0x00008000010c7983 */ /* 0x000f680000300800 */
[----:B------:R-:W5:Y:S04]  /*d270*/  LDL.LU R13, [R1+0x84] ;  /* 0x00008400010d7983 */ /* 0x000f680000300800 */
[----:B------:R-:W2:Y:S04]  /*d280*/  LDL.LU R14, [R1+0x88] ;  /* 0x00008800010e7983 */ /* 0x000ea80000300800 */
[----:B------:R-:W2:Y:S04]  /*d290*/  LDL.LU R15, [R1+0x8c] ;  /* 0x00008c00010f7983 */ /* 0x000ea80000300800 */
[----:B--2---:R-:W-:Y:S04]  /*d2a0*/  STL.64 [R1+0x1990], R14 ;  /* 0x0019900e01007387 */ /* 0x004fe80000100a00 */
[----:B-----5:R1:W-:Y:S04]  /*d2b0*/  STL.64 [R1+0x1988], R12 ;  /* 0x0019880c01007387 */ /* 0x0203e80000100a00 */
[----:B-1----:R-:W2:Y:S04]  /*d2c0*/  LDL.LU R12, [R1+0x90] ;  /* 0x00009000010c7983 */ /* 0x002ea80000300800 */
[----:B------:R-:W2:Y:S04]  /*d2d0*/  LDL.LU R13, [R1+0x94] ;  /* 0x00009400010d7983 */ /* 0x000ea80000300800 */
[----:B------:R-:W5:Y:S04]  /*d2e0*/  LDL.LU R14, [R1+0x98] ;  /* 0x00009800010e7983 */ /* 0x000f680000300800 */
[----:B------:R-:W5:Y:S04]  /*d2f0*/  LDL.LU R15, [R1+0x9c] ;  /* 0x00009c00010f7983 */ /* 0x000f680000300800 */
[----:B-----5:R-:W-:Y:S04]  /*d300*/  STL.64 [R1+0x19a8], R14 ;  /* 0x0019a80e01007387 */ /* 0x020fe80000100a00 */
[----:B--2---:R1:W-:Y:S04]  /*d310*/  STL.64 [R1+0x19a0], R12 ;  /* 0x0019a00c01007387 */ /* 0x0043e80000100a00 */
        /* <DEDUP_REMOVED lines=8> */
[----:B------:R-:W2:Y:S04]  /*d3a0*/  LDL.LU R14, [R1+0xd8] ;  /* 0x0000d800010e7983 */ /* 0x000ea80000300800 */
[----:B------:R-:W2:Y:S04]  /*d3b0*/  LDL.LU R15, [R1+0xdc] ;  /* 0x0000dc00010f7983 */ /* 0x000ea80000300800 */
[----:B------:R-:W5:Y:S01]  /*d3c0*/  LDL.LU.64 R26, [R1+0xb8] ;  /* 0x0000b800011a7983 */ /* 0x000f620000300a00 */
[----:B---3--:R-:W-:-:S03]  /*d3d0*/  MOV R25, R8 ;  /* 0x0000000800197202 */ /* 0x008fc60000000f00 */
[----:B-----5:R1:W-:Y:S04]  /*d3e0*/  STL.64 [R1+0x1950], R26 ;  /* 0x0019501a01007387 */ /* 0x0203e80000100a00 */
[----:B------:R-:W3:Y:S04]  /*d3f0*/  LDL.LU R24, [R1+0x60] ;  /* 0x0000600001187983 */ /* 0x000ee80000300800 */
[----:B------:R-:W2:Y:S01]  /*d400*/  LDL.LU R8, [R1+0x19d4] ;  /* 0x0019d40001087983 */ /* 0x000ea20000300800 */
[----:B-1----:R-:W-:Y:S01]  /*d410*/  IMAD.MOV.U32 R26, RZ, RZ, R9 ;  /* 0x000000ffff1a7224 */ /* 0x002fe200078e0009 */
[----:B----4-:R-:W-:-:S02]  /*d420*/  MOV R27, R10 ;  /* 0x0000000a001b7202 */ /* 0x010fc40000000f00 */
[----:B------:R-:W2:Y:S04]  /*d430*/  LDL.LU R9, [R1+0x19d0] ;  /* 0x0019d00001097983 */ /* 0x000ea80000300800 */
[----:B------:R-:W2:Y:S04]  /*d440*/  LDL.LU R10, [R1+0x19cc] ;  /* 0x0019cc00010a7983 */ /* 0x000ea80000300800 */
[----:B------:R-:W-:Y:S04]  /*d450*/  STL.64 [R1+0x1960], R26 ;  /* 0x0019601a01007387 */ /* 0x000fe80000100a00 */
[----:B---3--:R1:W-:Y:S02]  /*d460*/  STL.64 [R1+0x1958], R24 ;  /* 0x0019581801007387 */ /* 0x0083e40000100a00 */
[----:B-1----:R-:W-:-:S02]  /*d470*/  IMAD.MOV.U32 R24, RZ, RZ, R11 ;  /* 0x000000ffff187224 */ /* 0x002fc400078e000b */
[----:B------:R-:W2:Y:S04]  /*d480*/  LDL.LU R11, [R1+0x19c8] ;  /* 0x0019c800010b7983 */ /* 0x000ea80000300800 */
[----:B------:R-:W3:Y:S04]  /*d490*/  LDL.LU R25, [R1+0x74] ;  /* 0x0000740001197983 */ /* 0x000ee80000300800 */
[----:B------:R-:W3:Y:S04]  /*d4a0*/  LDL.LU R26, [R1+0x78] ;  /* 0x00007800011a7983 */ /* 0x000ee80000300800 */
[----:B------:R-:W3:Y:S04]  /*d4b0*/  LDL.LU R27, [R1+0x7c] ;  /* 0x00007c00011b7983 */ /* 0x000ee80000300800 */
[----:B------:R-:W-:Y:S04]  /*d4c0*/  STL [R1+0x1928], R4 ;  /* 0x0019280401007387 */ /* 0x000fe80000100800 */
[----:B0-----:R-:W-:Y:S04]  /*d4d0*/  STL [R1+0x1930], R22 ;  /* 0x0019301601007387 */ /* 0x001fe80000100800 */
        /* <DEDUP_REMOVED lines=8> */
[C---:B--2---:R-:W-:Y:S01]  /*d560*/  HMMA.16816.F32.BF16 R12, R8.reuse, R18, R12 ;  /* 0x00000012080c723c */ /* 0x044fe2000004180c */
[----:B------:R-:W-:Y:S11]  /*d570*/  MOV R4, R19 ;  /* 0x0000001300047202 */ /* 0x000ff60000000f00 */
[----:B------:R-:W-:Y:S11]  /*d580*/  @!UPT UIADD3 URZ, URZ, URZ, URZ ;  /* 0x0000003f3f3ff290 */ /* 0x000ff6000fffe03f */
[----:B------:R-:W-:Y:S04]  /*d590*/  STL.64 [R1+0x140], R12 ;  /* 0x0001400c01007387 */ /* 0x000fe80000100a00 */
[----:B------:R0:W-:Y:S04]  /*d5a0*/  STL.64 [R1+0x148], R14 ;  /* 0x0001480e01007387 */ /* 0x0001e80000100a00 */
[----:B0-----:R-:W2:Y:S04]  /*d5b0*/  LDL.LU.64 R14, [R1+0x19a8] ;  /* 0x0019a800010e7983 */ /* 0x001ea80000300a00 */
[----:B------:R-:W2:Y:S04]  /*d5c0*/  LDL.LU.64 R12, [R1+0x19a0] ;  /* 0x0019a000010c7983 */ /* 0x000ea80000300a00 */
[----:B------:R-:W2:Y:S02]  /*d5d0*/  LDL.LU.64 R18, [R1+0x1998] ;  /* 0x0019980001127983 */ /* 0x000ea40000300a00 */
[C---:B--2---:R-:W-:Y:S01]  /*d5e0*/  HMMA.16816.F32.BF16 R12, R8.reuse, R18, R12 ;  /* 0x00000012080c723c */ /* 0x044fe2000004180c */
[----:B------:R-:W-:Y:S01]  /*d5f0*/  IMAD.MOV.U32 R22, RZ, RZ, R18 ;  /* 0x000000ffff167224 */ /* 0x000fe200078e0012 */
[----:B------:R-:W-:Y:S11]  /*d600*/  MOV R23, R19 ;  /* 0x0000001300177202 */ /* 0x000ff60000000f00 */
[----:B------:R-:W-:Y:S10]  /*d610*/  @!UPT UIADD3 URZ, URZ, URZ, URZ ;  /* 0x0000003f3f3ff290 */ /* 0x000ff4000fffe03f */
[----:B------:R-:W-:Y:S04]  /*d620*/  STL.64 [R1+0x130], R12 ;  /* 0x0001300c01007387 */ /* 0x000fe80000100a00 */
[----:B------:R0:W-:Y:S04]  /*d630*/  STL.64 [R1+0x138], R14 ;  /* 0x0001380e01007387 */ /* 0x0001e80000100a00 */
[----:B0-----:R-:W2:Y:S04]  /*d640*/  LDL.LU.64 R14, [R1+0x1990] ;  /* 0x00199000010e7983 */ /* 0x001ea80000300a00 */
[----:B------:R-:W2:Y:S04]  /*d650*/  LDL.LU.64 R12, [R1+0x1988] ;  /* 0x00198800010c7983 */ /* 0x000ea80000300a00 */
[----:B------:R-:W2:Y:S04]  /*d660*/  LDL.LU.64 R18, [R1+0x1980] ;  /* 0x0019800001127983 */ /* 0x000ea80000300a00 */
[----:B------:R-:W4:Y:S04]  /*d670*/  LDL.LU.64 R16, [R1+0x1978] ;  /* 0x0019780001107983 */ /* 0x000f280000300a00 */
[----:B------:R0:W-:Y:S04]  /*d680*/  STL.64 [R1+0x1940], R22 ;  /* 0x0019401601007387 */ /* 0x0001e80000100a00 */
[----:B------:R1:W-:Y:S04]  /*d690*/  STL.64 [R1+0x1938], R20 ;  /* 0x0019381401007387 */ /* 0x0003e80000100a00 */
[----:B0-----:R-:W5:Y:S01]  /*d6a0*/  LDL.LU.64 R22, [R1+0xc8] ;  /* 0x0000c80001167983 */ /* 0x001f620000300a00 */
[----:B-1----:R-:W-:Y:S01]  /*d6b0*/  IMAD.MOV.U32 R21, RZ, RZ, R6 ;  /* 0x000000ffff157224 */ /* 0x002fe200078e0006 */
[----:B--2---:R-:W-:Y:S02]  /*d6c0*/  HMMA.16816.F32.BF16 R12, R8, R18, R12 ;  /* 0x00000012080c723c */ /* 0x004fe4000004180c */
[----:B-----5:R0:W-:Y:S04]  /*d6d0*/  STL.64 [R1+0x1948], R22 ;  /* 0x0019481601007387 */ /* 0x0201e80000100a00 */
[----:B------:R-:W2:Y:S04]  /*d6e0*/  LDL.LU R20, [R1+0x50] ;  /* 0x0000500001147983 */ /* 0x000ea80000300800 */
[----:B------:R-:W5:Y:S01]  /*d6f0*/  LDL.LU R6, [R1+0x1974] ;  /* 0x0019740001067983 */ /* 0x000f620000300800 */
[----:B0-----:R-:W-:-:S03]  /*d700*/  MOV R22, R7 ;  /* 0x0000000700167202 */ /* 0x001fc60000000f00 */
[----:B------:R-:W5:Y:S09]  /*d710*/  LDL.LU R7, [R1+0x1970] ;  /* 0x0019700001077983 */ /* 0x000f720000300800 */
[----:B------:R-:W-:Y:S04]  /*d720*/  STL.64 [R1+0x120], R12 ;  /* 0x0001200c01007387 */ /* 0x000fe80000100a00 */
[----:B------:R0:W-:Y:S04]  /*d730*/  STL.64 [R1+0x128], R14 ;  /* 0x0001280e01007387 */ /* 0x0001e80000100a00 */
[----:B0-----:R-:W3:Y:S04]  /*d740*/  LDL.LU.64 R14, [R1+0x1968] ;  /* 0x00196800010e7983 */ /* 0x001ee80000300a00 */
[----:B------:R-:W-:Y:S01]  /*d750*/  STL.64 [R1+0x18e0], R18 ;  /* 0x0018e01201007387 */ /* 0x000fe20000100a00 */
[C---:B---3--:R-:W-:Y:S11]  /*d760*/  HMMA.16816.F32.BF16 R24, R8.reuse, R14, R24 ;  /* 0x0000000e0818723c */ /* 0x048ff60000041818 */
[----:B------:R-:W-:Y:S11]  /*d770*/  @!UPT UIADD3 URZ, URZ, URZ, URZ ;  /* 0x0000003f3f3ff290 */ /* 0x000ff6000fffe03f */
[----:B------:R-:W-:Y:S01]  /*d780*/  @!UPT UIADD3 URZ, URZ, URZ, URZ ;  /* 0x0000003f3f3ff290 */ /* 0x000fe2000fffe03f */
[----:B------:R-:W-:Y:S04]  /*d790*/  STL.64 [R1+0x110], R24 ;  /* 0x0001101801007387 */ /* 0x000fe80000100a00 */
[----:B------:R0:W-:Y:S04]  /*d7a0*/  STL.64 [R1+0x118], R26 ;  /* 0x0001181a01007387 */ /* 0x0001e80000100a00 */
[----:B0-----:R-:W5:Y:S04]  /*d7b0*/  LDL.LU.64 R26, [R1+0x1960] ;  /* 0x00196000011a7983 */ /* 0x001f680000300a00 */
[----:B------:R-:W5:Y:S02]  /*d7c0*/  LDL.LU.64 R24, [R1+0x1958] ;  /* 0x0019580001187983 */ /* 0x000f640000300a00 */
[----:B-----5:R-:W-:Y:S11]  /*d7d0*/  HMMA.16816.F32.BF16 R24, R8, R6, R24 ;  /* 0x000000060818723c */ /* 0x020ff60000041818 */
[----:B------:R-:W-:Y:S11]  /*d7e0*/  @!UPT UIADD3 URZ, URZ, URZ, URZ ;  /* 0x0000003f3f3ff290 */ /* 0x000ff6000fffe03f */
[----:B------:R-:W-:Y:S01]  /*d7f0*/  @!UPT UIADD3 URZ, URZ, URZ, URZ ;  /* 0x0000003f3f3ff290 */ /* 0x000fe2000fffe03f */
[----:B------:R-:W-:Y:S04]  /*d800*/  STL.64 [R1+0xf0], R24 ;  /* 0x0000f01801007387 */ /* 0x000fe80000100a00 */
[----:B------:R0:W-:Y:S04]  /*d810*/  STL.64 [R1+0xf8], R26 ;  /* 0x0000f81a01007387 */ /* 0x0001e80000100a00 */
[----:B0-----:R-:W2:Y:S01]  /*d820*/  LDL.LU.64 R26, [R1+0x1950] ;  /* 0x00195000011a7983 */ /* 0x001ea20000300a00 */
[----:B------:R-:W-:-:S03]  /*d830*/  IMAD.MOV.U32 R23, RZ, RZ, R2 ;  /* 0x000000ffff177224 */ /* 0x000fc600078e0002 */
[----:B------:R-:W0:Y:S04]  /*d840*/  S2R R2, SR_TID.X ;  /* 0x0000000000027919 */ /* 0x000e280000002100 */
[----:B--2---:R-:W-:Y:S11]  /*d850*/  HMMA.16816.F32.BF16 R20, R8, R26, R20 ;  /* 0x0000001a0814723c */ /* 0x004ff60000041814 */
[----:B------:R-:W-:Y:S11]  /*d860*/  @!UPT UIADD3 URZ, URZ, URZ, URZ ;  /* 0x0000003f3f3ff290 */ /* 0x000ff6000fffe03f */
[----:B------:R-:W-:Y:S01]  /*d870*/  @!UPT UIADD3 URZ, URZ, URZ, URZ ;  /* 0x0000003f3f3ff290 */ /* 0x000fe2000fffe03f */
[----:B------:R-:W-:Y:S04]  /*d880*/  STL.64 [R1+0x70], R20 ;  /* 0x0000701401007387 */ /* 0x000fe80000100a00 */
[----:B------:R1:W-:Y:S04]  /*d890*/  STL.64 [R1+0x78], R22 ;  /* 0x0000781601007387 */ /* 0x0003e80000100a00 */
[----:B-1----:R-:W2:Y:S01]  /*d8a0*/  LDL.LU.64 R22, [R1+0x1948] ;  /* 0x0019480001167983 */ /* 0x002ea20000300a00 */
[----:B------:R-:W-:Y:S01]  /*d8b0*/  MOV R13, R26 ;  /* 0x0000001a000d7202 */ /* 0x000fe20000000f00 */
[----:B------:R-:W-:-:S02]  /*d8c0*/  IMAD.MOV.U32 R12, RZ, RZ, R27 ;  /* 0x000000ffff0c7224 */ /* 0x000fc400078e001b */
[----:B------:R-:W-:Y:S04]  /*d8d0*/  STL.64 [R1+0x18d8], R14 ;  /* 0x0018d80e01007387 */ /* 0x000fe80000100a00 */
[----:B------:R1:W-:Y:S01]  /*d8e0*/  STL.64 [R1+0x18d0], R12 ;  /* 0x0018d00c01007387 */ /* 0x0003e20000100a00 */
[C---:B0-----:R-:W-:Y:S01]  /*d8f0*/  SHF.L.U32 R27, R2.reuse, 0x1, RZ ;  /* 0x00000001021b7819 */ /* 0x041fe200000006ff */
[----:B-1----:R-:W-:Y:S01]  /*d900*/  IMAD.MOV.U32 R13, RZ, RZ, R3 ;  /* 0x000000ffff0d7224 */ /* 0x002fe200078e0003 */
[----:B------:R-:W-:Y:S01]  /*d910*/  LOP3.LUT R3, R2, 0x7, RZ, 0xc0, !PT ;  /* 0x0000000702037812 */ /* 0x000fe200078ec0ff */
[----:B------:R-:W-:-:S04]  /*d920*/  IMAD.MOV.U32 R15, RZ, RZ, R0 ;  /* 0x000000ffff0f7224 */ /* 0x000fc800078e0000 */
[----:B------:R-:W-:Y:S01]  /*d930*/  IMAD R0, R3, 0x110, RZ ;  /* 0x0000011003007824 */ /* 0x000fe200078e02ff */
[----:B------:R-:W-:-:S04]  /*d940*/  MOV R12, R29 ;  /* 0x0000001d000c7202 */ /* 0x000fc80000000f00 */
[----:B------:R-:W-:Y:S02]  /*d950*/  LOP3.LUT R19, R0, 0x30, R27, 0x78, !PT ;  /* 0x0000003000137812 */ /* 0x000fe400078e781b */
[----:B------:R-:W0:Y:S01]  /*d960*/  LDSM.16.MT88.4 R24, [R5+0x4000] ;  /* 0x004000000518783b */ /* 0x000e220000004200 */
[----:B------:R-:W-:-:S07]  /*d970*/  MOV R14, R28 ;  /* 0x0000001c000e7202 */ /* 0x000fce0000000f00 */
[----:B--2---:R-:W-:Y:S07]  /*d980*/  HMMA.16816.F32.BF16 R8, R8, R22, R12 ;  /* 0x000000160808723c */ /* 0x004fee000004180c */
[----:B------:R-:W-:Y:S01]  /*d990*/  IMAD.MOV.U32 R13, RZ, RZ, R22 ;  /* 0x000000ffff0d7224 */ /* 0x000fe200078e0016 */
[----:B------:R-:W-:Y:S02]  /*d9a0*/  MOV R12, R23 ;  /* 0x00000017000c7202 */ /* 0x000fe40000000f00 */
[----:B------:R-:W2:Y:S04]  /*d9b0*/  LDL.LU.64 R22, [R1+0x1940] ;  /* 0x0019400001167983 */ /* 0x000ea80000300a00 */
[----:B------:R-:W3:Y:S10]  /*d9c0*/  LDL.LU.64 R20, [R1+0x1938] ;  /* 0x0019380001147983 */ /* 0x000ef40000300a00 */
[----:B------:R-:W-:Y:S01]  /*d9d0*/  IMAD.MOV.U32 R29, RZ, RZ, R8 ;  /* 0x000000ffff1d7224 */ /* 0x000fe200078e0008 */
[----:B------:R-:W-:-:S04]  /*d9e0*/  MOV R28, R9 ;  /* 0x00000009001c7202 */ /* 0x000fc80000000f00 */
[----:B------:R-:W-:Y:S01]  /*d9f0*/  STL [R1+0x1878], R29 ;  /* 0x0018781d01007387 */ /* 0x000fe20000100800 */
[----:B------:R-:W-:-:S03]  /*da00*/  IMAD.MOV.U32 R3, RZ, RZ, R10 ;  /* 0x000000ffff037224 */ /* 0x000fc600078e000a */
[----:B0-----:R-:W-:Y:S01]  /*da10*/  STL.64 [R1+0x1888], R26 ;  /* 0x0018881a01007387 */ /* 0x001fe20000100a00 */
[----:B------:R-:W-:-:S03]  /*da20*/  MOV R2, R11 ;  /* 0x0000000b00027202 */ /* 0x000fc60000000f00 */
[----:B------:R-:W-:Y:S04]  /*da30*/  STL.64 [R1+0x1880], R24 ;  /* 0x0018801801007387 */ /* 0x000fe80000100a00 */
[----:B------:R-:W0:Y:S04]  /*da40*/  LDSM.16.M88.4 R24, [R19+0x8080] ;  /* 0x008080001318783b */ /* 0x000e280000000200 */
[----:B------:R-:W1:Y:S04]  /*da50*/  LDSM.16.M88.4 R8, [R19+0x8880] ;  /* 0x008880001308783b */ /* 0x000e680000000200 */
[----:B0-----:R-:W-:Y:S04]  /*da60*/  STL.64 [R1+0x1f0], R24 ;  /* 0x0001f01801007387 */ /* 0x001fe80000100a00 */
[----:B------:R-:W-:Y:S04]  /*da70*/  STL.64 [R1+0x1f8], R26 ;  /* 0x0001f81a01007387 */ /* 0x000fe80000100a00 */
[----:B------:R-:W0:Y:S04]  /*da80*/  LDSM.16.M88.4 R24, [R19+0x9080] ;  /* 0x009080001318783b */ /* 0x000e280000000200 */
[----:B-1----:R-:W-:Y:S04]  /*da90*/  STL.64 [R1+0x80], R8 ;  /* 0x0000800801007387 */ /* 0x002fe80000100a00 */
[----:B------:R-:W-:Y:S04]  /*daa0*/  STL.64 [R1+0x88], R10 ;  /* 0x0000880a01007387 */ /* 0x000fe80000100a00 */
[----:B------:R-:W1:Y:S04]  /*dab0*/  LDSM.16.M88.4 R8, [R19+0x9880] ;  /* 0x009880001308783b */ /* 0x000e680000000200 */
[----:B0-----:R-:W-:Y:S04]  /*dac0*/  STL.64 [R1+0xa0], R24 ;  /* 0x0000a01801007387 */ /* 0x001fe80000100a00 */
[----:B------:R-:W-:Y:S04]  /*dad0*/  STL.64 [R1+0xa8], R26 ;  /* 0x0000a81a01007387 */ /* 0x000fe80000100a00 */
[----:B------:R-:W0:Y:S04]  /*dae0*/  LDSM.16.M88.4 R24, [R19+0xa080] ;  /* 0x00a080001318783b */ /* 0x000e280000000200 */
[----:B-1----:R-:W-:Y:S04]  /*daf0*/  STL.64 [R1+0xe0], R8 ;  /* 0x0000e00801007387 */ /* 0x002fe80000100a00 */
[----:B------:R-:W-:Y:S04]  /*db00*/  STL.64 [R1+0xe8], R10 ;  /* 0x0000e80a01007387 */ /* 0x000fe80000100a00 */
[----:B------:R-:W1:Y:S04]  /*db10*/  LDSM.16.M88.4 R8, [R19+0xa880] ;  /* 0x00a880001308783b */ /* 0x000e680000000200 */
[----:B0-----:R1:W-:Y:S04]  /*db20*/  STL.64 [R1+0xd0], R24 ;  /* 0x0000d01801007387 */ /* 0x0013e80000100a00 */
[----:B------:R-:W-:Y:S01]  /*db30*/  STL.64 [R1+0xd8], R26 ;  /* 0x0000d81a01007387 */ /* 0x000fe20000100a00 */
[----:B-1----:R-:W-:-:S03]  /*db40*/  IMAD.MOV.U32 R25, RZ, RZ, R8 ;  /* 0x000000ffff197224 */ /* 0x002fc600078e0008 */
[----:B------:R-:W-:Y:S01]  /*db50*/  STL.64 [R1+0x108], R10 ;  /* 0x0001080a01007387 */ /* 0x000fe20000100a00 */
[----:B------:R-:W-:-:S03]  /*db60*/  MOV R24, R9 ;  /* 0x0000000900187202 */ /* 0x000fc60000000f00 */
[----:B------:R-:W0:Y:S02]  /*db70*/  LDSM.16.M88.4 R8, [R19+0xb080] ;  /* 0x00b080001308783b */ /* 0x000e240000000200 */
[----:B0-----:R-:W-:Y:S02]  /*db80*/  IMAD.MOV.U32 R29, RZ, RZ, R8 ;  /* 0x000000ffff1d7224 */ /* 0x001fe400078e0008 */
[----:B------:R-:W-:Y:S01]  /*db90*/  STL.64 [R1+0x158], R10 ;  /* 0x0001580a01007387 */ /* 0x000fe20000100a00 */
[----:B------:R-:W-:-:S03]  /*dba0*/  MOV R0, R9 ;  /* 0x0000000900007202 */ /* 0x000fc60000000f00 */
[----:B------:R-:W0:Y:S01]  /*dbb0*/  LDSM.16.M88.4 R8, [R19+0xb880] ;  /* 0x00b880001308783b */ /* 0x000e220000000200 */
[----:B------:R-:W-:Y:S01]  /*dbc0*/  MOV R27, R12 ;  /* 0x0000000c001b7202 */ /* 0x000fe20000000f00 */
[----:B------:R-:W-:Y:S02]  /*dbd0*/  IMAD.MOV.U32 R26, RZ, RZ, R13 ;  /* 0x000000ffff1a7224 */ /* 0x000fe400078e000d */
[----:B0-----:R-:W-:Y:S04]  /*dbe0*/  STL.64 [R1+0x200], R8 ;  /* 0x0002000801007387 */ /* 0x001fe80000100a00 */
[----:B------:R-:W-:Y:S04]  /*dbf0*/  STL.64 [R1+0x208], R10 ;  /* 0x0002080a01007387 */ /* 0x000fe80000100a00 */
[----:B------:R-:W5:Y:S04]  /*dc00*/  LDL.LU R12, [R1+0x1b0] ;  /* 0x0001b000010c7983 */ /* 0x000f680000300800 */
[----:B------:R-:W5:Y:S04]  /*dc10*/  LDL.LU R13, [R1+0x1b4] ;  /* 0x0001b400010d7983 */ /* 0x000f680000300800 */
[----:B------:R-:W3:Y:S04]  /*dc20*/  LDL.LU R14, [R1+0x1b8] ;  /* 0x0001b800010e7983 */ /* 0x000ee80000300800 */
[----:B------:R-:W3:Y:S04]  /*dc30*/  LDL.LU R15, [R1+0x1bc] ;  /* 0x0001bc00010f7983 */ /* 0x000ee80000300800 */
[----:B------:R-:W0:Y:S01]  /*dc40*/  LDSM.16.MT88.4 R8, [R5+0x4080] ;  /* 0x004080000508783b */ /* 0x000e220000004200 */
[----:B--2---:R-:W-:Y:S01]  /*dc50*/  IMAD.MOV.U32 R18, RZ, RZ, R22 ;  /* 0x000000ffff127224 */ /* 0x004fe200078e0016 */
[----:B------:R-:W-:-:S02]  /*dc60*/  MOV R19, R23 ;  /* 0x0000001700137202 */ /* 0x000fc40000000f00 */
[----:B---3--:R-:W-:Y:S04]  /*dc70*/  STL.64 [R1+0x18f0], R14 ;  /* 0x0018f00e01007387 */ /* 0x008fe80000100a00 */
[----:B-----5:R-:W-:Y:S04]  /*dc80*/  STL.64 [R1+0x18e8], R12 ;  /* 0x0018e80c01007387 */ /* 0x020fe80000100a00 */
[----:B------:R-:W2:Y:S04]  /*dc90*/  LDL.LU R22, [R1+0x1930] ;  /* 0x0019300001167983 */ /* 0x000ea80000300800 */
[----:B------:R-:W2:Y:S04]  /*dca0*/  LDL.LU R23, [R1+0x192c] ;  /* 0x00192c0001177983 */ /* 0x000ea80000300800 */
[----:B------:R-:W-:Y:S04]  /*dcb0*/  STL.64 [R1+0x1900], R18 ;  /* 0x0019001201007387 */ /* 0x000fe80000100a00 */
[----:B----4-:R1:W-:Y:S04]  /*dcc0*/  STL.64 [R1+0x18f8], R16 ;  /* 0x0018f81001007387 */ /* 0x0103e80000100a00 */
[----:B-1----:R-:W3:Y:S04]  /*dcd0*/  LDL.LU R16, [R1+0x1d0] ;  /* 0x0001d00001107983 */ /* 0x002ee80000300800 */
[----:B------:R-:W3:Y:S04]  /*dce0*/  LDL.LU R17, [R1+0x1d4] ;  /* 0x0001d40001117983 */ /* 0x000ee80000300800 */
[----:B------:R-:W4:Y:S04]  /*dcf0*/  LDL.LU R18, [R1+0x1d8] ;  /* 0x0001d80001127983 */ /* 0x000f280000300800 */
[----:B------:R-:W4:Y:S04]  /*dd00*/  LDL.LU R19, [R1+0x1dc] ;  /* 0x0001dc0001137983 */ /* 0x000f280000300800 */
[----:B----4-:R1:W-:Y:S04]  /*dd10*/  STL.64 [R1+0x1910], R18 ;  /* 0x0019101201007387 */ /* 0x0103e80000100a00 */
[----:B---3--:R-:W-:Y:S04]  /*dd20*/  STL.64 [R1+0x1908], R16 ;  /* 0x0019081001007387 */ /* 0x008fe80000100a00 */
[----:B-1----:R-:W2:Y:S04]  /*dd30*/  LDL.LU R18, [R1+0x28] ;  /* 0x0000280001127983 */ /* 0x002ea80000300800 */
[----:B------:R-:W2:Y:S04]  /*dd40*/  LDL.LU R19, [R1+0x2c] ;  /* 0x00002c0001137983 */ /* 0x000ea80000300800 */
[----:B------:R-:W3:Y:S04]  /*dd50*/  LDL.LU R12, [R1+0x1c0] ;  /* 0x0001c000010c7983 */ /* 0x000ee80000300800 */
[----:B------:R-:W3:Y:S04]  /*dd60*/  LDL.LU R13, [R1+0x1c4] ;  /* 0x0001c400010d7983 */ /* 0x000ee80000300800 */
[----:B------:R-:W4:Y:S04]  /*dd70*/  LDL.LU R14, [R1+0x1c8] ;  /* 0x0001c800010e7983 */ /* 0x000f280000300800 */
[----:B------:R-:W4:Y:S04]  /*dd80*/  LDL.LU R15, [R1+0x1cc] ;  /* 0x0001cc00010f7983 */ /* 0x000f280000300800 */
[----:B----4-:R-:W-:Y:S04]  /*dd90*/  STL.64 [R1+0x1920], R14 ;  /* 0x0019200e01007387 */ /* 0x010fe80000100a00 */
[----:B---3--:R1:W-:Y:S04]  /*dda0*/  STL.64 [R1+0x1918], R12 ;  /* 0x0019180c01007387 */ /* 0x0083e80000100a00 */
[----:B-1----:R-:W2:Y:S04]  /*ddb0*/  LDL.LU R12, [R1+0x1e0] ;  /* 0x0001e000010c7983 */ /* 0x002ea80000300800 */
[----:B------:R-:W2:Y:S04]  /*ddc0*/  LDL.LU R13, [R1+0x1e4] ;  /* 0x0001e400010d7983 */ /* 0x000ea80000300800 */
[----:B------:R-:W2:Y:S04]  /*ddd0*/  LDL.LU R14, [R1+0x1e8] ;  /* 0x0001e800010e7983 */ /* 0x000ea80000300800 */
[----:B------:R-:W2:Y:S04]  /*dde0*/  LDL.LU R15, [R1+0x1ec] ;  /* 0x0001ec00010f7983 */ /* 0x000ea80000300800 */
[----:B------:R-:W-:Y:S04]  /*ddf0*/  STL.64 [R1+0x18a8], R26 ;  /* 0x0018a81a01007387 */ /* 0x000fe80000100a00 */
[----:B------:R1:W-:Y:S04]  /*de00*/  STL.64 [R1+0x18a0], R24 ;  /* 0x0018a01801007387 */ /* 0x0003e80000100a00 */
[----:B-1----:R-:W3:Y:S04]  /*de10*/  LDL.LU R24, [R1+0x180] ;  /* 0x0001800001187983 */ /* 0x002ee80000300800 */
[----:B------:R-:W3:Y:S04]  /*de20*/  LDL.LU R25, [R1+0x184] ;  /* 0x0001840001197983 */ /* 0x000ee80000300800 */
[----:B------:R-:W4:Y:S04]  /*de30*/  LDL.LU R26, [R1+0x188] ;  /* 0x00018800011a7983 */ /* 0x000f280000300800 */
[----:B------:R-:W4:Y:S04]  /*de40*/  LDL.LU R27, [R1+0x18c] ;  /* 0x00018c00011b7983 */ /* 0x000f280000300800 */
[----:B----4-:R-:W-:Y:S04]  /*de50*/  STL.64 [R1+0x18b8], R26 ;  /* 0x0018b81a01007387 */ /* 0x010fe80000100a00 */
[----:B---3--:R1:W-:Y:S04]  /*de60*/  STL.64 [R1+0x18b0], R24 ;  /* 0x0018b01801007387 */ /* 0x0083e80000100a00 */
[----:B-1----:R-:W3:Y:S04]  /*de70*/  LDL.LU R24, [R1+0x190] ;  /* 0x0001900001187983 */ /* 0x002ee80000300800 */
[----:B------:R-:W3:Y:S04]  /*de80*/  LDL.LU R25, [R1+0x194] ;  /* 0x0001940001197983 */ /* 0x000ee80000300800 */
[----:B------:R-:W4:Y:S04]  /*de90*/  LDL.LU R26, [R1+0x198] ;  /* 0x00019800011a7983 */ /* 0x000f280000300800 */
[----:B------:R-:W4:Y:S01]  /*dea0*/  LDL.LU R27, [R1+0x19c] ;  /* 0x00019c00011b7983 */ /* 0x000f220000300800 */
[----:B--2---:R-:W-:Y:S03]  /*deb0*/  HMMA.16816.F32.BF16 R16, R20, R18, R12 ;  /* 0x000000121410723c */ /* 0x004fe6000004180c */
[----:B----4-:R-:W-:Y:S04]  /*dec0*/  STL.64 [R1+0x18c8], R26 ;  /* 0x0018c81a01007387 */ /* 0x010fe80000100a00 */
[----:B---3--:R1:W-:Y:S04]  /*ded0*/  STL.64 [R1+0x18c0], R24 ;  /* 0x0018c01801007387 */ /* 0x0083e80000100a00 */
[----:B-1----:R-:W2:Y:S04]  /*dee0*/  LDL.LU R24, [R1+0x1a0] ;  /* 0x0001a00001187983 */ /* 0x002ea80000300800 */
[----:B------:R-:W2:Y:S04]  /*def0*/  LDL.LU R25, [R1+0x1a4] ;  /* 0x0001a40001197983 */ /* 0x000ea80000300800 */
[----:B------:R-:W2:Y:S04]  /*df00*/  LDL.LU R26, [R1+0x1a8] ;  /* 0x0001a800011a7983 */ /* 0x000ea80000300800 */
[----:B------:R-:W2:Y:S04]  /*df10*/  LDL.LU R27, [R1+0x1ac] ;  /* 0x0001ac00011b7983 */ /* 0x000ea80000300800 */
[----:B0-----:R0:W-:Y:S04]  /*df20*/  STL.64 [R1+0x1800], R10 ;  /* 0x0018000a01007387 */ /* 0x0011e80000100a00 */
[----:B------:R-:W-:Y:S04]  /*df30*/  STL.64 [R1+0x17f8], R8 ;  /* 0x0017f80801007387 */ /* 0x000fe80000100a00 */
[----:B0-----:R-:W3:Y:S01]  /*df40*/  LDL.LU R10, [R1+0x18] ;  /* 0x00001800010a7983 */ /* 0x001ee20000300800 */
[----:B------:R-:W-:-:S03]  /*df50*/  IMAD.MOV.U32 R11, RZ, RZ, R4 ;  /* 0x000000ffff0b7224 */ /* 0x000fc600078e0004 */
[----:B------:R-:W4:Y:S04]  /*df60*/  LDL.LU R4, [R1+0x1928] ;  /* 0x0019280001047983 */ /* 0x000f280000300800 */
[----:B------:R-:W5:Y:S04]  /*df70*/  LDL.LU.64 R14, [R1+0x1920] ;  /* 0x00192000010e7983 */ /* 0x000f680000300a00 */
[----:B------:R-:W5:Y:S04]  /*df80*/  LDL.LU.64 R12, [R1+0x1918] ;  /* 0x00191800010c7983 */ /* 0x000f680000300a00 */
[----:B------:R-:W-:Y:S04]  /*df90*/  STL.64 [R1+0x50], R16 ;  /* 0x0000501001007387 */ /* 0x000fe80000100a00 */
[----:B------:R0:W-:Y:S04]  /*dfa0*/  STL.64 [R1+0x58], R18 ;  /* 0x0000581201007387 */ /* 0x0001e80000100a00 */
[----:B0-----:R-:W3:Y:S04]  /*dfb0*/  LDL.LU.64 R18, [R1+0x1910] ;  /* 0x0019100001127983 */ /* 0x001ee80000300a00 */
[----:B------:R-:W3:Y:S02]  /*dfc0*/  LDL.LU.64 R16, [R1+0x1908] ;  /* 0x0019080001107983 */ /* 0x000ee40000300a00 */
[----:B---3--:R-:W-:Y:S02]  /*dfd0*/  HMMA.16816.F32.BF16 R8, R20, R10, R16 ;  /* 0x0000000a1408723c */ /* 0x008fe40000041810 */
[----:B------:R-:W5:Y:S04]  /*dfe0*/  LDL.LU.64 R18, [R1+0x1900] ;  /* 0x0019000001127983 */ /* 0x000f680000300a00 */
[----:B------:R-:W3:Y:S11]  /*dff0*/  LDL.LU.64 R16, [R1+0x18f8] ;  /* 0x0018f80001107983 */ /* 0x000ef60000300a00 */
[----:B------:R-:W-:Y:S06]  /*e000*/  @!UPT UIADD3 URZ, URZ, URZ, URZ ;  /* 0x0000003f3f3ff290 */ /* 0x000fec000fffe03f */
[----:B------:R0:W-:Y:S04]  /*e010*/  STL.64 [R1+0x40], R8 ;  /* 0x0000400801007387 */ /* 0x0001e80000100a00 */
[----:B------:R1:W-:Y:S04]  /*e020*/  STL.64 [R1+0x48], R10 ;  /* 0x0000480a01007387 */ /* 0x0003e80000100a00 */
[----:B0-----:R-:W2:Y:S04]  /*e030*/  LDL.LU R8, [R1+0x160] ;  /* 0x0001600001087983 */ /* 0x001ea80000300800 */
[----:B------:R-:W2:Y:S04]  /*e040*/  LDL.LU R9, [R1+0x164] ;  /* 0x0001640001097983 */ /* 0x000ea80000300800 */
[----:B-1----:R-:W2:Y:S04]  /*e050*/  LDL.LU R10, [R1+0x168] ;  /* 0x00016800010a7983 */ /* 0x002ea80000300800 */
[----:B------:R-:W2:Y:S04]  /*e060*/  LDL.LU R11, [R1+0x16c] ;  /* 0x00016c00010b7983 */ /* 0x000ea80000300800 */
[----:B--2---:R3:W-:Y:S04]  /*e070*/  STL.64 [R1+0x1898], R10 ;  /* 0x0018980a01007387 */ /* 0x0047e80000100a00 */
[----:B------:R0:W-:Y:S01]  /*e080*/  STL.64 [R1+0x1890], R8 ;  /* 0x0018900801007387 */ /* 0x0001e20000100a00 */
[----:B---3--:R-:W-:Y:S01]  /*e090*/  IMAD.MOV.U32 R10, RZ, RZ, R16 ;  /* 0x000000ffff0a7224 */ /* 0x008fe200078e0010 */
[----:B0-----:R-:W-:-:S02]  /*e0a0*/  MOV R9, R17 ;  /* 0x0000001100097202 */ /* 0x001fc40000000f00 */
[----:B------:R-:W2:Y:S01]  /*e0b0*/  LDL.LU R8, [R1+0x170] ;  /* 0x0001700001087983 */ /* 0x000ea20000300800 */
[----:B-----5:R-:W-:Y:S01]  /*e0c0*/  HMMA.16816.F32.BF16 R16, R20, R18, R12 ;  /* 0x000000121410723c */ /* 0x020fe2000004180c */
[----:B----4-:R-:W-:Y:S02]  /*e0d0*/  MOV R11, R4 ;  /* 0x00000004000b7202 */ /* 0x010fe40000000f00 */
[----:B------:R-:W3:Y:S04]  /*e0e0*/  LDL.LU.64 R14, [R1+0x18f0] ;  /* 0x0018f000010e7983 */ /* 0x000ee80000300a00 */
[----:B------:R-:W3:Y:S11]  /*e0f0*/  LDL.LU.64 R12, [R1+0x18e8] ;  /* 0x0018e800010c7983 */ /* 0x000ef60000300a00 */
[----:B------:R-:W-:Y:S05]  /*e100*/  @!UPT UIADD3 URZ, URZ, URZ, URZ ;  /* 0x0000003f3f3ff290 */ /* 0x000fea000fffe03f */
[----:B------:R-:W-:Y:S01]  /*e110*/  STL.64 [R1+0x30], R16 ;  /* 0x0000301001007387 */ /* 0x000fe20000100a00 */
[----:B------:R-:W-:-:S03]  /*e120*/  IMAD.MOV.U32 R4, RZ, RZ, R19 ;  /* 0x000000ffff047224 */ /* 0x000fc600078e0013 */
[----:B------:R0:W-:Y:S04]  /*e130*/  STL [R1+0x38], R18 ;  /* 0x0000381201007387 */ /* 0x0001e80000100800 */
[----:B0-----:R-:W3:Y:S02]  /*e140*/  LDL.LU.64 R18, [R1+0x18e0] ;  /* 0x0018e00001127983 */ /* 0x001ee40000300a00 */
[C---:B---3--:R-:W-:Y:S11]  /*e150*/  HMMA.16816.F32.BF16 R12, R20.reuse, R18, R12 ;  /* 0x00000012140c723c */ /* 0x048ff6000004180c */
[----:B------:R-:W-:Y:S11]  /*e160*/  @!UPT UIADD3 URZ, URZ, URZ, URZ ;  /* 0x0000003f3f3ff290 */ /* 0x000ff6000fffe03f */
[----:B------:R-:W-:Y:S02]  /*e170*/  @!UPT UIADD3 URZ, URZ, URZ, URZ ;  /* 0x0000003f3f3ff290 */ /* 0x000fe4000fffe03f */
[----:B------:R-:W-:Y:S01]  /*e180*/  MOV R17, R14 ;  /* 0x0000000e00117202 */ /* 0x000fe20000000f00 */
[----:B------:R-:W-:Y:S02]  /*e190*/  IMAD.MOV.U32 R16, RZ, RZ, R15 ;  /* 0x000000ffff107224 */ /* 0x000fe400078e000f */
[----:B------:R-:W3:Y:S01]  /*e1a0*/  LDL.LU.64 R14, [R1+0x18d8] ;  /* 0x0018d800010e7983 */ /* 0x000ee20000300a00 */
[----:B------:R-:W-:Y:S01]  /*e1b0*/  MOV R19, R12 ;  /* 0x0000000c00137202 */ /* 0x000fe20000000f00 */
[----:B------:R-:W-:Y:S02]  /*e1c0*/  IMAD.MOV.U32 R18, RZ, RZ, R13 ;  /* 0x000000ffff127224 */ /* 0x000fe400078e000d */
[----:B------:R-:W4:Y:S04]  /*e1d0*/  LDL.LU.64 R12, [R1+0x18d0] ;  /* 0x0018d000010c7983 */ /* 0x000f280000300a00 */
[----:B------:R-:W-:Y:S04]  /*e1e0*/  STL.64 [R1+0x17e0], R18 ;  /* 0x0017e01201007387 */ /* 0x000fe80000100a00 */
[----:B------:R0:W-:Y:S04]  /*e1f0*/  STL.64 [R1+0x17d8], R16 ;  /* 0x0017d81001007387 */ /* 0x0001e80000100a00 */
[----:B0-----:R-:W5:Y:S04]  /*e200*/  LDL.LU R16, [R1+0x1f0] ;  /* 0x0001f00001107983 */ /* 0x001f680000300800 */
[----:B------:R-:W5:Y:S01]  /*e210*/  LDL.LU R17, [R1+0x1f4] ;  /* 0x0001f40001117983 */ /* 0x000f620000300800 */
[C---:B---3--:R-:W-:Y:S11]  /*e220*/  HMMA.16816.F32.BF16 R24, R20.reuse, R14, R24 ;  /* 0x0000000e1418723c */ /* 0x048ff60000041818 */
[----:B------:R-:W-:Y:S11]  /*e230*/  @!UPT UIADD3 URZ, URZ, URZ, URZ ;  /* 0x0000003f3f3ff290 */ /* 0x000ff6000fffe03f */
[----:B------:R-:W-:Y:S01]  /*e240*/  @!UPT UIADD3 URZ, URZ, URZ, URZ ;  /* 0x0000003f3f3ff290 */ /* 0x000fe2000fffe03f */
[----:B------:R-:W-:Y:S04]  /*e250*/  STL.64 [R1+0x10], R24 ;  /* 0x0000101801007387 */ /* 0x000fe80000100a00 */
[----:B------:R0:W-:Y:S04]  /*e260*/  STL.64 [R1+0x18], R26 ;  /* 0x0000181a01007387 */ /* 0x0001e80000100a00 */
[----:B0-----:R-:W3:Y:S04]  /*e270*/  LDL.LU.64 R26, [R1+0x18c8] ;  /* 0x0018c800011a7983 */ /* 0x001ee80000300a00 */
[----:B------:R-:W3:Y:S02]  /*e280*/  LDL.LU.64 R24, [R1+0x18c0] ;  /* 0x0018c00001187983 */ /* 0x000ee40000300a00 */
[----:B---3--:R-:W-:Y:S11]  /*e290*/  HMMA.16816.F32.BF16 R24, R20, R6, R24 ;  /* 0x000000061418723c */ /* 0x008ff60000041818 */
[----:B------:R-:W-:Y:S11]  /*e2a0*/  @!UPT UIADD3 URZ, URZ, URZ, URZ ;  /* 0x0000003f3f3ff290 */ /* 0x000ff6000fffe03f */
[----:B------:R-:W-:Y:S01]  /*e2b0*/  @!UPT UIADD3 URZ, URZ, URZ, URZ ;  /* 0x0000003f3f3ff290 */ /* 0x000fe2000fffe03f */
[----:B------:R-:W-:Y:S04]  /*e2c0*/  STL.64 [R1], R24 ;  /* 0x0000001801007387 */ /* 0x000fe80000100a00 */
[----:B------:R0:W-:Y:S04]  /*e2d0*/  STL.64 [R1+0x8], R26 ;  /* 0x0000081a01007387 */ /* 0x0001e80000100a00 */
[----:B0-----:R-:W3:Y:S04]  /*e2e0*/  LDL.LU.64 R26, [R1+0x18b8] ;  /* 0x0018b800011a7983 */ /* 0x001ee80000300a00 */
[----:B------:R-:W3:Y:S01]  /*e2f0*/  LDL.LU.64 R24, [R1+0x18b0] ;  /* 0x0018b00001187983 */ /* 0x000ee20000300a00 */
[----:B----4-:R-:W-:Y:S01]  /*e300*/  MOV R14, R13 ;  /* 0x0000000d000e7202 */ /* 0x010fe20000000f00 */
[----:B------:R-:W-:-:S07]  /*e310*/  IMAD.MOV.U32 R15, RZ, RZ, R12 ;  /* 0x000000ffff0f7224 */ /* 0x000fce00078e000c */
[C---:B---3--:R-:W-:Y:S01]  /*e320*/  HMMA.16816.F32.BF16 R12, R20.reuse, R14, R24 ;  /* 0x0000000e140c723c */ /* 0x048fe20000041818 */
[----:B------:R-:W2:Y:S04]  /*e330*/  LDL.LU.64 R26, [R1+0x18a8] ;  /* 0x0018a800011a7983 */ /* 0x000ea80000300a00 */
[----:B------:R-:W3:Y:S11]  /*e340*/  LDL.LU.64 R24, [R1+0x18a0] ;  /* 0x0018a00001187983 */ /* 0x000ef60000300a00 */
[----:B------:R-:W-:Y:S07]  /*e350*/  @!UPT UIADD3 URZ, URZ, URZ, URZ ;  /* 0x0000003f3f3ff290 */ /* 0x000fee000fffe03f */
[----:B------:R-:W-:Y:S04]  /*e360*/  STL.64 [R1+0x17b0], R14 ;  /* 0x0017b00e01007387 */ /* 0x000fe80000100a00 */
[----:B------:R3:W-:Y:S02]  /*e370*/  STL.64 [R1+0x17a8], R12 ;  /* 0x0017a80c01007387 */ /* 0x0007e40000100a00 */
[----:B---3--:R-:W-:Y:S01]  /*e380*/  MOV R12, R25 ;  /* 0x00000019000c7202 */ /* 0x008fe20000000f00 */
[----:B------:R-:W-:Y:S01]  /*e390*/  IMAD.MOV.U32 R13, RZ, RZ, R24 ;  /* 0x000000ffff0d7224 */ /* 0x000fe200078e0018 */
[----:B--2---:R-:W-:Y:S04]  /*e3a0*/  HMMA.16816.F32.BF16 R20, R20, R26, R8 ;  /* 0x0000001a1414723c */ /* 0x004fe80000041808 */
[----:B------:R0:W-:Y:S04]  /*e3b0*/  STL.64 [R1+0x1858], R12 ;  /* 0x0018580c01007387 */ /* 0x0001e80000100a00 */
[----:B0-----:R-:W2:Y:S04]  /*e3c0*/  LDL.LU R12, [R1+0x140] ;  /* 0x00014000010c7983 */ /* 0x001ea80000300800 */
[----:B------:R-:W2:Y:S04]  /*e3d0*/  LDL.LU R13, [R1+0x144] ;  /* 0x00014400010d7983 */ /* 0x000ea80000300800 */
[----:B------:R-:W2:Y:S04]  /*e3e0*/  LDL.LU R14, [R1+0x148] ;  /* 0x00014800010e7983 */ /* 0x000ea80000300800 */
[----:B------:R-:W2:Y:S04]  /*e3f0*/  LDL.LU R15, [R1+0x14c] ;  /* 0x00014c00010f7983 */ /* 0x000ea80000300800 */
[----:B------:R-:W5:Y:S04]  /*e400*/  LDL.LU.64 R10, [R1+0x1898] ;  /* 0x00189800010a7983 */ /* 0x000f680000300a00 */
[----:B------:R-:W5:Y:S04]  /*e410*/  LDL.LU.64 R8, [R1+0x1890] ;  /* 0x0018900001087983 */ /* 0x000f680000300a00 */
[----:B------:R-:W5:Y:S04]  /*e420*/  LDL.LU.64 R26, [R1+0x1888] ;  /* 0x00188800011a7983 */ /* 0x000f680000300a00 */
[----:B------:R-:W5:Y:S04]  /*e430*/  LDL.LU.64 R24, [R1+0x1880] ;  /* 0x0018800001187983 */ /* 0x000f680000300a00 */
[----:B------:R-:W-:Y:S04]  /*e440*/  STL.64 [R1+0x17a0], R22 ;  /* 0x0017a01601007387 */ /* 0x000fe80000100a00 */
[----:B------:R0:W-:Y:S02]  /*e450*/  STL.64 [R1+0x1798], R20 ;  /* 0x0017981401007387 */ /* 0x0001e40000100a00 */
[----:B0-----:R-:W-:Y:S01]  /*e460*/  MOV R20, R29 ;  /* 0x0000001d00147202 */ /* 0x001fe20000000f00 */
[----:B------:R-:W-:Y:S01]  /*e470*/  IMAD.MOV.U32 R21, RZ, RZ, R0 ;  /* 0x000000ffff157224 */ /* 0x000fe200078e0000 */
[----:B------:R-:W3:Y:S04]  /*e480*/  LDL.LU R29, [R1+0x1878] ;  /* 0x00187800011d7983 */ /* 0x000ee80000300800 */
[----:B------:R0:W-:Y:S04]  /*e490*/  STL.64 [R1+0x1840], R20 ;  /* 0x0018401401007387 */ /* 0x0001e80000100a00 */
[----:B0-----:R-:W2:Y:S01]  /*e4a0*/  LDL.LU.64 R20, [R1+0x80] ;  /* 0x0000800001147983 */ /* 0x001ea20000300a00 */
[C---:B-----5:R-:W-:Y:S11]  /*e4b0*/  HMMA.16816.F32.BF16 R8, R24.reuse, R16, R8 ;  /* 0x000000101808723c */ /* 0x060ff60000041808 */
[----:B------:R-:W-:Y:S11]  /*e4c0*/  @!UPT UIADD3 URZ, URZ, URZ, URZ ;  /* 0x0000003f3f3ff290 */ /* 0x000ff6000fffe03f */
[----:B------:R-:W-:Y:S01]  /*e4d0*/  @!UPT UIADD3 URZ, URZ, URZ, URZ ;  /* 0x0000003f3f3ff290 */ /* 0x000fe2000fffe03f */
[----:B------:R0:W-:Y:S04]  /*e4e0*/  STL.64 [R1+0x180], R8 ;  /* 0x0001800801007387 */ /* 0x0001e80000100a00 */
[----:B------:R-:W-:Y:S04]  /*e4f0*/  STL.64 [R1+0x188], R10 ;  /* 0x0001880a01007387 */ /* 0x000fe80000100a00 */
[----:B0-----:R-:W4:Y:S01]  /*e500*/  LDL.LU.64 R8, [R1+0x200] ;  /* 0x0002000001087983 */ /* 0x001f220000300a00 */
[C---:B--2---:R-:W-:Y:S01]  /*e510*/  HMMA.16816.F32.BF16 R12, R24.reuse, R20, R12 ;  /* 0x00000014180c723c */ /* 0x044fe2000004180c */
[----:B------:R-:W-:Y:S01]  /*e520*/  MOV R19, R20 ;  /* 0x0000001400137202 */ /* 0x000fe20000000f00 */
[----:B------:R-:W-:Y:S11]  /*e530*/  IMAD.MOV.U32 R18, RZ, RZ, R21 ;  /* 0x000000ffff127224 */ /* 0x000ff600078e0015 */
[----:B------:R-:W-:Y:S11]  /*e540*/  @!UPT UIADD3 URZ, URZ, URZ, URZ ;  /* 0x0000003f3f3ff290 */ /* 0x000ff6000fffe03f */
[----:B------:R-:W-:Y:S01]  /*e550*/  MOV R0, R14 ;  /* 0x0000000e00007202 */ /* 0x000fe20000000f00 */
[----:B----4-:R0:W-:Y:S04]  /*e560*/  STL.64 [R1+0x1818], R8 ;  /* 0x0018180801007387 */ /* 0x0101e80000100a00 */
[----:B------:R1:W-:Y:S04]  /*e570*/  STL.64 [R1+0x90], R12 ;  /* 0x0000900c01007387 */ /* 0x0003e80000100a00 */
[----:B------:R2:W-:Y:S04]  /*e580*/  STL [R1+0x9c], R15 ;  /* 0x00009c0f01007387 */ /* 0x0005e80000100800 */
[----:B0-----:R-:W4:Y:S04]  /*e590*/  LDL.LU R8, [R1+0x70] ;  /* 0x0000700001087983 */ /* 0x001f280000300800 */
[----:B------:R-:W4:Y:S04]  /*e5a0*/  LDL.LU R9, [R1+0x74] ;  /* 0x0000740001097983 */ /* 0x000f280000300800 */
[----:B------:R-:W5:Y:S04]  /*e5b0*/  LDL.LU R10, [R1+0x78] ;  /* 0x00007800010a7983 */ /* 0x000f680000300800 */
[----:B------:R-:W5:Y:S04]  /*e5c0*/  LDL.LU R11, [R1+0x7c] ;  /* 0x00007c00010b7983 */ /* 0x000f680000300800 */
[----:B------:R-:W3:Y:S04]  /*e5d0*/  LDL.LU R20, [R1+0x110] ;  /* 0x0001100001147983 */ /* 0x000ee80000300800 */
[----:B------:R-:W3:Y:S04]  /*e5e0*/  LDL.LU R21, [R1+0x114] ;  /* 0x0001140001157983 */ /* 0x000ee80000300800 */
[----:B------:R-:W3:Y:S04]  /*e5f0*/  LDL.LU R22, [R1+0x118] ;  /* 0x0001180001167983 */ /* 0x000ee80000300800 */
[----:B------:R-:W3:Y:S04]  /*e600*/  LDL.LU R23, [R1+0x11c] ;  /* 0x00011c0001177983 */ /* 0x000ee80000300800 */
[----:B-1----:R-:W3:Y:S04]  /*e610*/  LDL.LU R12, [R1+0x120] ;  /* 0x00012000010c7983 */ /* 0x002ee80000300800 */
[----:B------:R-:W3:Y:S04]  /*e620*/  LDL.LU R13, [R1+0x124] ;  /* 0x00012400010d7983 */ /* 0x000ee80000300800 */
[----:B------:R-:W3:Y:S04]  /*e630*/  LDL.LU R14, [R1+0x128] ;  /* 0x00012800010e7983 */ /* 0x000ee80000300800 */
[----:B--2---:R-:W3:Y:S04]  /*e640*/  LDL.LU R15, [R1+0x12c] ;  /* 0x00012c00010f7983 */ /* 0x004ee80000300800 */
[----:B---3--:R-:W-:Y:S04]  /*e650*/  STL.64 [R1+0x1868], R14 ;  /* 0x0018680e01007387 */ /* 0x008fe80000100a00 */
[----:B------:R0:W-:Y:S04]  /*e660*/  STL.64 [R1+0x1860], R12 ;  /* 0x0018600c01007387 */ /* 0x0001e80000100a00 */
[----:B0-----:R-:W2:Y:S04]  /*e670*/  LDL.LU R12, [R1+0x130] ;  /* 0x00013000010c7983 */ /* 0x001ea80000300800 */
[----:B------:R-:W2:Y:S04]  /*e680*/  LDL.LU R13, [R1+0x134] ;  /* 0x00013400010d7983 */ /* 0x000ea80000300800 */
[----:B------:R-:W2:Y:S04]  /*e690*/  LDL.LU R14, [R1+0x138] ;  /* 0x00013800010e7983 */ /* 0x000ea80000300800 */
[----:B------:R-:W2:Y:S04]  /*e6a0*/  LDL.LU R15, [R1+0x13c] ;  /* 0x00013c00010f7983 */ /* 0x000ea80000300800 */
[----:B------:R-:W-:Y:S04]  /*e6b0*/  STL.64 [R1+0x1850], R22 ;  /* 0x0018501601007387 */ /* 0x000fe80000100a00 */
[----:B------:R0:W-:Y:S04]  /*e6c0*/  STL.64 [R1+0x1848], R20 ;  /* 0x0018481401007387 */ /* 0x0001e80000100a00 */
[----:B0-----:R-:W3:Y:S04]  /*e6d0*/  LDL.LU.64 R20, [R1+0xe0] ;  /* 0x0000e00001147983 */ /* 0x001ee80000300a00 */
[----:B---3--:R0:W-:Y:S04]  /*e6e0*/  STL.64 [R1+0x1870], R20 ;  /* 0x0018701401007387 */ /* 0x0081e80000100a00 */
[----:B0-----:R-:W2:Y:S04]  /*e6f0*/  LDL.LU.64 R20, [R1+0xa0] ;  /* 0x0000a00001147983 */ /* 0x001ea80000300a00 */
[----:B-----5:R-:W-:Y:S04]  /*e700*/  STL.64 [R1+0x1828], R10 ;  /* 0x0018280a01007387 */ /* 0x020fe80000100a00 */
[----:B----4-:R0:W-:Y:S04]  /*e710*/  STL.64 [R1+0x1820], R8 ;  /* 0x0018200801007387 */ /* 0x0101e80000100a00 */
[----:B0-----:R-:W3:Y:S04]  /*e720*/  LDL.LU R8, [R1+0xf0] ;  /* 0x0000f00001087983 */ /* 0x001ee80000300800 */
[----:B------:R-:W3:Y:S04]  /*e730*/  LDL.LU R9, [R1+0xf4] ;  /* 0x0000f40001097983 */ /* 0x000ee80000300800 */
[----:B------:R-:W4:Y:S04]  /*e740*/  LDL.LU R10, [R1+0xf8] ;  /* 0x0000f800010a7983 */ /* 0x000f280000300800 */
[----:B------:R-:W4:Y:S01]  /*e750*/  LDL.LU R11, [R1+0xfc] ;  /* 0x0000fc00010b7983 */ /* 0x000f220000300800 */
[C---:B--2---:R-:W-:Y:S01]  /*e760*/  HMMA.16816.F32.BF16 R12, R24.reuse, R20, R12 ;  /* 0x00000014180c723c */ /* 0x044fe2000004180c */
[----:B------:R-:W-:Y:S01]  /*e770*/  IMAD.MOV.U32 R7, RZ, RZ, R20 ;  /* 0x000000ffff077224 */ /* 0x000fe200078e0014 */
[----:B------:R-:W-:Y:S01]  /*e780*/  MOV R6, R21 ;  /* 0x0000001500067202 */ /* 0x000fe20000000f00 */
[----:B----4-:R-:W-:Y:S04]  /*e790*/  STL.64 [R1+0x1838], R10 ;  /* 0x0018380a01007387 */ /* 0x010fe80000100a00 */
[----:B---3--:R0:W-:Y:S04]  /*e7a0*/  STL.64 [R1+0x1830], R8 ;  /* 0x0018300801007387 */ /* 0x0081e80000100a00 */
[----:B0-----:R-:W2:Y:S04]  /*e7b0*/  LDL.LU.64 R8, [R1+0xd0] ;  /* 0x0000d00001087983 */ /* 0x001ea80000300a00 */
[----:B------:R0:W-:Y:S04]  /*e7c0*/  STL.64 [R1+0x1810], R18 ;  /* 0x0018101201007387 */ /* 0x0001e80000100a00 */
[----:B------:R1:W-:Y:S04]  /*e7d0*/  STL.64 [R1+0x1808], R16 ;  /* 0x0018081001007387 */ /* 0x0003e80000100a00 */
[----:B------:R-:W3:Y:S01]  /*e7e0*/  LDL.LU.64 R20, [R1+0x1870] ;  /* 0x0018700001147983 */ /* 0x000ee20000300a00 */
[----:B0-----:R-:W-:Y:S01]  /*e7f0*/  IMAD.MOV.U32 R18, RZ, RZ, R3 ;  /* 0x000000ffff127224 */ /* 0x001fe200078e0003 */
[----:B------:R-:W-:Y:S01]  /*e800*/  MOV R19, R2 ;  /* 0x0000000200137202 */ /* 0x000fe20000000f00 */
[----:B------:R-:W-:Y:S01]  /*e810*/  IMAD.MOV.U32 R3, RZ, RZ, R14 ;  /* 0x000000ffff037224 */ /* 0x000fe200078e000e */
[----:B------:R-:W-:Y:S01]  /*e820*/  MOV R2, R15 ;  /* 0x0000000f00027202 */ /* 0x000fe20000000f00 */
[----:B-1----:R-:W-:Y:S01]  /*e830*/  IMAD.MOV.U32 R16, RZ, RZ, R29 ;  /* 0x000000ffff107224 */ /* 0x002fe200078e001d */
[----:B------:R-:W-:Y:S01]  /*e840*/  MOV R17, R28 ;  /* 0x0000001c00117202 */ /* 0x000fe20000000f00 */
[----:B------:R-:W-:Y:S01]  /*e850*/  IMAD.MOV.U32 R29, RZ, RZ, R12 ;  /* 0x000000ffff1d7224 */ /* 0x000fe200078e000c */
[----:B------:R-:W-:Y:S01]  /*e860*/  MOV R28, R13 ;  /* 0x0000000d001c7202 */ /* 0x000fe20000000f00 */
[----:B------:R-:W3:Y:S04]  /*e870*/  LDL.LU.64 R14, [R1+0x1868] ;  /* 0x00186800010e7983 */ /* 0x000ee80000300a00 */
[----:B------:R-:W3:Y:S04]  /*e880*/  LDL.LU.64 R12, [R1+0x1860] ;  /* 0x00186000010c7983 */ /* 0x000ee80000300a00 */
[----:B------:R-:W-:Y:S04]  /*e890*/  STL.64 [R1+0x17f0], R6 ;  /* 0x0017f00601007387 */ /* 0x000fe80000100a00 */
[----:B------:R0:W-:Y:S04]  /*e8a0*/  STL.64 [R1+0x17e8], R4 ;  /* 0x0017e80401007387 */ /* 0x0001e80000100a00 */
[----:B0-----:R-:W4:Y:S04]  /*e8b0*/  LDL.LU R4, [R1+0x50] ;  /* 0x0000500001047983 */ /* 0x001f280000300800 */
[----:B------:R-:W4:Y:S04]  /*e8c0*/  LDL.LU R5, [R1+0x54] ;  /* 0x0000540001057983 */ /* 0x000f280000300800 */
[----:B------:R-:W4:Y:S04]  /*e8d0*/  LDL.LU R6, [R1+0x58] ;  /* 0x0000580001067983 */ /* 0x000f280000300800 */
[----:B------:R-:W4:Y:S04]  /*e8e0*/  LDL.LU R7, [R1+0x5c] ;  /* 0x00005c0001077983 */ /* 0x000f280000300800 */
[----:B------:R-:W-:Y:S04]  /*e8f0*/  STL [R1+0x175c], R2 ;  /* 0x00175c0201007387 */ /* 0x000fe80000100800 */
[----:B------:R-:W-:Y:S04]  /*e900*/  STL [R1+0x1758], R3 ;  /* 0x0017580301007387 */ /* 0x000fe80000100800 */
[----:B------:R-:W-:Y:S04]  /*e910*/  STL [R1+0x1754], R28 ;  /* 0x0017541c01007387 */ /* 0x000fe80000100800 */
[----:B------:R-:W-:Y:S01]  /*e920*/  STL [R1+0x1750], R29 ;  /* 0x0017501d01007387 */ /* 0x000fe20000100800 */
[----:B---3--:R-:W-:Y:S11]  /*e930*/  HMMA.16816.F32.BF16 R12, R24, R20, R12 ;  /* 0x00000014180c723c */ /* 0x008ff6000004180c */
[----:B------:R-:W-:Y:S11]  /*e940*/  @!UPT UIADD3 URZ, URZ, URZ, URZ ;  /* 0x0000003f3f3ff290 */ /* 0x000ff6000fffe03f */
[----:B------:R-:W-:Y:S01]  /*e950*/  @!UPT UIADD3 URZ, URZ, URZ, URZ ;  /* 0x0000003f3f3ff290 */ /* 0x000fe2000fffe03f */
[----:B------:R0:W-:Y:S04]  /*e960*/  STL.64 [R1+0xc0], R12 ;  /* 0x0000c00c01007387 */ /* 0x0001e80000100a00 */
[----:B------:R1:W-:Y:S04]  /*e970*/  STL.64 [R1+0xc8], R14 ;  /* 0x0000c80e01007387 */ /* 0x0003e80000100a00 */
[----:B0-----:R-:W3:Y:S01]  /*e980*/  LDL.LU.64 R12, [R1+0x1858] ;  /* 0x00185800010c7983 */ /* 0x001ee20000300a00 */
[----:B-1----:R-:W-:Y:S01]  /*e990*/  IMAD.MOV.U32 R15, RZ, RZ, R20 ;  /* 0x000000ffff0f7224 */ /* 0x002fe200078e0014 */
[----:B------:R-:W-:-:S02]  /*e9a0*/  MOV R14, R21 ;  /* 0x00000015000e7202 */ /* 0x000fc40000000f00 */
[----:B------:R-:W2:Y:S04]  /*e9b0*/  LDL.LU.64 R22, [R1+0x1850] ;  /* 0x0018500001167983 */ /* 0x000ea80000300a00 */
[----:B------:R-:W2:Y:S02]  /*e9c0*/  LDL.LU.64 R20, [R1+0x1848] ;  /* 0x0018480001147983 */ /* 0x000ea40000300a00 */
[----:B--2---:R-:W-:Y:S11]  /*e9d0*/  HMMA.16816.F32.BF16 R20, R24, R8, R20 ;  /* 0x000000081814723c */ /* 0x004ff60000041814 */
[----:B------:R-:W-:Y:S11]  /*e9e0*/  @!UPT UIADD3 URZ, URZ, URZ, URZ ;  /* 0x0000003f3f3ff290 */ /* 0x000ff6000fffe03f */
[----:B------:R-:W-:Y:S01]  /*e9f0*/  @!UPT UIADD3 URZ, URZ, URZ, URZ ;  /* 0x0000003f3f3ff290 */ /* 0x000fe2000fffe03f */
[----:B------:R0:W-:Y:S04]  /*ea00*/  STL.64 [R1+0x110], R20 ;  /* 0x0001101401007387 */ /* 0x0001e80000100a00 */
[----:B------:R1:W-:Y:S04]  /*ea10*/  STL.64 [R1+0x118], R22 ;  /* 0x0001181601007387 */ /* 0x0003e80000100a00 */
[----:B0-----:R-:W2:Y:S01]  /*ea20*/  LDL.LU.64 R20, [R1+0x1840] ;  /* 0x0018400001147983 */ /* 0x001ea20000300a00 */
[----:B-1----:R-:W-:Y:S01]  /*ea30*/  IMAD.MOV.U32 R23, RZ, RZ, R8 ;  /* 0x000000ffff177224 */ /* 0x002fe200078e0008 */
[----:B------:R-:W-:-:S02]  /*ea40*/  MOV R22, R9 ;  /* 0x0000000900167202 */ /* 0x000fc40000000f00 */
[----:B------:R-:W3:Y:S04]  /*ea50*/  LDL.LU.64 R10, [R1+0x1838] ;  /* 0x00183800010a7983 */ /* 0x000ee80000300a00 */
[----:B------:R-:W3:Y:S02]  /*ea60*/  LDL.LU.64 R8, [R1+0x1830] ;  /* 0x0018300001087983 */ /* 0x000ee40000300a00 */
[C---:B---3--:R-:W-:Y:S11]  /*ea70*/  HMMA.16816.F32.BF16 R8, R24.reuse, R12, R8 ;  /* 0x0000000c1808723c */ /* 0x048ff60000041808 */
[----:B------:R-:W-:Y:S11]  /*ea80*/  @!UPT UIADD3 URZ, URZ, URZ, URZ ;  /* 0x0000003f3f3ff290 */ /* 0x000ff6000fffe03f */
[----:B------:R-:W-:Y:S01]  /*ea90*/  @!UPT UIADD3 URZ, URZ, URZ, URZ ;  /* 0x0000003f3f3ff290 */ /* 0x000fe2000fffe03f */
[----:B------:R-:W-:Y:S04]  /*eaa0*/  STL.64 [R1+0xf0], R8 ;  /* 0x0000f00801007387 */ /* 0x000fe80000100a00 */
[----:B------:R0:W-:Y:S04]  /*eab0*/  STL.64 [R1+0xf8], R10 ;  /* 0x0000f80a01007387 */ /* 0x0001e80000100a00 */
[----:B0-----:R-:W2:Y:S04]  /*eac0*/  LDL.LU.64 R10, [R1+0x1828] ;  /* 0x00182800010a7983 */ /* 0x001ea80000300a00 */
[----:B------:R-:W2:Y:S04]  /*ead0*/  LDL.LU.64 R8, [R1+0x1820] ;  /* 0x0018200001087983 */ /* 0x000ea80000300a00 */
[----:B------:R-:W-:Y:S01]  /*eae0*/  STL.64 [R1+0x17b8], R12 ;  /* 0x0017b80c01007387 */ /* 0x000fe20000100a00 */
[C---:B--2---:R-:W-:Y:S11]  /*eaf0*/  HMMA.16816.F32.BF16 R8, R24.reuse, R20, R8 ;  /* 0x000000141808723c */ /* 0x044ff60000041808 */
[----:B------:R-:W-:Y:S11]  /*eb00*/  @!UPT UIADD3 URZ, URZ, URZ, URZ ;  /* 0x0000003f3f3ff290 */ /* 0x000ff6000fffe03f */
[----:B------:R-:W-:Y:S01]  /*eb10*/  @!UPT UIADD3 URZ, URZ, URZ, URZ ;  /* 0x0000003f3f3ff290 */ /* 0x000fe2000fffe03f */
[----:B------:R0:W-:Y:S04]  /*eb20*/  STL.64 [R1+0x130], R8 ;  /* 0x0001300801007387 */ /* 0x0001e80000100a00 */
[----:B------:R1:W-:Y:S04]  /*eb30*/  STL.64 [R1+0x138], R10 ;  /* 0x0001380a01007387 */ /* 0x0003e80000100a00 */
[----:B0-----:R-:W2:Y:S04]  /*eb40*/  LDL.LU.64 R8, [R1+0x1818] ;  /* 0x0018180001087983 */ /* 0x001ea80000300a00 */
[----:B------:R-:W-:Y:S01]  /*eb50*/  STL.64 [R1+0x17c0], R20 ;  /* 0x0017c01401007387 */ /* 0x000fe20000100a00 */
[----:B--2---:R-:W-:Y:S03]  /*eb60*/  HMMA.16816.F32.BF16 R24, R24, R8, R16 ;  /* 0x000000081818723c */ /* 0x004fe60000041810 */
[----:B------:R-:W2:Y:S01]  /*eb70*/  LDL.LU.64 R18, [R1+0x1810] ;  /* 0x0018100001127983 */ /* 0x000ea20000300a00 */
[----:B------:R-:W-:-:S03]  /*eb80*/  IMAD.MOV.U32 R3, RZ, RZ, R8 ;  /* 0x000000ffff037224 */ /* 0x000fc600078e0008 */
[----:B------:R-:W4:Y:S01]  /*eb90*/  LDL.LU.64 R16, [R1+0x1808] ;  /* 0x0018080001107983 */ /* 0x000f220000300a00 */
[----:B------:R-:W-:Y:S11]  /*eba0*/  MOV R2, R9 ;  /* 0x0000000900027202 */ /* 0x000ff60000000f00 */
[----:B------:R-:W-:Y:S04]  /*ebb0*/  @!UPT UIADD3 URZ, URZ, URZ, URZ ;  /* 0x0000003f3f3ff290 */ /* 0x000fe8000fffe03f */
[----:B------:R2:W-:Y:S04]  /*ebc0*/  STL.64 [R1+0x160], R24 ;  /* 0x0001601801007387 */ /* 0x0005e80000100a00 */
[----:B------:R-:W-:Y:S04]  /*ebd0*/  STL.64 [R1+0x168], R26 ;  /* 0x0001681a01007387 */ /* 0x000fe80000100a00 */
[----:B-1----:R-:W4:Y:S04]  /*ebe0*/  LDL.LU.64 R10, [R1+0x1800] ;  /* 0x00180000010a7983 */ /* 0x002f280000300a00 */
[----:B------:R-:W4:Y:S01]  /*ebf0*/  LDL.LU.64 R8, [R1+0x17f8] ;  /* 0x0017f80001087983 */ /* 0x000f220000300a00 */
[----:B--2---:R-:W-:Y:S01]  /*ec00*/  IMAD.MOV.U32 R24, RZ, RZ, R19 ;  /* 0x000000ffff187224 */ /* 0x004fe200078e0013 */
[----:B------:R-:W-:-:S02]  /*ec10*/  MOV R25, R18 ;  /* 0x0000001200197202 */ /* 0x000fc40000000f00 */
[----:B----4-:R-:W-:Y:S01]  /*ec20*/  HMMA.16816.F32.BF16 R16, R8, R16, R4 ;  /* 0x000000100810723c */ /* 0x010fe20000041804 */
[----:B------:R-:W2:Y:S04]  /*ec30*/  LDL.LU.64 R6, [R1+0x17f0] ;  /* 0x0017f00001067983 */ /* 0x000ea80000300a00 */
[----:B------:R-:W3:Y:S11]  /*ec40*/  LDL.LU.64 R4, [R1+0x17e8] ;  /* 0x0017e80001047983 */ /* 0x000ef60000300a00 */
[----:B------:R-:W-:Y:S07]  /*ec50*/  @!UPT UIADD3 URZ, URZ, URZ, URZ ;  /* 0x0000003f3f3ff290 */ /* 0x000fee000fffe03f */
[----:B------:R-:W-:Y:S04]  /*ec60*/  STL.64 [R1+0x170], R16 ;  /* 0x0001701001007387 */ /* 0x000fe80000100a00 */
[----:B------:R0:W-:Y:S04]  /*ec70*/  STL.64 [R1+0x178], R18 ;  /* 0x0001781201007387 */ /* 0x0001e80000100a00 */
[----:B0-----:R-:W4:Y:S04]  /*ec80*/  LDL.LU.64 R18, [R1+0x17e0] ;  /* 0x0017e00001127983 */ /* 0x001f280000300a00 */
[----:B------:R-:W5:Y:S01]  /*ec90*/  LDL.LU.64 R16, [R1+0x17d8] ;  /* 0x0017d80001107983 */ /* 0x000f620000300a00 */
[----:B------:R-:W-:Y:S01]  /*eca0*/  IMAD.MOV.U32 R12, RZ, RZ, R23 ;  /* 0x000000ffff0c7224 */ /* 0x000fe200078e0017 */
[----:B------:R-:W-:Y:S01]  /*ecb0*/  MOV R13, R22 ;  /* 0x00000016000d7202 */ /* 0x000fe20000000f00 */
[----:B------:R-:W-:Y:S01]  /*ecc0*/  IMAD.MOV.U32 R20, RZ, RZ, R15 ;  /* 0x000000ffff147224 */ /* 0x000fe200078e000f */
[----:B------:R-:W-:-:S03]  /*ecd0*/  MOV R21, R14 ;  /* 0x0000000e00157202 */ /* 0x000fc60000000f00 */
[----:B------:R4:W-:Y:S04]  /*ece0*/  STL.64 [R1+0x17c8], R12 ;  /* 0x0017c80c01007387 */ /* 0x0009e80000100a00 */
[----:B------:R-:W-:Y:S01]  /*ecf0*/  STL.64 [R1+0x17d0], R20 ;  /* 0x0017d01401007387 */ /* 0x000fe20000100a00 */
[----:B----4-:R-:W-:Y:S01]  /*ed00*/  IMAD.MOV.U32 R12, RZ, RZ, R19 ;  /* 0x000000ffff0c7224 */ /* 0x010fe200078e0013 */
[----:B------:R-:W-:Y:S01]  /*ed10*/  MOV R13, R18 ;  /* 0x00000012000d7202 */ /* 0x000fe20000000f00 */
[----:B-----5:R-:W-:Y:S01]  /*ed20*/  IMAD.MOV.U32 R14, RZ, RZ, R17 ;  /* 0x000000ffff0e7224 */ /* 0x020fe200078e0011 */
[----:B------:R-:W-:Y:S02]  /*ed30*/  MOV R15, R16 ;  /* 0x00000010000f7202 */ /* 0x000fe40000000f00 */
[----:B---3--:R-:W0:Y:S04]  /*ed40*/  LDSM.16.MT88.4 R16, [R5+0x5000] ;  /* 0x005000000510783b */ /* 0x008e280000004200 */
[----:B0-----:R-:W-:Y:S04]  /*ed50*/  STL.64 [R1+0x1788], R18 ;  /* 0x0017881201007387 */ /* 0x001fe80000100a00 */
[----:B------:R0:W-:Y:S04]  /*ed60*/  STL.64 [R1+0x1780], R16 ;  /* 0x0017801001007387 */ /* 0x0001e80000100a00 */
[----:B0-----:R-:W3:Y:S04]  /*ed70*/  LDL.LU R16, [R1+0x40] ;  /* 0x0000400001107983 */ /* 0x001ee80000300800 */
[----:B------:R-:W3:Y:S04]  /*ed80*/  LDL.LU R17, [R1+0x44] ;  /* 0x0000440001117983 */ /* 0x000ee80000300800 */
[----:B------:R-:W3:Y:S04]  /*ed90*/  LDL.LU R18, [R1+0x48] ;  /* 0x0000480001127983 */ /* 0x000ee80000300800 */
[----:B------:R-:W3:Y:S02]  /*eda0*/  LDL.LU R19, [R1+0x4c] ;  /* 0x00004c0001137983 */ /* 0x000ee40000300800 */
[----:B---3--:R-:W-:Y:S11]  /*edb0*/  HMMA.16816.F32.BF16 R24, R8, R24, R16 ;  /* 0x000000180818723c */ /* 0x008ff60000041810 */
[----:B------:R-:W-:Y:S11]  /*edc0*/  @!UPT UIADD3 URZ, URZ, URZ, URZ ;  /* 0x0000003f3f3ff290 */ /* 0x000ff6000fffe03f */
[----:B------:R-:W-:Y:S01]  /*edd0*/  @!UPT UIADD3 URZ, URZ, URZ, URZ ;  /* 0x0000003f3f3ff290 */ /* 0x000fe2000fffe03f */
[----:B------:R-:W-:Y:S04]  /*ede0*/  STL.64 [R1+0x1748], R26 ;  /* 0x0017481a01007387 */ /* 0x000fe80000100a00 */
[----:B------:R0:W-:Y:S04]  /*edf0*/  STL.64 [R1+0x1740], R24 ;  /* 0x0017401801007387 */ /* 0x0001e80000100a00 */
[----:B0-----:R-:W3:Y:S04]  /*ee00*/  LDL.LU R24, [R1+0x30] ;  /* 0x0000300001187983 */ /* 0x001ee80000300800 */
[----:B------:R-:W3:Y:S04]  /*ee10*/  LDL.LU R25, [R1+0x34] ;  /* 0x0000340001197983 */ /* 0x000ee80000300800 */
[----:B------:R-:W3:Y:S01]  /*ee20*/  LDL.LU R26, [R1+0x38] ;  /* 0x00003800011a7983 */ /* 0x000ee20000300800 */
[----:B--2---:R-:W-:Y:S01]  /*ee30*/  IMAD.MOV.U32 R20, RZ, RZ, R7 ;  /* 0x000000ffff147224 */ /* 0x004fe200078e0007 */
[----:B------:R-:W-:Y:S01]  /*ee40*/  MOV R21, R6 ;  /* 0x0000000600157202 */ /* 0x000fe20000000f00 */
[----:B------:R-:W-:-:S02]  /*ee50*/  IMAD.MOV.U32 R27, RZ, RZ, R4 ;  /* 0x000000ffff1b7224 */ /* 0x000fc400078e0004 */
[----:B------:R-:W0:Y:S04]  /*ee60*/  LDSM.16.MT88.4 R4, [R5+0x5080] ;  /* 0x005080000504783b */ /* 0x000e280000004200 */
[----:B0-----:R0:W-:Y:S04]  /*ee70*/  STL [R1+0x176c], R4 ;  /* 0x00176c0401007387 */ /* 0x0011e80000100800 */
[----:B------:R1:W-:Y:S04]  /*ee80*/  STL [R1+0x1768], R5 ;  /* 0x0017680501007387 */ /* 0x0003e80000100800 */
[----:B------:R2:W-:Y:S04]  /*ee90*/  STL [R1+0x1764], R6 ;  /* 0x0017640601007387 */ /* 0x0005e80000100800 */
[----:B------:R4:W-:Y:S04]  /*eea0*/  STL [R1+0x1760], R7 ;  /* 0x0017600701007387 */ /* 0x0009e80000100800 */
[----:B0-----:R-:W5:Y:S04]  /*eeb0*/  LDL.LU R4, [R1+0x10] ;  /* 0x0000100001047983 */ /* 0x001f680000300800 */
[----:B-1----:R-:W5:Y:S04]  /*eec0*/  LDL.LU R5, [R1+0x14] ;  /* 0x0000140001057983 */ /* 0x002f680000300800 */
[----:B--2---:R-:W5:Y:S04]  /*eed0*/  LDL.LU R6, [R1+0x18] ;  /* 0x0000180001067983 */ /* 0x004f680000300800 */
[----:B----4-:R-:W5:Y:S01]  /*eee0*/  LDL.LU R7, [R1+0x1c] ;  /* 0x00001c0001077983 */ /* 0x010f620000300800 */
[----:B---3--:R-:W-:Y:S11]  /*eef0*/  HMMA.16816.F32.BF16 R20, R8, R20, R24 ;  /* 0x000000140814723c */ /* 0x008ff60000041818 */
[----:B------:R-:W-:Y:S11]  /*ef00*/  @!UPT UIADD3 URZ, URZ, URZ, URZ ;  /* 0x0000003f3f3ff290 */ /* 0x000ff6000fffe03f */
[----:B------:R-:W-:Y:S02]  /*ef10*/  @!UPT UIADD3 URZ, URZ, URZ, URZ ;  /* 0x0000003f3f3ff290 */ /* 0x000fe4000fffe03f */
[----:B------:R-:W-:Y:S01]  /*ef20*/  MOV R27, R20 ;  /* 0x00000014001b7202 */ /* 0x000fe20000000f00 */
[----:B------:R-:W-:Y:S02]  /*ef30*/  IMAD.MOV.U32 R26, RZ, RZ, R21 ;  /* 0x000000ffff1a7224 */ /* 0x000fe400078e0015 */
[----:B------:R-:W2:Y:S01]  /*ef40*/  LDL.LU.64 R20, [R1+0x17d0] ;  /* 0x0017d00001147983 */ /* 0x000ea20000300a00 */
[----:B------:R-:W-:Y:S01]  /*ef50*/  IMAD.MOV.U32 R24, RZ, RZ, R23 ;  /* 0x000000ffff187224 */ /* 0x000fe200078e0017 */
[----:B------:R-:W-:-:S04]  /*ef60*/  MOV R25, R22 ;  /* 0x0000001600197202 */ /* 0x000fc80000000f00 */
[----:B------:R0:W-:Y:S04]  /*ef70*/  STL [R1+0x177c], R24 ;  /* 0x00177c1801007387 */ /* 0x0001e80000100800 */
[----:B------:R1:W-:Y:S04]  /*ef80*/  STL [R1+0x1778], R25 ;  /* 0x0017781901007387 */ /* 0x0003e80000100800 */
[----:B------:R3:W-:Y:S04]  /*ef90*/  STL [R1+0x1774], R26 ;  /* 0x0017741a01007387 */ /* 0x0007e80000100800 */
[----:B------:R4:W-:Y:S04]  /*efa0*/  STL [R1+0x1770], R27 ;  /* 0x0017701b01007387 */ /* 0x0009e80000100800 */
[----:B0-----:R-:W5:Y:S04]  /*efb0*/  LDL.LU R24, [R1] ;  /* 0x0000000001187983 */ /* 0x001f680000300800 */
[----:B-1----:R-:W5:Y:S04]  /*efc0*/  LDL.LU R25, [R1+0x4] ;  /* 0x0000040001197983 */ /* 0x002f680000300800 */
[----:B---3--:R-:W3:Y:S04]  /*efd0*/  LDL.LU R26, [R1+0x8] ;  /* 0x00000800011a7983 */ /* 0x008ee80000300800 */
[----:B----4-:R-:W3:Y:S01]  /*efe0*/  LDL.LU R27, [R1+0xc] ;  /* 0x00000c00011b7983 */ /* 0x010ee20000300800 */
[C---:B--2---:R-:W-:Y:S03]  /*eff0*/  HMMA.16816.F32.BF16 R20, R8.reuse, R20, R12 ;  /* 0x000000140814723c */ /* 0x044fe6000004180c */
[----:B------:R-:W5:Y:S01]  /*f000*/  LDL.LU.64 R12, [R1+0x17c8] ;  /* 0x0017c800010c7983 */ /* 0x000f620000300a00 */
[----:B------:R-:W-:Y:S01]  /*f010*/  IMAD.MOV.U32 R16, RZ, RZ, R3 ;  /* 0x000000ffff107224 */ /* 0x000fe200078e0003 */
[----:B------:R-:W-:Y:S11]  /*f020*/  MOV R17, R2 ;  /* 0x0000000200117202 */ /* 0x000ff60000000f00 */
[----:B------:R-:W-:Y:S08]  /*f030*/  @!UPT UIADD3 URZ, URZ, URZ, URZ ;  /* 0x0000003f3f3ff290 */ /* 0x000ff0000fffe03f */
[----:B------:R-:W-:Y:S01]  /*f040*/  MOV R2, R20 ;  /* 0x0000001400027202 */ /* 0x000fe20000000f00 */
[----:B------:R-:W-:Y:S02]  /*f050*/  IMAD.MOV.U32 R3, RZ, RZ, R21 ;  /* 0x000000ffff037224 */ /* 0x000fe400078e0015 */
[----:B------:R-:W2:Y:S01]  /*f060*/  LDL.LU.64 R20, [R1+0x17c0] ;  /* 0x0017c00001147983 */ /* 0x000ea20000300a00 */
[C---:B-----5:R-:W-:Y:S11]  /*f070*/  HMMA.16816.F32.BF16 R12, R8.reuse, R12, R4 ;  /* 0x0000000c080c723c */ /* 0x060ff60000041804 */
[----:B------:R-:W-:Y:S11]  /*f080*/  @!UPT UIADD3 URZ, URZ, URZ, URZ ;  /* 0x0000003f3f3ff290 */ /* 0x000ff6000fffe03f */
[----:B------:R-:W-:Y:S02]  /*f090*/  @!UPT UIADD3 URZ, URZ, URZ, URZ ;  /* 0x0000003f3f3ff290 */ /* 0x000fe4000fffe03f */
[----:B------:R-:W-:Y:S01]  /*f0a0*/  MOV R4, R12 ;  /* 0x0000000c00047202 */ /* 0x000fe20000000f00 */
[----:B------:R-:W-:Y:S02]  /*f0b0*/  IMAD.MOV.U32 R5, RZ, RZ, R13 ;  /* 0x000000ffff057224 */ /* 0x000fe400078e000d */
[----:B------:R-:W3:Y:S01]  /*f0c0*/  LDL.LU.64 R12, [R1+0x17b8] ;  /* 0x0017b800010c7983 */ /* 0x000ee20000300a00 */
[----:B------:R-:W-:Y:S01]  /*f0d0*/  MOV R6, R14 ;  /* 0x0000000e00067202 */ /* 0x000fe20000000f00 */
[----:B------:R-:W-:Y:S02]  /*f0e0*/  IMAD.MOV.U32 R7, RZ, RZ, R15 ;  /* 0x000000ffff077224 */ /* 0x000fe400078e000f */
[----:B---3--:R-:W-:Y:S11]  /*f0f0*/  HMMA.16816.F32.BF16 R12, R8, R12, R24 ;  /* 0x0000000c080c723c */ /* 0x008ff60000041818 */
[----:B------:R-:W-:Y:S11]  /*f100*/  @!UPT UIADD3 URZ, URZ, URZ, URZ ;  /* 0x0000003f3f3ff290 */ /* 0x000ff6000fffe03f */
[----:B------:R-:W-:Y:S02]  /*f110*/  @!UPT UIADD3 URZ, URZ, URZ, URZ ;  /* 0x0000003f3f3ff290 */ /* 0x000fe4000fffe03f */
[----:B------:R-:W-:Y:S01]  /*f120*/  MOV R26, R14 ;  /* 0x0000000e001a7202 */ /* 0x000fe20000000f00 */
[----:B------:R-:W-:Y:S01]  /*f130*/  IMAD.MOV.U32 R27, RZ, RZ, R15 ;  /* 0x000000ffff1b7224 */ /* 0x000fe200078e000f */
[----:B------:R-:W-:Y:S01]  /*f140*/  MOV R24, R12 ;  /* 0x0000000c00187202 */ /* 0x000fe20000000f00 */
[----:B------:R-:W-:Y:S01]  /*f150*/  IMAD.MOV.U32 R25, RZ, RZ, R13 ;  /* 0x000000ffff197224 */ /* 0x000fe200078e000d */
[----:B------:R-:W2:Y:S04]  /*f160*/  LDL.LU.64 R14, [R1+0x17b0] ;  /* 0x0017b000010e7983 */ /* 0x000ea80000300a00 */
[----:B------:R-:W2:Y:S01]  /*f170*/  LDL.LU.64 R12, [R1+0x17a8] ;  /* 0x0017a800010c7983 */ /* 0x000ea20000300a00 */
[----:B------:R-:W-:Y:S01]  /*f180*/  MOV R28, R22 ;  /* 0x00000016001c7202 */ /* 0x000fe20000000f00 */
[----:B------:R-:W-:-:S02]  /*f190*/  IMAD.MOV.U32 R29, RZ, RZ, R23 ;  /* 0x000000ffff1d7224 */ /* 0x000fc400078e0017 */
[----:B------:R-:W3:Y:S01]  /*f1a0*/  LDL.LU.64 R22, [R1+0x17a0] ;  /* 0x0017a00001167983 */ /* 0x000ee20000300a00 */
[C---:B--2---:R-:W-:Y:S03]  /*f1b0*/  HMMA.16816.F32.BF16 R12, R8.reuse, R20, R12 ;  /* 0x00000014080c723c */ /* 0x044fe6000004180c */
[----:B------:R-:W3:Y:S11]  /*f1c0*/  LDL.LU.64 R20, [R1+0x1798] ;  /* 0x0017980001147983 */ /* 0x000ef60000300a00 */
[----:B------:R-:W-:Y:S09]  /*f1d0*/  @!UPT UIADD3 URZ, URZ, URZ, URZ ;  /* 0x0000003f3f3ff290 */ /* 0x000ff2000fffe03f */
[----:B------:R-:W-:Y:S04]  /*f1e0*/  STL.64 [R1+0x10], R12 ;  /* 0x0000100c01007387 */ /* 0x000fe80000100a00 */
[----:B------:R3:W-:Y:S02]  /*f1f0*/  STL.64 [R1+0x18], R14 ;  /* 0x0000180e01007387 */ /* 0x0007e40000100a00 */
[----:B---3--:R-:W-:Y:S02]  /*f200*/  HMMA.16816.F32.BF16 R12, R8, R16, R20 ;  /* 0x00000010080c723c */ /* 0x008fe40000041814 */
[----:B------:R-:W2:Y:S04]  /*f210*/  LDL R11, [R1+0x424] ;  /* 0x00042400010b7983 */ /* 0x000ea80000100800 */
[----:B------:R-:W3:Y:S01]  /*f220*/  LDL.LU R20, [R1+0x90] ;  /* 0x0000900001147983 */ /* 0x000ee20000300800 */
[----:B------:R-:W-:Y:S11]  /*f230*/  MOV R22, R0 ;  /* 0x0000000000167202 */ /* 0x000ff60000000f00 */
[----:B------:R-:W-:Y:S05]  /*f240*/  @!UPT UIADD3 URZ, URZ, URZ, URZ ;  /* 0x0000003f3f3ff290 */ /* 0x000fea000fffe03f */
[----:B------:R-:W-:Y:S04]  /*f250*/  STL.64 [R1+0x140], R12 ;  /* 0x0001400c01007387 */ /* 0x000fe80000100a00 */
[----:B------:R-:W-:Y:S04]  /*f260*/  STL.64 [R1+0x148], R14 ;  /* 0x0001480e01007387 */ /* 0x000fe80000100a00 */
[----:B------:R-:W3:Y:S04]  /*f270*/  LDL.LU R21, [R1+0x94] ;  /* 0x0000940001157983 */ /* 0x000ee80000300800 */
[----:B------:R-:W4:Y:S04]  /*f280*/  LDL.LU R0, [R1+0x1790] ;  /* 0x0017900001007983 */ /* 0x000f280000300800 */
[----:B------:R-:W3:Y:S04]  /*f290*/  LDL.LU R23, [R1+0x9c] ;  /* 0x00009c0001177983 */ /* 0x000ee80000300800 */
[----:B--2---:R-:W0:Y:S04]  /*f2a0*/  LDSM.16.MT88.4 R12, [R11+0x6000] ;  /* 0x006000000b0c783b */ /* 0x004e280000004200 */
[----:B------:R-:W-:Y:S04]  /*f2b0*/  LDSM.16.MT88.4 R8, [R11+0x6080] ;  /* 0x006080000b08783b */ /* 0x000fe80000004200 */
[----:B----4-:R-:W1:Y:S04]  /*f2c0*/  LDSM.16.M88.4 R16, [R0+0x8880] ;  /* 0x008880000010783b */ /* 0x010e680000000200 */
[----:B0-----:R-:W-:Y:S04]  /*f2d0*/  STL [R1+0x1670], R13 ;  /* 0x0016700d01007387 */ /* 0x001fe80000100800 */
[----:B------:R0:W-:Y:S04]  /*f2e0*/  STL [R1+0x166c], R14 ;  /* 0x00166c0e01007387 */ /* 0x0001e80000100800 */
[----:B------:R2:W-:Y:S04]  /*f2f0*/  STL [R1+0x1668], R15 ;  /* 0x0016680f01007387 */ /* 0x0005e80000100800 */
[----:B------:R-:W-:Y:S04]  /*f300*/  STL [R1+0x1738], R12 ;  /* 0x0017380c01007387 */ /* 0x000fe80000100800 */
[----:B0-----:R-:W3:Y:S04]  /*f310*/  LDL.LU R14, [R1+0x88] ;  /* 0x00008800010e7983 */ /* 0x001ee80000300800 */
[----:B--2---:R-:W3:Y:S04]  /*f320*/  LDL.LU R15, [R1+0x8c] ;  /* 0x00008c00010f7983 */ /* 0x004ee80000300800 */
[----:B-1----:R-:W-:Y:S04]  /*f330*/  STL.64 [R1+0x40], R16 ;  /* 0x0000401001007387 */ /* 0x002fe80000100a00 */
[----:B------:R0:W-:Y:S04]  /*f340*/  STL.64 [R1+0x48], R18 ;  /* 0x0000481201007387 */ /* 0x0001e80000100a00 */
[----:B0-----:R-:W3:Y:S04]  /*f350*/  LDL.LU.64 R18, [R1+0x1788] ;  /* 0x0017880001127983 */ /* 0x001ee80000300a00 */
[----:B------:R-:W3:Y:S04]  /*f360*/  LDL.LU.64 R16, [R1+0x1780] ;  /* 0x0017800001107983 */ /* 0x000ee80000300a00 */
[----:B------:R0:W-:Y:S04]  /*f370*/  STL.64 [R1+0x1680], R10 ;  /* 0x0016800a01007387 */ /* 0x0001e80000100a00 */
[----:B------:R-:W-:Y:S04]  /*f380*/  STL.64 [R1+0x1678], R8 ;  /* 0x0016780801007387 */ /* 0x000fe80000100a00 */
[----:B0-----:R-:W2:Y:S04]  /*f390*/  LDL.LU R10, [R1+0x158] ;  /* 0x00015800010a7983 */ /* 0x001ea80000300800 */
[----:B------:R-:W2:Y:S04]  /*f3a0*/  LDL.LU R11, [R1+0x15c] ;  /* 0x00015c00010b7983 */ /* 0x000ea80000300800 */
[----:B--2---:R0:W-:Y:S04]  /*f3b0*/  STL.64 [R1+0x1698], R10 ;  /* 0x0016980a01007387 */ /* 0x0041e80000100a00 */
[----:B0-----:R-:W2:Y:S04]  /*f3c0*/  LDL.LU R10, [R1+0x108] ;  /* 0x00010800010a7983 */ /* 0x001ea80000300800 */
[----:B------:R-:W2:Y:S01]  /*f3d0*/  LDL.LU R11, [R1+0x10c] ;  /* 0x00010c00010b7983 */ /* 0x000ea20000300800 */
[----:B---3--:R-:W-:Y:S03]  /*f3e0*/  HMMA.16816.F32.BF16 R20, R16, R14, R20 ;  /* 0x0000000e1014723c */ /* 0x008fe60000041814 */
[----:B--2---:R0:W-:Y:S04]  /*f3f0*/  STL.64 [R1+0x16c0], R10 ;  /* 0x0016c00a01007387 */ /* 0x0041e80000100a00 */
[----:B0-----:R-:W2:Y:S04]  /*f400*/  LDL.LU R10, [R1+0xd8] ;  /* 0x0000d800010a7983 */ /* 0x001ea80000300800 */
[----:B------:R-:W2:Y:S04]  /*f410*/  LDL.LU R11, [R1+0xdc] ;  /* 0x0000dc00010b7983 */ /* 0x000ea80000300800 */
[----:B--2---:R-:W-:Y:S08]  /*f420*/  STL.64 [R1+0x16e8], R10 ;  /* 0x0016e80a01007387 */ /* 0x004ff00000100a00 */
[----:B------:R-:W-:Y:S04]  /*f430*/  STL.64 [R1+0x1690], R22 ;  /* 0x0016901601007387 */ /* 0x000fe80000100a00 */
[----:B------:R0:W-:Y:S04]  /*f440*/  STL.64 [R1+0x1688], R20 ;  /* 0x0016881401007387 */ /* 0x0001e80000100a00 */
[----:B0-----:R-:W2:Y:S04]  /*f450*/  LDL.LU R20, [R1+0x130] ;  /* 0x0001300001147983 */ /* 0x001ea80000300800 */
[----:B------:R-:W2:Y:S04]  /*f460*/  LDL.LU R21, [R1+0x134] ;  /* 0x0001340001157983 */ /* 0x000ea80000300800 */
[----:B------:R-:W3:Y:S04]  /*f470*/  LDL.LU R22, [R1+0x138] ;  /* 0x0001380001167983 */ /* 0x000ee80000300800 */
[----:B------:R-:W3:Y:S04]  /*f480*/  LDL.LU R23, [R1+0x13c] ;  /* 0x00013c0001177983 */ /* 0x000ee80000300800 */
[----:B------:R-:W4:Y:S04]  /*f490*/  LDL.LU R10, [R1+0xe8] ;  /* 0x0000e800010a7983 */ /* 0x000f280000300800 */
[----:B------:R-:W4:Y:S04]  /*f4a0*/  LDL.LU R11, [R1+0xec] ;  /* 0x0000ec00010b7983 */ /* 0x000f280000300800 */
[----:B----4-:R-:W-:Y:S04]  /*f4b0*/  STL.64 [R1+0x1710], R10 ;  /* 0x0017100a01007387 */ /* 0x010fe80000100a00 */
[----:B---3--:R0:W-:Y:S04]  /*f4c0*/  STL.64 [R1+0x16a8], R22 ;  /* 0x0016a81601007387 */ /* 0x0081e80000100a00 */
[----:B--2---:R1:W-:Y:S01]  /*f4d0*/  STL.64 [R1+0x16a0], R20 ;  /* 0x0016a01401007387 */ /* 0x0043e20000100a00 */
[----:B0-----:R-:W-:Y:S01]  /*f4e0*/  IMAD.MOV.U32 R22, RZ, RZ, R26 ;  /* 0x000000ffff167224 */ /* 0x001fe200078e001a */
[----:B------:R-:W-:Y:S01]  /*f4f0*/  MOV R23, R27 ;  /* 0x0000001b00177202 */ /* 0x000fe20000000f00 */
[----:B-1----:R-:W-:Y:S01]  /*f500*/  IMAD.MOV.U32 R20, RZ, RZ, R24 ;  /* 0x000000ffff147224 */ /* 0x002fe200078e0018 */
[----:B------:R-:W-:Y:S01]  /*f510*/  MOV R21, R25 ;  /* 0x0000001900157202 */ /* 0x000fe20000000f00 */
[----:B------:R-:W2:Y:S04]  /*f520*/  LDL.LU R24, [R1+0x177c] ;  /* 0x00177c0001187983 */ /* 0x000ea80000300800 */
[----:B------:R-:W3:Y:S04]  /*f530*/  LDL.LU R25, [R1+0x1778] ;  /* 0x0017780001197983 */ /* 0x000ee80000300800 */
[----:B------:R-:W4:Y:S04]  /*f540*/  LDL.LU R26, [R1+0x1774] ;  /* 0x00177400011a7983 */ /* 0x000f280000300800 */
[----:B------:R-:W5:Y:S04]  /*f550*/  LDL.LU R27, [R1+0x1770] ;  /* 0x00177000011b7983 */ /* 0x000f680000300800 */
[----:B------:R-:W2:Y:S04]  /*f560*/  LDL.LU R10, [R1+0xa8] ;  /* 0x0000a800010a7983 */ /* 0x000ea80000300800 */
[----:B------:R-:W2:Y:S04]  /*f570*/  LDL.LU R11, [R1+0xac] ;  /* 0x0000ac00010b7983 */ /* 0x000ea80000300800 */
[----:B------:R-:W-:Y:S04]  /*f580*/  STL.64 [R1+0x16b8], R22 ;  /* 0x0016b81601007387 */ /* 0x000fe80000100a00 */
[----:B------:R0:W-:Y:S04]  /*f590*/  STL.64 [R1+0x16b0], R20 ;  /* 0x0016b01401007387 */ /* 0x0001e80000100a00 */
[----:B0-----:R-:W2:Y:S04]  /*f5a0*/  LDL.LU R20, [R1+0xf0] ;  /* 0x0000f00001147983 */ /* 0x001ea80000300800 */
[----:B------:R-:W2:Y:S04]  /*f5b0*/  LDL.LU R21, [R1+0xf4] ;  /* 0x0000f40001157983 */ /* 0x000ea80000300800 */
[----:B------:R-:W2:Y:S04]  /*f5c0*/  LDL.LU R22, [R1+0xf8] ;  /* 0x0000f80001167983 */ /* 0x000ea80000300800 */
[----:B------:R-:W2:Y:S04]  /*f5d0*/  LDL.LU R23, [R1+0xfc] ;  /* 0x0000fc0001177983 */ /* 0x000ea80000300800 */
[----:B--2---:R0:W-:Y:S04]  /*f5e0*/  STL.64 [R1+0x16d0], R22 ;  /* 0x0016d01601007387 */ /* 0x0041e80000100a00 */
[----:B------:R1:W-:Y:S01]  /*f5f0*/  STL.64 [R1+0x16c8], R20 ;  /* 0x0016c81401007387 */ /* 0x0003e20000100a00 */
[----:B0-----:R-:W-:Y:S01]  /*f600*/  IMAD.MOV.U32 R22, RZ, RZ, R6 ;  /* 0x000000ffff167224 */ /* 0x001fe200078e0006 */
[----:B------:R-:W-:Y:S01]  /*f610*/  MOV R23, R7 ;  /* 0x0000000700177202 */ /* 0x000fe20000000f00 */
[----:B-1----:R-:W-:Y:S01]  /*f620*/  IMAD.MOV.U32 R20, RZ, RZ, R4 ;  /* 0x000000ffff147224 */ /* 0x002fe200078e0004 */
[----:B------:R-:W-:Y:S01]  /*f630*/  MOV R21, R5 ;  /* 0x0000000500157202 */ /* 0x000fe20000000f00 */
[----:B------:R-:W2:Y:S04]  /*f640*/  LDL.LU R4, [R1+0x176c] ;  /* 0x00176c0001047983 */ /* 0x000ea80000300800 */
[----:B------:R-:W2:Y:S04]  /*f650*/  LDL.LU R5, [R1+0x1768] ;  /* 0x0017680001057983 */ /* 0x000ea80000300800 */
        /* <DEDUP_REMOVED lines=26> */
[----:B---3--:R-:W-:Y:S01]  /*f800*/  IMAD.MOV.U32 R22, RZ, RZ, R25 ;  /* 0x000000ffff167224 */ /* 0x008fe200078e0019 */
[----:B------:R-:W-:Y:S01]  /*f810*/  MOV R23, R24 ;  /* 0x0000001800177202 */ /* 0x000fe20000000f00 */
[----:B-----5:R-:W-:Y:S01]  /*f820*/  IMAD.MOV.U32 R20, RZ, RZ, R27 ;  /* 0x000000ffff147224 */ /* 0x020fe200078e001b */
[----:B----4-:R-:W-:-:S02]  /*f830*/  MOV R21, R26 ;  /* 0x0000001a00157202 */ /* 0x010fc40000000f00 */
[----:B------:R-:W0:Y:S04]  /*f840*/  LDSM.16.M88.4 R24, [R0+0x9080] ;  /* 0x009080000018783b */ /* 0x000e280000000200 */
[----:B------:R1:W-:Y:S04]  /*f850*/  STL.64 [R1+0x1730], R22 ;  /* 0x0017301601007387 */ /* 0x0003e80000100a00 */
[----:B------:R2:W-:Y:S01]  /*f860*/  STL.64 [R1+0x1728], R20 ;  /* 0x0017281401007387 */ /* 0x0005e20000100a00 */
[----:B-1----:R-:W-:Y:S01]  /*f870*/  IMAD.MOV.U32 R22, RZ, RZ, R3 ;  /* 0x000000ffff167224 */ /* 0x002fe200078e0003 */
[----:B--2---:R-:W-:-:S02]  /*f880*/  MOV R21, R28 ;  /* 0x0000001c00157202 */ /* 0x004fc40000000f00 */
[----:B0-----:R0:W-:Y:S01]  /*f890*/  STL.64 [R1+0x38], R26 ;  /* 0x0000381a01007387 */ /* 0x0011e20000100a00 */
[----:B------:R-:W-:Y:S01]  /*f8a0*/  IMAD.MOV.U32 R28, RZ, RZ, R24 ;  /* 0x000000ffff1c7224 */ /* 0x000fe200078e0018 */
[----:B------:R-:W-:Y:S02]  /*f8b0*/  MOV R3, R25 ;  /* 0x0000001900037202 */ /* 0x000fe40000000f00 */
[----:B0-----:R-:W2:Y:S04]  /*f8c0*/  LDL.LU.64 R26, [R1+0x1748] ;  /* 0x00174800011a7983 */ /* 0x001ea80000300a00 */
[----:B------:R-:W2:Y:S01]  /*f8d0*/  LDL.LU.64 R24, [R1+0x1740] ;  /* 0x0017400001187983 */ /* 0x000ea20000300a00 */
[----:B------:R-:W-:Y:S01]  /*f8e0*/  IMAD.MOV.U32 R20, RZ, RZ, R29 ;  /* 0x000000ffff147224 */ /* 0x000fe200078e001d */
[----:B------:R-:W-:-:S02]  /*f8f0*/  MOV R23, R2 ;  /* 0x0000000200177202 */ /* 0x000fc40000000f00 */
[----:B------:R-:W3:Y:S05]  /*f900*/  LDL.LU R12, [R1+0x1738] ;  /* 0x00173800010c7983 */ /* 0x000eea0000300800 */
[----:B------:R-:W-:Y:S11]  /*f910*/  HMMA.16816.F32.BF16 R20, R16, R10, R20 ;  /* 0x0000000a1014723c */ /* 0x000ff60000041814 */
[----:B------:R-:W-:Y:S11]  /*f920*/  @!UPT UIADD3 URZ, URZ, URZ, URZ ;  /* 0x0000003f3f3ff290 */ /* 0x000ff6000fffe03f */
[----:B------:R-:W-:Y:S02]  /*f930*/  @!UPT UIADD3 URZ, URZ, URZ, URZ ;  /* 0x0000003f3f3ff290 */ /* 0x000fe4000fffe03f */
[----:B------:R-:W-:Y:S02]  /*f940*/  IMAD.MOV.U32 R29, RZ, RZ, R22 ;  /* 0x000000ffff1d7224 */ /* 0x000fe400078e0016 */
[----:B------:R-:W-:Y:S01]  /*f950*/  IMAD.MOV.U32 R13, RZ, RZ, R20 ;  /* 0x000000ffff0d7224 */ /* 0x000fe200078e0014 */
[----:B--2---:R-:W-:Y:S07]  /*f960*/  HMMA.16816.F32.BF16 R24, R4, R14, R24 ;  /* 0x0000000e0418723c */ /* 0x004fee0000041818 */
[----:B------:R-:W-:-:S02]  /*f970*/  MOV R15, R23 ;  /* 0x00000017000f7202 */ /* 0x000fc40000000f00 */
[----:B------:R-:W-:Y:S01]  /*f980*/  MOV R14, R21 ;  /* 0x00000015000e7202 */ /* 0x000fe20000000f00 */
[----:B------:R-:W2:Y:S04]  /*f990*/  LDL.LU.64 R22, [R1+0x1730] ;  /* 0x0017300001167983 */ /* 0x000ea80000300a00 */
[----:B------:R-:W2:Y:S02]  /*f9a0*/  LDL.LU.64 R20, [R1+0x1728] ;  /* 0x0017280001147983 */ /* 0x000ea40000300a00 */
[----:B--2---:R-:W-:Y:S02]  /*f9b0*/  HMMA.16816.F32.BF16 R8, R4, R10, R20 ;  /* 0x0000000a0408723c */ /* 0x004fe40000041814 */
[----:B------:R-:W2:Y:S04]  /*f9c0*/  LDL.LU.64 R22, [R1+0x1720] ;  /* 0x0017200001167983 */ /* 0x000ea80000300a00 */
[----:B------:R-:W2:Y:S11]  /*f9d0*/  LDL.LU.64 R20, [R1+0x1718] ;  /* 0x0017180001147983 */ /* 0x000eb60000300a00 */
[----:B------:R-:W-:Y:S06]  /*f9e0*/  @!UPT UIADD3 URZ, URZ, URZ, URZ ;  /* 0x0000003f3f3ff290 */ /* 0x000fec000fffe03f */
[----:B------:R-:W-:Y:S04]  /*f9f0*/  STL.64 [R1+0x50], R8 ;  /* 0x0000500801007387 */ /* 0x000fe80000100a00 */
[----:B------:R0:W-:Y:S04]  /*fa00*/  STL.64 [R1+0x58], R10 ;  /* 0x0000580a01007387 */ /* 0x0001e80000100a00 */
[----:B0-----:R-:W2:Y:S02]  /*fa10*/  LDL.LU.64 R10, [R1+0x1710] ;  /* 0x00171000010a7983 */ /* 0x001ea40000300a00 */
[-C--:B--2---:R-:W-:Y:S11]  /*fa20*/  HMMA.16816.F32.BF16 R20, R16, R10.reuse, R20 ;  /* 0x0000000a1014723c */ /* 0x084ff60000041814 */
[----:B------:R-:W-:Y:S11]  /*fa30*/  @!UPT UIADD3 URZ, URZ, URZ, URZ ;  /* 0x0000003f3f3ff290 */ /* 0x000ff6000fffe03f */
[----:B------:R-:W-:Y:S01]  /*fa40*/  @!UPT UIADD3 URZ, URZ, URZ, URZ ;  /* 0x0000003f3f3ff290 */ /* 0x000fe2000fffe03f */
        /* <DEDUP_REMOVED lines=8> */
[----:B------:R-:W-:Y:S01]  /*fad0*/  STL.64 [R1+0xb0], R8 ;  /* 0x0000b00801007387 */ /* 0x000fe20000100a00 */
[----:B------:R-:W-:Y:S01]  /*fae0*/  IMAD.MOV.U32 R2, RZ, RZ, R10 ;  /* 0x000000ffff027224 */ /* 0x000fe200078e000a */
[----:B------:R-:W-:Y:S02]  /*faf0*/  MOV R0, R11 ;  /* 0x0000000b00007202 */ /* 0x000fe40000000f00 */
[----:B------:R-:W2:Y:S04]  /*fb00*/  LDL.LU.64 R10, [R1+0x16e8] ;  /* 0x0016e800010a7983 */ /* 0x000ea80000300a00 */
[----:B------:R-:W-:Y:S04]  /*fb10*/  STL [R1+0x1654], R0 ;  /* 0x0016540001007387 */ /* 0x000fe80000100800 */
[----:B------:R-:W-:Y:S01]  /*fb20*/  STL [R1+0x1650], R2 ;  /* 0x0016500201007387 */ /* 0x000fe20000100800 */
        /* <DEDUP_REMOVED lines=17> */
[----:B------:R0:W-:Y:S01]  /*fc40*/  STL.64 [R1+0x110], R20 ;  /* 0x0001101401007387 */ /* 0x0001e20000100a00 */
[----:B------:R-:W-:Y:S01]  /*fc50*/  IMAD.MOV.U32 R0, RZ, RZ, R22 ;  /* 0x000000ffff007224 */ /* 0x000fe200078e0016 */
[----:B------:R-:W-:Y:S02]  /*fc60*/  MOV R2, R23 ;  /* 0x0000001700027202 */ /* 0x000fe40000000f00 */
[----:B------:R-:W2:Y:S04]  /*fc70*/  LDL.LU.64 R22, [R1+0x16b8] ;  /* 0x0016b80001167983 */ /* 0x000ea80000300a00 */
[----:B0-----:R-:W2:Y:S02]  /*fc80*/  LDL.LU.64 R20, [R1+0x16b0] ;  /* 0x0016b00001147983 */ /* 0x001ea40000300a00 */
        /* <DEDUP_REMOVED lines=12> */
[----:B0-----:R-:W3:Y:S04]  /*fd50*/  LDL.LU.64 R22, [R1+0x1690] ;  /* 0x0016900001167983 */ /* 0x001ee80000300a00 */
[----:B------:R-:W3:Y:S04]  /*fd60*/  LDL.LU.64 R20, [R1+0x1688] ;  /* 0x0016880001147983 */ /* 0x000ee80000300a00 */
[----:B------:R0:W-:Y:S04]  /*fd70*/  STL [R1+0x14c0], R16 ;  /* 0x0014c01001007387 */ /* 0x0001e80000100800 */
[----:B------:R1:W-:Y:S04]  /*fd80*/  STL [R1+0x1498], R17 ;  /* 0x0014981101007387 */ /* 0x0003e80000100800 */
[----:B------:R2:W-:Y:S04]  /*fd90*/  STL [R1+0x1494], R18 ;  /* 0x0014941201007387 */ /* 0x0005e80000100800 */
[----:B------:R4:W-:Y:S04]  /*fda0*/  STL [R1+0x1490], R19 ;  /* 0x0014901301007387 */ /* 0x0009e80000100800 */
[----:B0-----:R-:W5:Y:S04]  /*fdb0*/  LDL.LU R16, [R1+0x10] ;  /* 0x0000100001107983 */ /* 0x001f680000300800 */
[----:B-1----:R-:W5:Y:S04]  /*fdc0*/  LDL.LU R17, [R1+0x14] ;  /* 0x0000140001117983 */ /* 0x002f680000300800 */
[----:B--2---:R-:W5:Y:S04]  /*fdd0*/  LDL.LU R18, [R1+0x18] ;  /* 0x0000180001127983 */ /* 0x004f680000300800 */
[----:B----4-:R-:W5:Y:S02]  /*fde0*/  LDL.LU R19, [R1+0x1c] ;  /* 0x00001c0001137983 */ /* 0x010f640000300800 */
[----:B-----5:R-:W-:Y:S07]  /*fdf0*/  HMMA.16816.F32.BF16 R8, R4, R10, R16 ;  /* 0x0000000a0408723c */ /* 0x020fee0000041810 */
[----:B------:R-:W-:Y:S11]  /*fe00*/  IMAD.MOV.U32 R19, RZ, RZ, R15 ;  /* 0x000000ffff137224 */ /* 0x000ff600078e000f */
[----:B------:R-:W-:Y:S06]  /*fe10*/  @!UPT UIADD3 URZ, URZ, URZ, URZ ;  /* 0x0000003f3f3ff290 */ /* 0x000fec000fffe03f */
[----:B------:R-:W-:Y:S01]  /*fe20*/  IMAD.MOV.U32 R18, RZ, RZ, R10 ;  /* 0x000000ffff127224 */ /* 0x000fe200078e000a */
[----:B------:R-:W-:Y:S01]  /*fe30*/  MOV R17, R9 ;  /* 0x0000000900117202 */ /* 0x000fe20000000f00 */
[----:B------:R-:W-:Y:S01]  /*fe40*/  IMAD.MOV.U32 R16, RZ, RZ, R8 ;  /* 0x000000ffff107224 */ /* 0x000fe200078e0008 */
[----:B------:R0:W-:Y:S04]  /*fe50*/  STL [R1+0xcc], R11 ;  /* 0x0000cc0b01007387 */ /* 0x0001e80000100800 */
[----:B0-----:R-:W2:Y:S04]  /*fe60*/  LDL.LU.64 R10, [R1+0x1680] ;  /* 0x00168000010a7983 */ /* 0x001ea80000300a00 */
[----:B------:R-:W2:Y:S04]  /*fe70*/  LDL.LU.64 R8, [R1+0x1678] ;  /* 0x0016780001087983 */ /* 0x000ea80000300a00 */
[----:B------:R0:W-:Y:S04]  /*fe80*/  STL [R1+0x15f8], R18 ;  /* 0x0015f81201007387 */ /* 0x0001e80000100800 */
[----:B------:R1:W-:Y:S01]  /*fe90*/  STL.64 [R1+0x15f0], R16 ;  /* 0x0015f01001007387 */ /* 0x0003e20000100a00 */
[----:B0-----:R-:W-:-:S02]  /*fea0*/  MOV R18, R29 ;  /* 0x0000001d00127202 */ /* 0x001fc40000000f00 */
[----:B-1----:R-:W-:Y:S01]  /*feb0*/  MOV R16, R13 ;  /* 0x0000000d00107202 */ /* 0x002fe20000000f00 */
[----:B------:R-:W-:Y:S01]  /*fec0*/  IMAD.MOV.U32 R17, RZ, RZ, R14 ;  /* 0x000000ffff117224 */ /* 0x000fe200078e000e */
[----:B------:R-:W3:Y:S04]  /*fed0*/  LDL.LU R13, [R1+0x1670] ;  /* 0x00167000010d7983 */ /* 0x000ee80000300800 */
[----:B------:R-:W3:Y:S04]  /*fee0*/  LDL.LU R14, [R1+0x166c] ;  /* 0x00166c00010e7983 */ /* 0x000ee80000300800 */
[----:B------:R-:W3:Y:S04]  /*fef0*/  LDL.LU R15, [R1+0x1668] ;  /* 0x00166800010f7983 */ /* 0x000ee80000300800 */
[----:B------:R-:W-:Y:S04]  /*ff00*/  STL.64 [R1+0x1660], R18 ;  /* 0x0016601201007387 */ /* 0x000fe80000100a00 */
[----:B------:R0:W-:Y:S04]  /*ff10*/  STL.64 [R1+0x1658], R16 ;  /* 0x0016581001007387 */ /* 0x0001e80000100a00 */
[----:B0-----:R-:W3:Y:S04]  /*ff20*/  LDL.LU R16, [R1+0x40] ;  /* 0x0000400001107983 */ /* 0x001ee80000300800 */
[----:B------:R-:W3:Y:S04]  /*ff30*/  LDL.LU R17, [R1+0x44] ;  /* 0x0000440001117983 */ /* 0x000ee80000300800 */
[----:B------:R-:W0:Y:S04]  /*ff40*/  S2R R29, SR_TID.X ;  /* 0x00000000001d7919 */ /* 0x000e280000002100 */
[----:B------:R-:W1:Y:S04]  /*ff50*/  S2R R19, SR_TID.X ;  /* 0x0000000000137919 */ /* 0x000e680000002100 */
[----:B------:R-:W-:Y:S04]  /*ff60*/  STL.64 [R1+0x1488], R6 ;  /* 0x0014880601007387 */ /* 0x000fe80000100a00 */
[----:B------:R3:W-:Y:S01]  /*ff70*/  STL.64 [R1+0x1480], R4 ;  /* 0x0014800401007387 */ /* 0x0007e20000100a00 */
[----:B0-----:R-:W-:-:S02]  /*ff80*/  LOP3.LUT R29, R29, 0x7, RZ, 0xc0, !PT ;  /* 0x000000071d1d7812 */ /* 0x001fc400078ec0ff */
[----:B-1----:R-:W-:-:S03]  /*ff90*/  SHF.L.U32 R19, R19, 0x1, RZ ;  /* 0x0000000113137819 */ /* 0x002fc600000006ff */
[----:B------:R-:W-:Y:S01]  /*ffa0*/  IMAD R29, R29, 0x110, RZ ;  /* 0x000001101d1d7824 */ /* 0x000fe200078e02ff */
[----:B---3--:R-:W-:Y:S07]  /*ffb0*/  HMMA.16816.F32.BF16 R4, R12, R16, R20 ;  /* 0x000000100c04723c */ /* 0x008fee0000041814 */
[----:B------:R-:W-:-:S04]  /*ffc0*/  LOP3.LUT R23, R29, 0x30, R19, 0x78, !PT ;  /* 0x000000301d177812 */ /* 0x000fc800078e7813 */
[----:B------:R-:W-:Y:S11]  /*ffd0*/  LOP3.LUT R23, R23, 0x40, RZ, 0x3c, !PT ;  /* 0x0000004017177812 */ /* 0x000ff600078e3cff */
[----:B------:R-:W-:Y:S01]  /*ffe0*/  @!UPT UIADD3 URZ, URZ, URZ, URZ ;  /* 0x0000003f3f3ff290 */ /* 0x000fe2000fffe03f */
[----:B------:R-:W-:Y:S04]  /*fff0*/  STL.64 [R1+0xa0], R4 ;  /* 0x0000a00401007387 */ /* 0x000fe80000100a00 */
[----:B------:R2:W-:Y:S02]  /*10000*/  STL.64 [R1+0xa8], R6 ;  /* 0x0000a80601007387 */ /* 0x0005e40000100a00 */
[----:B--2---:R-:W-:Y:S02]  /*10010*/  HMMA.16816.F32.BF16 R4, R8, R16, R24 ;  /* 0x000000100804723c */ /* 0x004fe40000041818 */
[----:B------:R-:W0:Y:S05]  /*10020*/  LDSM.16.M88.4 R16, [R23+0x9880] ;  /* 0x009880001710783b */ /* 0x000e2a0000000200 */
[----:B------:R-:W-:Y:S11]  /*10030*/  MOV R25, R3 ;  /* 0x0000000300197202 */ /* 0x000ff60000000f00 */
[----:B------:R-:W-:Y:S05]  /*10040*/  @!UPT UIADD3 URZ, URZ, URZ, URZ ;  /* 0x0000003f3f3ff290 */ /* 0x000fea000fffe03f */
[----:B------:R1:W-:Y:S04]  /*10050*/  STL.64 [R1+0x80], R4 ;  /* 0x0000800401007387 */ /* 0x0003e80000100a00 */
[----:B------:R-:W-:Y:S04]  /*10060*/  STL.64 [R1+0x88], R6 ;  /* 0x0000880601007387 */ /* 0x000fe80000100a00 */
[----:B0-----:R0:W-:Y:S01]  /*10070*/  STL [R1+0x28], R18 ;  /* 0x0000281201007387 */ /* 0x0011e20000100800 */
[----:B------:R-:W-:Y:S01]  /*10080*/  IMAD.MOV.U32 R3, RZ, RZ, R19 ;  /* 0x000000ffff037224 */ /* 0x000fe200078e0013 */
[----:B-1----:R-:W-:Y:S01]  /*10090*/  MOV R5, R17 ;  /* 0x0000001100057202 */ /* 0x002fe20000000f00 */
[----:B------:R-:W-:Y:S01]  /*100a0*/  IMAD.MOV.U32 R4, RZ, RZ, R16 ;  /* 0x000000ffff047224 */ /* 0x000fe200078e0010 */
[----:B0-----:R-:W2:Y:S04]  /*100b0*/  LDL.LU.64 R18, [R1+0x1660] ;  /* 0x0016600001127983 */ /* 0x001ea80000300a00 */
[----:B------:R-:W2:Y:S01]  /*100c0*/  LDL.LU.64 R16, [R1+0x1658] ;  /* 0x0016580001107983 */ /* 0x000ea20000300a00 */
[----:B------:R-:W-:-:S03]  /*100d0*/  IMAD.MOV.U32 R24, RZ, RZ, R28 ;  /* 0x000000ffff187224 */ /* 0x000fc600078e001c */
[----:B------:R-:W-:Y:S04]  /*100e0*/  STL [R1+0x15c0], R3 ;  /* 0x0015c00301007387 */ /* 0x000fe80000100800 */
[-C--:B--2---:R-:W-:Y:S11]  /*100f0*/  HMMA.16816.F32.BF16 R16, R12, R24.reuse, R16 ;  /* 0x000000180c10723c */ /* 0x084ff60000041810 */
[----:B------:R-:W-:Y:S11]  /*10100*/  @!UPT UIADD3 URZ, URZ, URZ, URZ ;  /* 0x0000003f3f3ff290 */ /* 0x000ff6000fffe03f */
[----:B------:R-:W-:Y:S01]  /*10110*/  @!UPT UIADD3 URZ, URZ, URZ, URZ ;  /* 0x0000003f3f3ff290 */ /* 0x000fe2000fffe03f */
[----:B------:R-:W-:Y:S04]  /*10120*/  STL.64 [R1+0x60], R16 ;  /* 0x0000601001007387 */ /* 0x000fe80000100a00 */
[----:B------:R-:W-:Y:S04]  /*10130*/  STL.64 [R1+0x1648], R14 ;  /* 0x0016480e01007387 */ /* 0x000fe80000100a00 */
[----:B------:R0:W-:Y:S04]  /*10140*/  STL.64 [R1+0x1640], R12 ;  /* 0x0016400c01007387 */ /* 0x0001e80000100a00 */
[----:B0-----:R-:W2:Y:S04]  /*10150*/  LDL.LU R12, [R1+0x50] ;  /* 0x00005000010c7983 */ /* 0x001ea80000300800 */
[----:B------:R-:W2:Y:S04]  /*10160*/  LDL.LU R13, [R1+0x54] ;  /* 0x00005400010d7983 */ /* 0x000ea80000300800 */
[----:B------:R-:W2:Y:S04]  /*10170*/  LDL.LU R14, [R1+0x58] ;  /* 0x00005800010e7983 */ /* 0x000ea80000300800 */
[----:B------:R-:W2:Y:S04]  /*10180*/  LDL.LU R15, [R1+0x5c] ;  /* 0x00005c00010f7983 */ /* 0x000ea80000300800 */
[----:B------:R-:W3:Y:S04]  /*10190*/  LDL R6, [R1+0x424] ;  /* 0x0004240001067983 */ /* 0x000ee80000100800 */
[----:B------:R-:W4:Y:S04]  /*101a0*/  LDL.LU R16, [R1+0x110] ;  /* 0x0001100001107983 */ /* 0x000f280000300800 */
[----:B------:R-:W4:Y:S01]  /*101b0*/  LDL.LU R17, [R1+0x114] ;  /* 0x0001140001117983 */ /* 0x000f220000300800 */
[----:B------:R-:W-:Y:S01]  /*101c0*/  MOV R29, R18 ;  /* 0x00000012001d7202 */ /* 0x000fe20000000f00 */
[----:B------:R-:W-:Y:S01]  /*101d0*/  IMAD.MOV.U32 R28, RZ, RZ, R19 ;  /* 0x000000ffff1c7224 */ /* 0x000fe200078e0013 */
[----:B------:R-:W-:Y:S01]  /*101e0*/  MOV R18, R0 ;  /* 0x0000000000127202 */ /* 0x000fe20000000f00 */
[----:B------:R-:W-:Y:S01]  /*101f0*/  IMAD.MOV.U32 R19, RZ, RZ, R2 ;  /* 0x000000ffff137224 */ /* 0x000fe200078e0002 */
[----:B------:R-:W5:Y:S04]  /*10200*/  LDL.LU R0, [R1+0x1654] ;  /* 0x0016540001007983 */ /* 0x000f680000300800 */
[----:B------:R-:W3:Y:S04]  /*10210*/  LDL.LU R2, [R1+0x1650] ;  /* 0x0016500001027983 */ /* 0x000ee80000300800 */
[----:B------:R-:W-:Y:S04]  /*10220*/  STL.64 [R1+0x1608], R18 ;  /* 0x0016081201007387 */ /* 0x000fe80000100a00 */
[----:B----4-:R-:W-:Y:S04]  /*10230*/  STL.64 [R1+0x1600], R16 ;  /* 0x0016001001007387 */ /* 0x010fe80000100a00 */
[----:B------:R-:W0:Y:S01]  /*10240*/  LDSM.16.M88.4 R16, [R23+0xa080] ;  /* 0x00a080001710783b */ /* 0x000e220000000200 */
[----:B--2---:R-:W-:Y:S03]  /*10250*/  HMMA.16816.F32.BF16 R24, R8, R24, R12 ;  /* 0x000000180818723c */ /* 0x004fe6000004180c */
[----:B------:R1:W-:Y:S04]  /*10260*/  STL [R1+0x15c8], R28 ;  /* 0x0015c81c01007387 */ /* 0x0003e80000100800 */
[----:B------:R2:W-:Y:S11]  /*10270*/  STL [R1+0x15c4], R29 ;  /* 0x0015c41d01007387 */ /* 0x0005f60000100800 */
[----:B------:R-:W-:Y:S06]  /*10280*/  @!UPT UIADD3 URZ, URZ, URZ, URZ ;  /* 0x0000003f3f3ff290 */ /* 0x000fec000fffe03f */
[----:B-1----:R-:W-:Y:S01]  /*10290*/  IMAD.MOV.U32 R28, RZ, RZ, R24 ;  /* 0x000000ffff1c7224 */ /* 0x002fe200078e0018 */
[----:B--2---:R-:W-:Y:S01]  /*102a0*/  MOV R29, R25 ;  /* 0x00000019001d7202 */ /* 0x004fe20000000f00 */
[----:B------:R-:W-:Y:S01]  /*102b0*/  IMAD.MOV.U32 R3, RZ, RZ, R27 ;  /* 0x000000ffff037224 */ /* 0x000fe200078e001b */
[----:B0-----:R-:W-:-:S05]  /*102c0*/  MOV R7, R19 ;  /* 0x0000001300077202 */ /* 0x001fca0000000f00 */
[----:B------:R-:W-:Y:S04]  /*102d0*/  STL [R1+0x1560], R7 ;  /* 0x0015600701007387 */ /* 0x000fe80000100800 */
[----:B------:R-:W2:Y:S04]  /*102e0*/  LDL.LU.64 R14, [R1+0x1648] ;  /* 0x00164800010e7983 */ /* 0x000ea80000300a00 */
[----:B------:R-:W2:Y:S04]  /*102f0*/  LDL.LU.64 R12, [R1+0x1640] ;  /* 0x00164000010c7983 */ /* 0x000ea80000300a00 */
[----:B------:R-:W-:Y:S04]  /*10300*/  STL [R1+0x58], R26 ;  /* 0x0000581a01007387 */ /* 0x000fe80000100800 */
[----:B------:R-:W-:Y:S04]  /*10310*/  LDSM.16.M88.4 R24, [R23+0xa880] ;  /* 0x00a880001718783b */ /* 0x000fe80000000200 */
[----:B------:R-:W0:Y:S04]  /*10320*/  LDSM.16.M88.4 R20, [R23+0xb080] ;  /* 0x00b080001714783b */ /* 0x000e280000000200 */
[----:B------:R-:W-:Y:S04]  /*10330*/  STL.64 [R1+0x1638], R10 ;  /* 0x0016380a01007387 */ /* 0x000fe80000100a00 */
[----:B------:R1:W-:Y:S04]  /*10340*/  STL.64 [R1+0x1630], R8 ;  /* 0x0016300801007387 */ /* 0x0003e80000100a00 */
[----:B-1----:R-:W2:Y:S04]  /*10350*/  LDL.LU R8, [R1+0x90] ;  /* 0x0000900001087983 */ /* 0x002ea80000300800 */
[----:B------:R-:W2:Y:S04]  /*10360*/  LDL.LU R9, [R1+0x94] ;  /* 0x0000940001097983 */ /* 0x000ea80000300800 */
[----:B------:R-:W2:Y:S04]  /*10370*/  LDL.LU R10, [R1+0x98] ;  /* 0x00009800010a7983 */ /* 0x000ea80000300800 */
[----:B------:R-:W2:Y:S04]  /*10380*/  LDL.LU R11, [R1+0x9c] ;  /* 0x00009c00010b7983 */ /* 0x000ea80000300800 */
[----:B------:R3:W-:Y:S04]  /*10390*/  STL [R1+0x18], R18 ;  /* 0x0000181201007387 */ /* 0x0007e80000100800 */
[----:B------:R1:W-:Y:S01]  /*103a0*/  STL.64 [R1+0x1628], R16 ;  /* 0x0016281001007387 */ /* 0x0003e20000100a00 */
[----:B0-----:R-:W-:Y:S01]  /*103b0*/  IMAD.MOV.U32 R7, RZ, RZ, R21 ;  /* 0x000000ffff077224 */ /* 0x001fe200078e0015 */
[----:B---3--:R-:W-:-:S02]  /*103c0*/  MOV R18, R2 ;  /* 0x0000000200127202 */ /* 0x008fc40000000f00 */
[----:B------:R-:W-:Y:S01]  /*103d0*/  MOV R2, R24 ;  /* 0x0000001800027202 */ /* 0x000fe20000000f00 */
[----:B-1----:R-:W3:Y:S01]  /*103e0*/  LDL.LU R16, [R1+0xb0] ;  /* 0x0000b00001107983 */ /* 0x002ee20000300800 */
[----:B------:R-:W-:-:S03]  /*103f0*/  MOV R24, R20 ;  /* 0x0000001400187202 */ /* 0x000fc60000000f00 */
[----:B------:R-:W3:Y:S04]  /*10400*/  LDL.LU R17, [R1+0xb4] ;  /* 0x0000b40001117983 */ /* 0x000ee80000300800 */
[----:B------:R-:W-:Y:S04]  /*10410*/  STL.64 [R1+0x8], R26 ;  /* 0x0000081a01007387 */ /* 0x000fe80000100a00 */
[----:B------:R-:W-:Y:S04]  /*10420*/  STL.64 [R1+0x78], R22 ;  /* 0x0000781601007387 */ /* 0x000fe80000100a00 */
[----:B------:R-:W0:Y:S04]  /*10430*/  LDSM.16.MT88.4 R20, [R6+0x7000] ;  /* 0x007000000614783b */ /* 0x000e280000004200 */
[----:B0-----:R-:W-:Y:S04]  /*10440*/  STL.64 [R1+0x15d8], R22 ;  /* 0x0015d81601007387 */ /* 0x001fe80000100a00 */
[----:B------:R0:W-:Y:S02]  /*10450*/  STL.64 [R1+0x15d0], R20 ;  /* 0x0015d01401007387 */ /* 0x0001e40000100a00 */
[----:B0-----:R-:W-:Y:S01]  /*10460*/  MOV R20, R24 ;  /* 0x0000001800147202 */ /* 0x001fe20000000f00 */
[----:B------:R-:W-:-:S05]  /*10470*/  IMAD.MOV.U32 R21, RZ, RZ, R7 ;  /* 0x000000ffff157224 */ /* 0x000fca00078e0007 */
[----:B------:R0:W-:Y:S04]  /*10480*/  STL.64 [R1+0x1610], R20 ;  /* 0x0016101401007387 */ /* 0x0001e80000100a00 */
[----:B0-----:R-:W4:Y:S04]  /*10490*/  LDL.LU R20, [R1+0xe0] ;  /* 0x0000e00001147983 */ /* 0x001f280000300800 */
[----:B------:R-:W4:Y:S04]  /*104a0*/  LDL.LU R21, [R1+0xe4] ;  /* 0x0000e40001157983 */ /* 0x000f280000300800 */
[----:B------:R-:W3:Y:S04]  /*104b0*/  LDL.LU R22, [R1+0xe8] ;  /* 0x0000e80001167983 */ /* 0x000ee80000300800 */
[----:B------:R-:W3:Y:S01]  /*104c0*/  LDL.LU R23, [R1+0xec] ;  /* 0x0000ec0001177983 */ /* 0x000ee20000300800 */
[----:B-----5:R-:W-:-:S02]  /*104d0*/  IMAD.MOV.U32 R19, RZ, RZ, R0 ;  /* 0x000000ffff137224 */ /* 0x020fc400078e0000 */
[----:B------:R-:W-:Y:S02]  /*104e0*/  IMAD.MOV.U32 R0, RZ, RZ, R25 ;  /* 0x000000ffff007224 */ /* 0x000fe400078e0019 */
[----:B------:R-:W0:Y:S01]  /*104f0*/  LDSM.16.MT88.4 R24, [R6+0x7080] ;  /* 0x007080000618783b */ /* 0x000e220000004200 */
[-C--:B--2---:R-:W-:Y:S03]  /*10500*/  HMMA.16816.F32.BF16 R8, R12, R4.reuse, R8 ;  /* 0x000000040c08723c */ /* 0x084fe60000041808 */
[----:B---3--:R-:W-:Y:S04]  /*10510*/  STL.64 [R1+0x1620], R22 ;  /* 0x0016201601007387 */ /* 0x008fe80000100a00 */
[----:B----4-:R1:W-:Y:S04]  /*10520*/  STL.64 [R1+0x1618], R20 ;  /* 0x0016181401007387 */ /* 0x0103e80000100a00 */
[----:B-1----:R-:W2:Y:S04]  /*10530*/  LDL.LU R20, [R1+0x120] ;  /* 0x0001200001147983 */ /* 0x002ea80000300800 */
[----:B------:R-:W2:Y:S04]  /*10540*/  LDL.LU R21, [R1+0x124] ;  /* 0x0001240001157983 */ /* 0x000ea80000300800 */
[----:B------:R-:W2:Y:S04]  /*10550*/  LDL.LU R22, [R1+0x128] ;  /* 0x0001280001167983 */ /* 0x000ea80000300800 */
[----:B------:R-:W2:Y:S04]  /*10560*/  LDL.LU R23, [R1+0x12c] ;  /* 0x00012c0001177983 */ /* 0x000ea80000300800 */
[----:B0-----:R-:W-:Y:S04]  /*10570*/  STL.64 [R1+0x15b8], R26 ;  /* 0x0015b81a01007387 */ /* 0x001fe80000100a00 */
[----:B------:R-:W-:Y:S04]  /*10580*/  STL.64 [R1+0x15b0], R24 ;  /* 0x0015b01801007387 */ /* 0x000fe80000100a00 */
[----:B------:R-:W-:Y:S04]  /*10590*/  STL.64 [R1+0x90], R8 ;  /* 0x0000900801007387 */ /* 0x000fe80000100a00 */
[----:B------:R0:W-:Y:S04]  /*105a0*/  STL.64 [R1+0x98], R10 ;  /* 0x0000980a01007387 */ /* 0x0001e80000100a00 */
[----:B0-----:R-:W3:Y:S04]  /*105b0*/  LDL.LU.64 R10, [R1+0x1638] ;  /* 0x00163800010a7983 */ /* 0x001ee80000300a00 */
[----:B------:R-:W3:Y:S01]  /*105c0*/  LDL.LU.64 R8, [R1+0x1630] ;  /* 0x0016300001087983 */ /* 0x000ee20000300a00 */
[----:B------:R-:W-:Y:S01]  /*105d0*/  IMAD.MOV.U32 R25, RZ, RZ, R0 ;  /* 0x000000ffff197224 */ /* 0x000fe200078e0000 */
[----:B---3--:R-:W-:Y:S11]  /*105e0*/  HMMA.16816.F32.BF16 R16, R8, R4, R16 ;  /* 0x000000040810723c */ /* 0x008ff60000041810 */
[----:B------:R-:W-:Y:S11]  /*105f0*/  @!UPT UIADD3 URZ, URZ, URZ, URZ ;  /* 0x0000003f3f3ff290 */ /* 0x000ff6000fffe03f */
[----:B------:R-:W-:Y:S02]  /*10600*/  @!UPT UIADD3 URZ, URZ, URZ, URZ ;  /* 0x0000003f3f3ff290 */ /* 0x000fe4000fffe03f */
[----:B------:R-:W-:Y:S01]  /*10610*/  MOV R0, R16 ;  /* 0x0000001000007202 */ /* 0x000fe20000000f00 */
[----:B------:R-:W-:Y:S02]  /*10620*/  IMAD.MOV.U32 R5, RZ, RZ, R17 ;  /* 0x000000ffff057224 */ /* 0x000fe400078e0011 */
[----:B------:R-:W2:Y:S02]  /*10630*/  LDL.LU.64 R16, [R1+0x1628] ;  /* 0x0016280001107983 */ /* 0x000ea40000300a00 */
[----:B--2---:R-:W-:Y:S11]  /*10640*/  HMMA.16816.F32.BF16 R20, R12, R16, R20 ;  /* 0x000000100c14723c */ /* 0x004ff60000041814 */
[----:B------:R-:W-:Y:S11]  /*10650*/  @!UPT UIADD3 URZ, URZ, URZ, URZ ;  /* 0x0000003f3f3ff290 */ /* 0x000ff6000fffe03f */
[----:B------:R-:W-:Y:S01]  /*10660*/  @!UPT UIADD3 URZ, URZ, URZ, URZ ;  /* 0x0000003f3f3ff290 */ /* 0x000fe2000fffe03f */
[----:B------:R-:W-:Y:S04]  /*10670*/  STL.64 [R1+0x120], R20 ;  /* 0x0001201401007387 */ /* 0x000fe80000100a00 */
[----:B------:R0:W-:Y:S04]  /*10680*/  STL.64 [R1+0x128], R22 ;  /* 0x0001281601007387 */ /* 0x0001e80000100a00 */
[----:B0-----:R-:W2:Y:S04]  /*10690*/  LDL.LU.64 R22, [R1+0x1620] ;  /* 0x0016200001167983 */ /* 0x001ea80000300a00 */
[----:B------:R-:W2:Y:S01]  /*106a0*/  LDL.LU.64 R20, [R1+0x1618] ;  /* 0x0016180001147983 */ /* 0x000ea20000300a00 */
[----:B------:R-:W-:Y:S01]  /*106b0*/  MOV R24, R2 ;  /* 0x0000000200187202 */ /* 0x000fe20000000f00 */
[----:B------:R-:W-:Y:S01]  /*106c0*/  IMAD.MOV.U32 R2, RZ, RZ, R19 ;  /* 0x000000ffff027224 */ /* 0x000fe200078e0013 */
[----:B------:R-:W-:-:S02]  /*106d0*/  MOV R4, R18 ;  /* 0x0000001200047202 */ /* 0x000fc40000000f00 */
[----:B--2---:R-:W-:Y:S01]  /*106e0*/  HMMA.16816.F32.BF16 R16, R8, R16, R20 ;  /* 0x000000100810723c */ /* 0x004fe20000041814 */
[----:B------:R-:W2:Y:S11]  /*106f0*/  LDL.LU.64 R20, [R1+0x1610] ;  /* 0x0016100001147983 */ /* 0x000eb60000300a00 */
[----:B------:R-:W-:Y:S11]  /*10700*/  @!UPT UIADD3 URZ, URZ, URZ, URZ ;  /* 0x0000003f3f3ff290 */ /* 0x000ff6000fffe03f */
[----:B------:R-:W-:Y:S01]  /*10710*/  STL.64 [R1+0xe0], R16 ;  /* 0x0000e01001007387 */ /* 0x000fe20000100a00 */
[----:B------:R-:W-:-:S03]  /*10720*/  MOV R6, R19 ;  /* 0x0000001300067202 */ /* 0x000fc60000000f00 */
[----:B------:R0:W-:Y:S04]  /*10730*/  STL [R1+0xe8], R18 ;  /* 0x0000e81201007387 */ /* 0x0001e80000100800 */
[----:B0-----:R-:W3:Y:S04]  /*10740*/  LDL.LU.64 R18, [R1+0x1608] ;  /* 0x0016080001127983 */ /* 0x001ee80000300a00 */
[----:B------:R-:W3:Y:S04]  /*10750*/  LDL.LU.64 R16, [R1+0x1600] ;  /* 0x0016000001107983 */ /* 0x000ee80000300a00 */
[----:B------:R-:W-:Y:S04]  /*10760*/  STL [R1+0x1564], R6 ;  /* 0x0015640601007387 */ /* 0x000fe80000100800 */
[----:B------:R0:W-:Y:S04]  /*10770*/  STL.64 [R1+0x15a8], R4 ;  /* 0x0015a80401007387 */ /* 0x0001e80000100a00 */
[----:B0-----:R-:W4:Y:S04]  /*10780*/  LDL.LU R4, [R1+0xd0] ;  /* 0x0000d00001047983 */ /* 0x001f280000300800 */
[----:B------:R-:W4:Y:S04]  /*10790*/  LDL.LU R5, [R1+0xd4] ;  /* 0x0000d40001057983 */ /* 0x000f280000300800 */
[----:B------:R-:W4:Y:S04]  /*107a0*/  LDL.LU R6, [R1+0xd8] ;  /* 0x0000d80001067983 */ /* 0x000f280000300800 */
[----:B------:R-:W4:Y:S01]  /*107b0*/  LDL.LU R7, [R1+0xdc] ;  /* 0x0000dc0001077983 */ /* 0x000f220000300800 */
[-C--:B---3--:R-:W-:Y:S08]  /*107c0*/  HMMA.16816.F32.BF16 R16, R12, R24.reuse, R16 ;  /* 0x000000180c10723c */ /* 0x088ff00000041810 */
[----:B----4-:R-:W-:Y:S11]  /*107d0*/  HMMA.16816.F32.BF16 R4, R8, R24, R4 ;  /* 0x000000180804723c */ /* 0x010ff60000041804 */
[----:B------:R-:W-:Y:S04]  /*107e0*/  @!UPT UIADD3 URZ, URZ, URZ, URZ ;  /* 0x0000003f3f3ff290 */ /* 0x000fe8000fffe03f */
[----:B------:R-:W-:Y:S04]  /*107f0*/  STL.64 [R1+0x100], R16 ;  /* 0x0001001001007387 */ /* 0x000fe80000100a00 */
[----:B------:R0:W-:Y:S04]  /*10800*/  STL.64 [R1+0x108], R18 ;  /* 0x0001081201007387 */ /* 0x0001e80000100a00 */
[----:B0-----:R-:W3:Y:S04]  /*10810*/  LDL.LU R18, [R1+0x15f8] ;  /* 0x0015f80001127983 */ /* 0x001ee80000300800 */
[----:B------:R-:W3:Y:S04]  /*10820*/  LDL.LU.64 R16, [R1+0x15f0] ;  /* 0x0015f00001107983 */ /* 0x000ee80000300a00 */
[----:B------:R-:W-:Y:S04]  /*10830*/  STL.64 [R1+0xd0], R4 ;  /* 0x0000d00401007387 */ /* 0x000fe80000100a00 */
[----:B------:R-:W-:Y:S04]  /*10840*/  STL [R1+0xd8], R6 ;  /* 0x0000d80601007387 */ /* 0x000fe80000100800 */
[----:B------:R-:W-:Y:S04]  /*10850*/  STL.64 [R1+0x15e8], R10 ;  /* 0x0015e80a01007387 */ /* 0x000fe80000100a00 */
[----:B------:R0:W-:Y:S04]  /*10860*/  STL.64 [R1+0x15e0], R8 ;  /* 0x0015e00801007387 */ /* 0x0001e80000100a00 */
[----:B0-----:R-:W2:Y:S04]  /*10870*/  LDL.LU R8, [R1+0xf0] ;  /* 0x0000f00001087983 */ /* 0x001ea80000300800 */
[----:B------:R-:W2:Y:S04]  /*10880*/  LDL.LU R9, [R1+0xf4] ;  /* 0x0000f40001097983 */ /* 0x000ea80000300800 */
[----:B------:R-:W2:Y:S04]  /*10890*/  LDL.LU R10, [R1+0xf8] ;  /* 0x0000f800010a7983 */ /* 0x000ea80000300800 */
[----:B------:R-:W2:Y:S01]  /*108a0*/  LDL.LU R11, [R1+0xfc] ;  /* 0x0000fc00010b7983 */ /* 0x000ea20000300800 */
[----:B------:R-:W-:-:S03]  /*108b0*/  IMAD.MOV.U32 R19, RZ, RZ, R7 ;  /* 0x000000ffff137224 */ /* 0x000fc600078e0007 */
[----:B------:R-:W4:Y:S04]  /*108c0*/  LDL.LU R24, [R1+0xa0] ;  /* 0x0000a00001187983 */ /* 0x000f280000300800 */
[----:B------:R-:W4:Y:S04]  /*108d0*/  LDL.LU R25, [R1+0xa4] ;  /* 0x0000a40001197983 */ /* 0x000f280000300800 */
[----:B------:R-:W4:Y:S04]  /*108e0*/  LDL.LU R26, [R1+0xa8] ;  /* 0x0000a800011a7983 */ /* 0x000f280000300800 */
[----:B------:R-:W4:Y:S04]  /*108f0*/  LDL.LU R27, [R1+0xac] ;  /* 0x0000ac00011b7983 */ /* 0x000f280000300800 */
[----:B------:R-:W5:Y:S04]  /*10900*/  LDL.LU R4, [R1+0x80] ;  /* 0x0000800001047983 */ /* 0x000f680000300800 */
[----:B------:R-:W5:Y:S04]  /*10910*/  LDL.LU R5, [R1+0x84] ;  /* 0x0000840001057983 */ /* 0x000f680000300800 */
[----:B------:R-:W5:Y:S04]  /*10920*/  LDL.LU R6, [R1+0x88] ;  /* 0x0000880001067983 */ /* 0x000f680000300800 */
[----:B------:R-:W5:Y:S04]  /*10930*/  LDL.LU R7, [R1+0x8c] ;  /* 0x00008c0001077983 */ /* 0x000f680000300800 */
[----:B------:R0:W-:Y:S04]  /*10940*/  STL [R1+0x1528], R19 ;  /* 0x0015281301007387 */ /* 0x0001e80000100800 */
[----:B0-----:R-:W3:Y:S01]  /*10950*/  LDL.LU R19, [R1+0xcc] ;  /* 0x0000cc0001137983 */ /* 0x001ee20000300800 */
[-C--:B--2---:R-:W-:Y:S11]  /*10960*/  HMMA.16816.F32.BF16 R8, R12, R20.reuse, R8 ;  /* 0x000000140c08723c */ /* 0x084ff60000041808 */
[----:B------:R-:W-:Y:S11]  /*10970*/  @!UPT UIADD3 URZ, URZ, URZ, URZ ;  /* 0x0000003f3f3ff290 */ /* 0x000ff6000fffe03f */
[----:B------:R-:W-:Y:S01]  /*10980*/  @!UPT UIADD3 URZ, URZ, URZ, URZ ;  /* 0x0000003f3f3ff290 */ /* 0x000fe2000fffe03f */
[----:B------:R-:W-:Y:S04]  /*10990*/  STL.64 [R1+0xf0], R8 ;  /* 0x0000f00801007387 */ /* 0x000fe80000100a00 */
[----:B------:R0:W-:Y:S04]  /*109a0*/  STL.64 [R1+0xf8], R10 ;  /* 0x0000f80a01007387 */ /* 0x0001e80000100a00 */
[----:B0-----:R-:W3:Y:S04]  /*109b0*/  LDL.LU.64 R10, [R1+0x15e8] ;  /* 0x0015e800010a7983 */ /* 0x001ee80000300a00 */
[----:B------:R-:W3:Y:S04]  /*109c0*/  LDL.LU.64 R8, [R1+0x15e0] ;  /* 0x0015e00001087983 */ /* 0x000ee80000300a00 */
[----:B------:R-:W-:Y:S04]  /*109d0*/  STL [R1+0x1444], R12 ;  /* 0x0014440c01007387 */ /* 0x000fe80000100800 */
[----:B------:R-:W-:Y:S04]  /*109e0*/  STL [R1+0x1440], R13 ;  /* 0x0014400d01007387 */ /* 0x000fe80000100800 */
[----:B------:R0:W-:Y:S04]  /*109f0*/  STL.64 [R1+0x1438], R14 ;  /* 0x0014380e01007387 */ /* 0x0001e80000100a00 */
[----:B0-----:R-:W2:Y:S04]  /*10a00*/  LDL.LU R14, [R1+0x38] ;  /* 0x00003800010e7983 */ /* 0x001ea80000300800 */
[----:B------:R-:W2:Y:S01]  /*10a10*/  LDL.LU R15, [R1+0x3c] ;  /* 0x00003c00010f7983 */ /* 0x000ea20000300800 */
[----:B---3--:R-:W-:Y:S11]  /*10a20*/  HMMA.16816.F32.BF16 R20, R8, R20, R16 ;  /* 0x000000140814723c */ /* 0x008ff60000041810 */
[----:B------:R-:W-:Y:S11]  /*10a30*/  @!UPT UIADD3 URZ, URZ, URZ, URZ ;  /* 0x0000003f3f3ff290 */ /* 0x000ff6000fffe03f */
[----:B------:R-:W-:Y:S02]  /*10a40*/  @!UPT UIADD3 URZ, URZ, URZ, URZ ;  /* 0x0000003f3f3ff290 */ /* 0x000fe4000fffe03f */
[----:B------:R-:W-:Y:S01]  /*10a50*/  MOV R17, R23 ;  /* 0x0000001700117202 */ /* 0x000fe20000000f00 */
[----:B------:R-:W-:Y:S01]  /*10a60*/  IMAD.MOV.U32 R18, RZ, RZ, R22 ;  /* 0x000000ffff127224 */ /* 0x000fe200078e0016 */
[----:B------:R-:W-:Y:S01]  /*10a70*/  MOV R16, R21 ;  /* 0x0000001500107202 */ /* 0x000fe20000000f00 */
[----:B------:R0:W-:Y:S04]  /*10a80*/  STL [R1+0xc0], R20 ;  /* 0x0000c01401007387 */ /* 0x0001e80000100800 */
[----:B------:R-:W4:Y:S04]  /*10a90*/  LDL.LU.64 R22, [R1+0x15d8] ;  /* 0x0015d80001167983 */ /* 0x000f280000300a00 */
[----:B0-----:R-:W4:Y:S04]  /*10aa0*/  LDL.LU.64 R20, [R1+0x15d0] ;  /* 0x0015d00001147983 */ /* 0x001f280000300a00 */
[----:B------:R-:W-:Y:S04]  /*10ab0*/  STL [R1+0x14e0], R17 ;  /* 0x0014e01101007387 */ /* 0x000fe80000100800 */
[----:B------:R0:W-:Y:S04]  /*10ac0*/  STL [R1+0x14dc], R18 ;  /* 0x0014dc1201007387 */ /* 0x0001e80000100800 */
[----:B------:R-:W-:Y:S04]  /*10ad0*/  STL [R1+0x14d8], R16 ;  /* 0x0014d81001007387 */ /* 0x000fe80000100800 */
[----:B0-----:R-:W4:Y:S04]  /*10ae0*/  LDL.LU R18, [R1+0x48] ;  /* 0x0000480001127983 */ /* 0x001f280000300800 */
[----:B------:R-:W4:Y:S04]  /*10af0*/  LDL.LU R19, [R1+0x4c] ;  /* 0x00004c0001137983 */ /* 0x000f280000300800 */
[----:B------:R-:W-:Y:S04]  /*10b00*/  STL.64 [R1+0x1418], R10 ;  /* 0x0014180a01007387 */ /* 0x000fe80000100a00 */
[----:B------:R0:W-:Y:S02]  /*10b10*/  STL.64 [R1+0x1430], R8 ;  /* 0x0014300801007387 */ /* 0x0001e40000100a00 */
[----:B0-----:R-:W-:Y:S01]  /*10b20*/  IMAD.MOV.U32 R8, RZ, RZ, R28 ;  /* 0x000000ffff087224 */ /* 0x001fe200078e001c */
[----:B------:R-:W-:Y:S01]  /*10b30*/  MOV R9, R29 ;  /* 0x0000001d00097202 */ /* 0x000fe20000000f00 */
[----:B------:R-:W3:Y:S04]  /*10b40*/  LDL.LU R28, [R1+0x15c8] ;  /* 0x0015c800011c7983 */ /* 0x000ee80000300800 */
[----:B------:R-:W2:Y:S04]  /*10b50*/  LDL.LU R29, [R1+0x15c4] ;  /* 0x0015c400011d7983 */ /* 0x000ea80000300800 */
[----:B------:R-:W2:Y:S01]  /*10b60*/  LDL.LU R10, [R1+0x58] ;  /* 0x00005800010a7983 */ /* 0x000ea20000300800 */
[----:B------:R-:W-:-:S03]  /*10b70*/  IMAD.MOV.U32 R11, RZ, RZ, R3 ;  /* 0x000000ffff0b7224 */ /* 0x000fc600078e0003 */
[----:B------:R-:W3:Y:S01]  /*10b80*/  LDL.LU R3, [R1+0x15c0] ;  /* 0x0015c00001037983 */ /* 0x000ee20000300800 */
[----:B----4-:R-:W-:Y:S03]  /*10b90*/  HMMA.16816.F32.BF16 R24, R20, R18, R24 ;  /* 0x000000121418723c */ /* 0x010fe60000041818 */
[----:B--2---:R3:W-:Y:S04]  /*10ba0*/  STL.64 [R1+0x15a0], R10 ;  /* 0x0015a00a01007387 */ /* 0x0047e80000100a00 */
[----:B------:R0:W-:Y:S01]  /*10bb0*/  STL.64 [R1+0x1598], R8 ;  /* 0x0015980801007387 */ /* 0x0001e20000100a00 */
[----:B---3--:R-:W-:-:S03]  /*10bc0*/  IMAD.MOV.U32 R11, RZ, RZ, R28 ;  /* 0x000000ffff0b7224 */ /* 0x008fc600078e001c */
[----:B0-----:R-:W2:Y:S11]  /*10bd0*/  LDL.LU R8, [R1+0x60] ;  /* 0x0000600001087983 */ /* 0x001eb60000300800 */
[----:B------:R-:W-:Y:S02]  /*10be0*/  @!UPT UIADD3 URZ, URZ, URZ, URZ ;  /* 0x0000003f3f3ff290 */ /* 0x000fe4000fffe03f */
[----:B------:R-:W-:Y:S01]  /*10bf0*/  MOV R28, R25 ;  /* 0x00000019001c7202 */ /* 0x000fe20000000f00 */
[----:B------:R-:W2:Y:S04]  /*10c00*/  LDL.LU R9, [R1+0x64] ;  /* 0x0000640001097983 */ /* 0x000ea80000300800 */
[----:B------:R-:W-:Y:S04]  /*10c10*/  STL [R1+0xa0], R24 ;  /* 0x0000a01801007387 */ /* 0x000fe80000100800 */
[----:B------:R0:W-:Y:S04]  /*10c20*/  STL.64 [R1+0xa8], R26 ;  /* 0x0000a81a01007387 */ /* 0x0001e80000100a00 */
[----:B0-----:R-:W5:Y:S04]  /*10c30*/  LDL.LU.64 R26, [R1+0x15b8] ;  /* 0x0015b800011a7983 */ /* 0x001f680000300a00 */
[----:B------:R-:W5:Y:S01]  /*10c40*/  LDL.LU.64 R24, [R1+0x15b0] ;  /* 0x0015b00001187983 */ /* 0x000f620000300a00 */
[----:B------:R-:W-:-:S07]  /*10c50*/  MOV R10, R29 ;  /* 0x0000001d000a7202 */ /* 0x000fce0000000f00 */
[----:B--2---:R-:W-:Y:S08]  /*10c60*/  HMMA.16816.F32.BF16 R8, R20, R14, R8 ;  /* 0x0000000e1408723c */ /* 0x004ff00000041808 */
[----:B-----5:R-:W-:Y:S01]  /*10c70*/  HMMA.16816.F32.BF16 R16, R24, R18, R4 ;  /* 0x000000121810723c */ /* 0x020fe20000041804 */
[----:B------:R-:W2:Y:S11]  /*10c80*/  LDL.LU.64 R4, [R1+0x15a8] ;  /* 0x0015a80001047983 */ /* 0x000eb60000300a00 */
[----:B------:R-:W-:Y:S04]  /*10c90*/  @!UPT UIADD3 URZ, URZ, URZ, URZ ;  /* 0x0000003f3f3ff290 */ /* 0x000fe8000fffe03f */
[----:B------:R-:W-:Y:S01]  /*10ca0*/  IMAD.MOV.U32 R7, RZ, RZ, R11 ;  /* 0x000000ffff077224 */ /* 0x000fe200078e000b */
[----:B------:R-:W-:-:S06]  /*10cb0*/  MOV R6, R9 ;  /* 0x0000000900067202 */ /* 0x000fcc0000000f00 */
[----:B------:R-:W-:Y:S04]  /*10cc0*/  STL.64 [R1+0x80], R16 ;  /* 0x0000801001007387 */ /* 0x000fe80000100a00 */
[----:B------:R-:W-:Y:S04]  /*10cd0*/  STL [R1+0x88], R18 ;  /* 0x0000881201007387 */ /* 0x000fe80000100800 */
[----:B------:R-:W-:Y:S04]  /*10ce0*/  STL [R1+0x60], R8 ;  /* 0x0000600801007387 */ /* 0x000fe80000100800 */
[----:B------:R0:W-:Y:S04]  /*10cf0*/  STL [R1+0x68], R10 ;  /* 0x0000680a01007387 */ /* 0x0001e80000100800 */
[----:B0-----:R-:W3:Y:S04]  /*10d00*/  LDL.LU.64 R10, [R1+0x15a0] ;  /* 0x0015a000010a7983 */ /* 0x001ee80000300a00 */
[----:B------:R-:W3:Y:S04]  /*10d10*/  LDL.LU.64 R8, [R1+0x1598] ;  /* 0x0015980001087983 */ /* 0x000ee80000300a00 */
[----:B------:R0:W-:Y:S01]  /*10d20*/  STL [R1+0x1568], R7 ;  /* 0x0015680701007387 */ /* 0x0001e20000100800 */
[----:B---3--:R-:W-:Y:S11]  /*10d30*/  HMMA.16816.F32.BF16 R12, R24, R14, R8 ;  /* 0x0000000e180c723c */ /* 0x008ff60000041808 */
[----:B------:R-:W-:Y:S11]  /*10d40*/  @!UPT UIADD3 URZ, URZ, URZ, URZ ;  /* 0x0000003f3f3ff290 */ /* 0x000ff6000fffe03f */
[----:B------:R-:W-:Y:S01]  /*10d50*/  @!UPT UIADD3 URZ, URZ, URZ, URZ ;  /* 0x0000003f3f3ff290 */ /* 0x000fe2000fffe03f */
[----:B------:R-:W-:Y:S01]  /*10d60*/  STL [R1+0x30], R12 ;  /* 0x0000300c01007387 */ /* 0x000fe20000100800 */
[----:B0-----:R-:W-:-:S03]  /*10d70*/  MOV R7, R14 ;  /* 0x0000000e00077202 */ /* 0x001fc60000000f00 */
[----:B------:R-:W-:Y:S04]  /*10d80*/  STL.64 [R1+0x1590], R26 ;  /* 0x0015901a01007387 */ /* 0x000fe80000100a00 */
[----:B------:R0:W-:Y:S04]  /*10d90*/  STL.64 [R1+0x1588], R24 ;  /* 0x0015881801007387 */ /* 0x0001e80000100a00 */
[----:B0-----:R-:W3:Y:S04]  /*10da0*/  LDL.LU R24, [R1+0x90] ;  /* 0x0000900001187983 */ /* 0x001ee80000300800 */
[----:B------:R-:W3:Y:S04]  /*10db0*/  LDL.LU R25, [R1+0x94] ;  /* 0x0000940001197983 */ /* 0x000ee80000300800 */
[----:B------:R-:W3:Y:S04]  /*10dc0*/  LDL.LU R26, [R1+0x98] ;  /* 0x00009800011a7983 */ /* 0x000ee80000300800 */
[----:B------:R-:W3:Y:S04]  /*10dd0*/  LDL.LU R27, [R1+0x9c] ;  /* 0x00009c00011b7983 */ /* 0x000ee80000300800 */
[----:B------:R0:W-:Y:S04]  /*10de0*/  STL.64 [R1+0x1570], R6 ;  /* 0x0015700601007387 */ /* 0x0001e80000100a00 */
[----:B0-----:R-:W3:Y:S01]  /*10df0*/  LDL.LU R6, [R1+0x28] ;  /* 0x0000280001067983 */ /* 0x001ee20000300800 */
[----:B------:R-:W-:-:S02]  /*10e00*/  IMAD.MOV.U32 R7, RZ, RZ, R3 ;  /* 0x000000ffff077224 */ /* 0x000fc400078e0003 */
[----:B------:R-:W-:-:S05]  /*10e10*/  IMAD.MOV.U32 R8, RZ, RZ, R13 ;  /* 0x000000ffff087224 */ /* 0x000fca00078e000d */
[----:B---3--:R-:W-:Y:S11]  /*10e20*/  HMMA.16816.F32.BF16 R24, R20, R6, R24 ;  /* 0x000000061418723c */ /* 0x008ff60000041818 */
[----:B------:R-:W-:Y:S11]  /*10e30*/  @!UPT UIADD3 URZ, URZ, URZ, URZ ;  /* 0x0000003f3f3ff290 */ /* 0x000ff6000fffe03f */
[----:B------:R-:W-:Y:S01]  /*10e40*/  @!UPT UIADD3 URZ, URZ, URZ, URZ ;  /* 0x0000003f3f3ff290 */ /* 0x000fe2000fffe03f */
[----:B------:R0:W-:Y:S01]  /*10e50*/  STL [R1+0x48], R26 ;  /* 0x0000481a01007387 */ /* 0x0001e20000100800 */
[----:B------:R-:W-:Y:S01]  /*10e60*/  IMAD.MOV.U32 R13, RZ, RZ, R27 ;  /* 0x000000ffff0d7224 */ /* 0x000fe200078e001b */
[----:B------:R-:W-:Y:S01]  /*10e70*/  MOV R14, R25 ;  /* 0x00000019000e7202 */ /* 0x000fe20000000f00 */
[----:B------:R-:W-:Y:S01]  /*10e80*/  IMAD.MOV.U32 R11, RZ, RZ, R24 ;  /* 0x000000ffff0b7224 */ /* 0x000fe200078e0018 */
[----:B0-----:R-:W3:Y:S04]  /*10e90*/  LDL.LU.64 R26, [R1+0x1590] ;  /* 0x00159000011a7983 */ /* 0x001ee80000300a00 */
[----:B------:R-:W3:Y:S04]  /*10ea0*/  LDL.LU.64 R24, [R1+0x1588] ;  /* 0x0015880001187983 */ /* 0x000ee80000300a00 */
[----:B------:R2:W-:Y:S04]  /*10eb0*/  STL.64 [R1+0x1580], R22 ;  /* 0x0015801601007387 */ /* 0x0005e80000100a00 */
[----:B------:R0:W-:Y:S04]  /*10ec0*/  STL.64 [R1+0x1578], R20 ;  /* 0x0015781401007387 */ /* 0x0001e80000100a00 */
[----:B------:R-:W1:Y:S01]  /*10ed0*/  S2R R16, SR_TID.X ;  /* 0x0000000000107919 */ /* 0x000e620000002100 */
[----:B--2---:R-:W-:Y:S01]  /*10ee0*/  MOV R22, R4 ;  /* 0x0000000400167202 */ /* 0x004fe20000000f00 */
[----:B------:R-:W-:Y:S01]  /*10ef0*/  IMAD.MOV.U32 R23, RZ, RZ, R2 ;  /* 0x000000ffff177224 */ /* 0x000fe200078e0002 */
[----:B0-----:R-:W-:Y:S01]  /*10f00*/  MOV R20, R0 ;  /* 0x0000000000147202 */ /* 0x001fe20000000f00 */
[----:B------:R-:W-:Y:S01]  /*10f10*/  IMAD.MOV.U32 R21, RZ, RZ, R5 ;  /* 0x000000ffff157224 */ /* 0x000fe200078e0005 */
[----:B------:R-:W-:Y:S01]  /*10f20*/  MOV R18, R15 ;  /* 0x0000000f00127202 */ /* 0x000fe20000000f00 */
[----:B------:R-:W-:Y:S01]  /*10f30*/  IMAD.MOV.U32 R29, RZ, RZ, R19 ;  /* 0x000000ffff1d7224 */ /* 0x000fe200078e0013 */
[----:B-1----:R-:W-:-:S02]  /*10f40*/  LOP3.LUT R12, R16, 0x60, RZ, 0xc0, !PT ;  /* 0x00000060100c7812 */ /* 0x002fc400078ec0ff */
[----:B------:R-:W-:Y:S02]  /*10f50*/  LOP3.LUT R17, R16, 0x1c, RZ, 0xc0, !PT ;  /* 0x0000001c10117812 */ /* 0x000fe400078ec0ff */
[----:B------:R-:W-:-:S04]  /*10f60*/  SHF.R.U32.HI R9, RZ, 0x1, R12 ;  /* 0x00000001ff097819 */ /* 0x000fc8000001160c */
[----:B------:R-:W-:Y:S01]  /*10f70*/  LEA.HI R9, R17, R9, RZ, 0x1e ;  /* 0x0000000911097211 */ /* 0x000fe200078ff0ff */
[----:B---3--:R-:W-:Y:S01]  /*10f80*/  HMMA.16816.F32.BF16 R4, R24, R6, R20 ;  /* 0x000000061804723c */ /* 0x008fe20000041814 */
[----:B------:R-:W2:Y:S04]  /*10f90*/  LDL.LU.64 R22, [R1+0x1580] ;  /* 0x0015800001167983 */ /* 0x000ea80000300a00 */
[----:B------:R-:W2:Y:S11]  /*10fa0*/  LDL.LU.64 R20, [R1+0x1578] ;  /* 0x0015780001147983 */ /* 0x000eb60000300a00 */
[----:B------:R-:W-:Y:S07]  /*10fb0*/  @!UPT UIADD3 URZ, URZ, URZ, URZ ;  /* 0x0000003f3f3ff290 */ /* 0x000fee000fffe03f */
[----:B------:R0:W-:Y:S01]  /*10fc0*/  STL [R1+0x20], R4 ;  /* 0x0000200401007387 */ /* 0x0001e20000100800 */
[----:B------:R-:W-:Y:S01]  /*10fd0*/  IMAD.MOV.U32 R10, RZ, RZ, R5 ;  /* 0x000000ffff0a7224 */ /* 0x000fe200078e0005 */
[----:B------:R-:W-:Y:S01]  /*10fe0*/  MOV R19, R6 ;  /* 0x0000000600137202 */ /* 0x000fe20000000f00 */
[----:B------:R-:W-:Y:S01]  /*10ff0*/  IMAD.MOV.U32 R15, RZ, RZ, R7 ;  /* 0x000000ffff0f7224 */ /* 0x000fe200078e0007 */
[--C-:B------:R-:W-:Y:S01]  /*11000*/  SHF.R.U32.HI R5, RZ, 0x1, R12.reuse ;  /* 0x00000001ff057819 */ /* 0x100fe2000001160c */
[----:B------:R-:W3:Y:S04]  /*11010*/  LDL.LU.64 R6, [R1+0x1570] ;  /* 0x0015700001067983 */ /* 0x000ee80000300a00 */
[----:B------:R-:W-:Y:S01]  /*11020*/  STL.64 [R1+0x1558], R26 ;  /* 0x0015581a01007387 */ /* 0x000fe20000100a00 */
[----:B0-----:R-:W-:-:S03]  /*11030*/  SHF.R.U32.HI R4, RZ, 0x1, R12 ;  /* 0x00000001ff047819 */ /* 0x001fc6000001160c */
[----:B------:R0:W-:Y:S01]  /*11040*/  STL.64 [R1+0x1550], R24 ;  /* 0x0015501801007387 */ /* 0x0001e20000100a00 */
[C---:B------:R-:W-:Y:S02]  /*11050*/  LEA.HI R4, R17.reuse, R4, RZ, 0x1e ;  /* 0x0000000411047211 */ /* 0x040fe400078ff0ff */
[----:B------:R-:W-:Y:S01]  /*11060*/  LEA.HI R5, R17, R5, RZ, 0x1e ;  /* 0x0000000511057211 */ /* 0x000fe200078ff0ff */
[----:B0-----:R-:W4:Y:S04]  /*11070*/  LDL.LU R24, [R1+0x84] ;  /* 0x0000840001187983 */ /* 0x001f280000300800 */
[----:B------:R0:W-:Y:S04]  /*11080*/  STL [R1+0x14e4], R17 ;  /* 0x0014e41101007387 */ /* 0x0001e80000100800 */
[----:B0-----:R-:W5:Y:S04]  /*11090*/  LDL.LU R17, [R1+0xac] ;  /* 0x0000ac0001117983 */ /* 0x001f680000300800 */
[----:B------:R-:W2:Y:S04]  /*110a0*/  LDL.LU R25, [R1+0x60] ;  /* 0x0000600001197983 */ /* 0x000ea80000300800 */
[----:B------:R-:W0:Y:S04]  /*110b0*/  S2R R0, SR_TID.X ;  /* 0x0000000000007919 */ /* 0x000e280000002100 */
[----:B------:R-:W1:Y:S01]  /*110c0*/  S2R R3, SR_CTAID.X ;  /* 0x0000000000037919 */ /* 0x000e620000002500 */
[----:B------:R-:W-:-:S02]  /*110d0*/  LOP3.LUT R16, R16, 0x1c, RZ, 0xc0, !PT ;  /* 0x0000001c10107812 */ /* 0x000fc400078ec0ff */
[----:B------:R-:W-:Y:S01]  /*110e0*/  SHF.R.U32.HI R12, RZ, 0x1, R12 ;  /* 0x00000001ff0c7819 */ /* 0x000fe2000001160c */
[----:B------:R-:W-:Y:S01]  /*110f0*/  FMUL R28, R28, c[0x0][0x188] ;  /* 0x000062001c1c7a20 */ /* 0x000fe20000400000 */
[----:B------:R-:W3:Y:S02]  /*11100*/  LDL.LU R26, [R1+0x68] ;  /* 0x00006800011a7983 */ /* 0x000ee40000300800 */
[----:B------:R-:W-:Y:S02]  /*11110*/  LEA.HI R12, R16, R12, RZ, 0x1e ;  /* 0x0000000c100c7211 */ /* 0x000fe400078ff0ff */
[----:B------:R-:W3:Y:S01]  /*11120*/  LDL.LU R27, [R1+0x30] ;  /* 0x00003000011b7983 */ /* 0x000ee20000300800 */
[----:B0-----:R-:W-:-:S04]  /*11130*/  LOP3.LUT R0, R0, 0x3, RZ, 0xc0, !PT ;  /* 0x0000000300007812 */ /* 0x001fc800078ec0ff */
[----:B------:R-:W-:Y:S02]  /*11140*/  LEA R0, P0, R0, UR4, 0x1 ;  /* 0x0000000400007c11 */ /* 0x000fe4000f8008ff */
[----:B-1----:R-:W-:Y:S02]  /*11150*/  SHF.L.U32 R3, R3, 0x7, RZ ;  /* 0x0000000703037819 */ /* 0x002fe400000006ff */
[----:B------:R-:W-:Y:S01]  /*11160*/  IADD3 R2, P1, R0, 0x9, RZ ;  /* 0x0000000900027810 */ /* 0x000fe20007f3e0ff */
[----:B------:R-:W-:Y:S01]  /*11170*/  IMAD.X R16, RZ, RZ, UR5, P0 ;  /* 0x00000005ff107e24 */ /* 0x000fe200080e06ff */
[C---:B------:R-:W-:Y:S01]  /*11180*/  IADD3 R9, R3.reuse, R9, RZ ;  /* 0x0000000903097210 */ /* 0x040fe20007ffe0ff */
[C---:B------:R-:W-:Y:S01]  /*11190*/  IMAD.IADD R4, R3.reuse, 0x1, R4 ;  /* 0x0000000103047824 */ /* 0x040fe200078e0204 */
[C---:B------:R-:W-:Y:S02]  /*111a0*/  IADD3 R5, R3.reuse, R5, RZ ;  /* 0x0000000503057210 */ /* 0x040fe40007ffe0ff */
[----:B------:R-:W-:-:S02]  /*111b0*/  IADD3 R12, R3, R12, RZ ;  /* 0x0000000c030c7210 */ /* 0x000fc40007ffe0ff */
[----:B------:R-:W-:Y:S02]  /*111c0*/  ISETP.GT.U32.AND P3, PT, R2, R9, PT ;  /* 0x000000090200720c */ /* 0x000fe40003f64070 */
[----:B------:R-:W-:Y:S02]  /*111d0*/  IADD3.X R3, RZ, R16, RZ, P1, !PT ;  /* 0x00000010ff037210 */ /* 0x000fe40000ffe4ff */
[----:B------:R-:W-:Y:S02]  /*111e0*/  IADD3 R5, R5, 0x8, RZ ;  /* 0x0000000805057810 */ /* 0x000fe40007ffe0ff */
[----:B------:R-:W-:Y:S02]  /*111f0*/  IADD3 R12, R12, 0x40, RZ ;  /* 0x000000400c0c7810 */ /* 0x000fe40007ffe0ff */
[----:B------:R-:W-:Y:S02]  /*11200*/  IADD3 R4, R4, 0x48, RZ ;  /* 0x0000004804047810 */ /* 0x000fe40007ffe0ff */
[----:B------:R-:W-:-:S02]  /*11210*/  ISETP.GT.U32.AND.EX P3, PT, R3, RZ, PT, P3 ;  /* 0x000000ff0300720c */ /* 0x000fc40003f64130 */
[C---:B------:R-:W-:Y:S02]  /*11220*/  ISETP.GT.U32.AND P2, PT, R2.reuse, R5, PT ;  /* 0x000000050200720c */ /* 0x040fe40003f44070 */
[C---:B------:R-:W-:Y:S02]  /*11230*/  ISETP.GT.U32.AND P5, PT, R2.reuse, R12, PT ;  /* 0x0000000c0200720c */ /* 0x040fe40003fa4070 */
[----:B------:R-:W-:Y:S02]  /*11240*/  ISETP.GT.U32.AND P0, PT, R2, R4, PT ;  /* 0x000000040200720c */ /* 0x000fe40003f04070 */
[----:B------:R-:W-:Y:S02]  /*11250*/  FSEL R28, R28, -INF , !P3 ;  /* 0xff8000001c1c7808 */ /* 0x000fe40005800000 */
[----:B------:R-:W-:Y:S01]  /*11260*/  IADD3 R2, P1, R0, 0x10, RZ ;  /* 0x0000001000027810 */ /* 0x000fe20007f3e0ff */
[----:B------:R-:W-:Y:S04]  /*11270*/  STL [R1+0x70], R16 ;  /* 0x0000701001007387 */ /* 0x000fe80000100800 */
[----:B------:R0:W-:Y:S01]  /*11280*/  STL [R1+0x110], R28 ;  /* 0x0001101c01007387 */ /* 0x0001e20000100800 */
[----:B------:R-:W-:-:S02]  /*11290*/  ISETP.GT.U32.AND P4, PT, R2, R9, PT ;  /* 0x000000090200720c */ /* 0x000fc40003f84070 */
[C---:B------:R-:W-:Y:S02]  /*112a0*/  ISETP.GT.U32.AND P6, PT, R2.reuse, R5, PT ;  /* 0x000000050200720c */ /* 0x040fe40003fc4070 */
[C---:B------:R-:W-:Y:S02]  /*112b0*/  ISETP.GT.U32.AND P3, PT, R2.reuse, R12, PT ;  /* 0x0000000c0200720c */ /* 0x040fe40003f64070 */
[C---:B------:R-:W-:Y:S01]  /*112c0*/  ISETP.GT.U32.AND.EX P2, PT, R3.reuse, RZ, PT, P2 ;  /* 0x000000ff0300720c */ /* 0x040fe20003f44120 */
[----:B0-----:R-:W-:Y:S01]  /*112d0*/  IMAD.X R28, RZ, RZ, R16, P1 ;  /* 0x000000ffff1c7224 */ /* 0x001fe200008e0610 */
[----:B------:R-:W-:Y:S02]  /*112e0*/  ISETP.GT.U32.AND P1, PT, R2, R4, PT ;  /* 0x000000040200720c */ /* 0x000fe40003f24070 */
[----:B------:R-:W-:Y:S01]  /*112f0*/  ISETP.GT.U32.AND.EX P5, PT, R3, RZ, PT, P5 ;  /* 0x000000ff0300720c */ /* 0x000fe20003fa4150 */
[----:B------:R-:W-:Y:S01]  /*11300*/  FMUL R29, R29, c[0x0][0x188] ;  /* 0x000062001d1d7a20 */ /* 0x000fe20000400000 */
[----:B------:R-:W-:-:S02]  /*11310*/  ISETP.GT.U32.AND.EX P0, PT, R3, RZ, PT, P0 ;  /* 0x000000ff0300720c */ /* 0x000fc40003f04100 */
[----:B------:R-:W-:Y:S01]  /*11320*/  ISETP.GT.U32.AND.EX P4, PT, R28, RZ, PT, P4 ;  /* 0x000000ff1c00720c */ /* 0x000fe20003f84140 */
[----:B-----5:R-:W-:Y:S02]  /*11330*/  FMUL R2, R17, c[0x0][0x188] ;  /* 0x0000620011027a20 */ /* 0x020fe40000400000 */
[----:B----4-:R-:W-:-:S03]  /*11340*/  FMUL R17, R24, c[0x0][0x188] ;  /* 0x0000620018117a20 */ /* 0x010fc60000400000 */
[----:B------:R-:W-:Y:S01]  /*11350*/  FSEL R24, R2, -INF , !P2 ;  /* 0xff80000002187808 */ /* 0x000fe20005000000 */
[----:B--2---:R-:W-:Y:S01]  /*11360*/  FMUL R3, R25, c[0x0][0x188] ;  /* 0x0000620019037a20 */ /* 0x004fe20000400000 */
[----:B------:R-:W-:-:S03]  /*11370*/  FSEL R17, R17, -INF , !P5 ;  /* 0xff80000011117808 */ /* 0x000fc60006800000 */
[----:B------:R0:W-:Y:S04]  /*11380*/  STL [R1+0x118], R24 ;  /* 0x0001181801007387 */ /* 0x0001e80000100800 */
[----:B------:R1:W-:Y:S01]  /*11390*/  STL [R1+0x11c], R17 ;  /* 0x00011c1101007387 */ /* 0x0003e20000100800 */
[----:B0-----:R-:W-:Y:S02]  /*113a0*/  FSEL R24, R29, -INF , !P0 ;  /* 0xff8000001d187808 */ /* 0x001fe40004000000 */
[----:B-1----:R-:W-:-:S03]  /*113b0*/  FSEL R17, R3, -INF , !P4 ;  /* 0xff80000003117808 */ /* 0x002fc60006000000 */
[----:B------:R-:W-:Y:S01]  /*113c0*/  STL [R1+0x1b0], R24 ;  /* 0x0001b01801007387 */ /* 0x000fe20000100800 */
[----:B---3--:R-:W-:-:S03]  /*113d0*/  FMUL R29, R7, c[0x0][0x188] ;  /* 0x00006200071d7a20 */ /* 0x008fc60000400000 */
[----:B------:R0:W-:Y:S04]  /*113e0*/  STL [R1+0x3e8], R17 ;  /* 0x0003e81101007387 */ /* 0x0001e80000100800 */
[----:B------:R-:W2:Y:S01]  /*113f0*/  LDL.LU R7, [R1+0x1568] ;  /* 0x0015680001077983 */ /* 0x000ea20000300800 */
[----:B------:R-:W-:-:S04]  /*11400*/  IADD3 R2, P2, R0, 0x11, RZ ;  /* 0x0000001100027810 */ /* 0x000fc80007f5e0ff */
[----:B------:R-:W-:Y:S02]  /*11410*/  IADD3.X R3, RZ, R16, RZ, P2, !PT ;  /* 0x00000010ff037210 */ /* 0x000fe400017fe4ff */
[C---:B------:R-:W-:Y:S02]  /*11420*/  ISETP.GT.U32.AND P5, PT, R2.reuse, R9, PT ;  /* 0x000000090200720c */ /* 0x040fe40003fa4070 */
[C---:B------:R-:W-:Y:S02]  /*11430*/  ISETP.GT.U32.AND P0, PT, R2.reuse, R5, PT ;  /* 0x000000050200720c */ /* 0x040fe40003f04070 */
[C---:B------:R-:W-:Y:S02]  /*11440*/  ISETP.GT.U32.AND P4, PT, R2.reuse, R12, PT ;  /* 0x0000000c0200720c */ /* 0x040fe40003f84070 */
[----:B------:R-:W-:Y:S01]  /*11450*/  ISETP.GT.U32.AND P2, PT, R2, R4, PT ;  /* 0x000000040200720c */ /* 0x000fe20003f44070 */
[----:B------:R-:W-:Y:S01]  /*11460*/  FMUL R2, R26, c[0x0][0x188] ;  /* 0x000062001a027a20 */ /* 0x000fe20000400000 */
[C---:B------:R-:W-:Y:S01]  /*11470*/  ISETP.GT.U32.AND.EX P6, PT, R28.reuse, RZ, PT, P6 ;  /* 0x000000ff1c00720c */ /* 0x040fe20003fc4160 */
[----:B0-----:R-:W-:Y:S01]  /*11480*/  FMUL R17, R27, c[0x0][0x188] ;  /* 0x000062001b117a20 */ /* 0x001fe20000400000 */
[----:B------:R-:W-:-:S02]  /*11490*/  ISETP.GT.U32.AND.EX P3, PT, R28, RZ, PT, P3 ;  /* 0x000000ff1c00720c */ /* 0x000fc40003f64130 */
[----:B------:R-:W-:Y:S02]  /*114a0*/  FSEL R24, R2, -INF , !P6 ;  /* 0xff80000002187808 */ /* 0x000fe40007000000 */
[----:B------:R-:W-:Y:S01]  /*114b0*/  ISETP.GT.U32.AND.EX P1, PT, R28, RZ, PT, P1 ;  /* 0x000000ff1c00720c */ /* 0x000fe20003f24110 */
[----:B------:R-:W-:Y:S01]  /*114c0*/  FMUL R28, R6, c[0x0][0x188] ;  /* 0x00006200061c7a20 */ /* 0x000fe20000400000 */
[----:B------:R-:W-:Y:S01]  /*114d0*/  FSEL R17, R17, -INF , !P3 ;  /* 0xff80000011117808 */ /* 0x000fe20005800000 */
[----:B------:R0:W-:Y:S01]  /*114e0*/  STL [R1+0x3ec], R24 ;  /* 0x0003ec1801007387 */ /* 0x0001e20000100800 */
[----:B------:R-:W-:Y:S02]  /*114f0*/  ISETP.GT.U32.AND.EX P5, PT, R3, RZ, PT, P5 ;  /* 0x000000ff0300720c */ /* 0x000fe40003fa4150 */
[----:B------:R-:W-:Y:S01]  /*11500*/  IADD3 R2, P6, R0, 0x18, RZ ;  /* 0x0000001800027810 */ /* 0x000fe20007fde0ff */
[----:B------:R-:W3:Y:S01]  /*11510*/  LDL.LU R6, [R1+0x1564] ;  /* 0x0015640001067983 */ /* 0x000ee20000300800 */
[----:B------:R-:W-:-:S03]  /*11520*/  FSEL R29, R29, -INF , !P1 ;  /* 0xff8000001d1d7808 */ /* 0x000fc60004800000 */
[----:B0-----:R-:W4:Y:S01]  /*11530*/  LDL.LU R24, [R1+0x120] ;  /* 0x0001200001187983 */ /* 0x001f220000300800 */
[----:B------:R-:W-:-:S03]  /*11540*/  ISETP.GT.U32.AND P3, PT, R2, R9, PT ;  /* 0x000000090200720c */ /* 0x000fc60003f64070 */
[----:B------:R0:W-:Y:S01]  /*11550*/  STL [R1+0x3fc], R17 ;  /* 0x0003fc1101007387 */ /* 0x0001e20000100800 */
[----:B------:R-:W-:Y:S01]  /*11560*/  ISETP.GT.U32.AND P1, PT, R2, R5, PT ;  /* 0x000000050200720c */ /* 0x000fe20003f24070 */
[----:B------:R-:W-:Y:S02]  /*11570*/  FMUL R8, R8, c[0x0][0x188] ;  /* 0x0000620008087a20 */ /* 0x000fe40000400000 */
[----:B------:R-:W4:Y:S01]  /*11580*/  LDL.LU R25, [R1+0x124] ;  /* 0x0001240001197983 */ /* 0x000f220000300800 */
[----:B------:R-:W-:-:S03]  /*11590*/  ISETP.GT.U32.AND.EX P0, PT, R3, RZ, PT, P0 ;  /* 0x000000ff0300720c */ /* 0x000fc60003f04100 */
[----:B------:R-:W4:Y:S01]  /*115a0*/  LDL.LU R26, [R1+0x128] ;  /* 0x00012800011a7983 */ /* 0x000f220000300800 */
[----:B0-----:R-:W-:Y:S01]  /*115b0*/  FSEL R17, R28, -INF , !P5 ;  /* 0xff8000001c117808 */ /* 0x001fe20006800000 */
[----:B------:R-:W-:Y:S01]  /*115c0*/  IMAD.X R28, RZ, RZ, R16, P6 ;  /* 0x000000ffff1c7224 */ /* 0x000fe200030e0610 */
[C---:B------:R-:W-:Y:S01]  /*115d0*/  ISETP.GT.U32.AND P5, PT, R2.reuse, R12, PT ;  /* 0x0000000c0200720c */ /* 0x040fe20003fa4070 */
[----:B------:R-:W4:Y:S01]  /*115e0*/  LDL.LU R27, [R1+0x12c] ;  /* 0x00012c00011b7983 */ /* 0x000f220000300800 */
[----:B------:R-:W-:Y:S02]  /*115f0*/  ISETP.GT.U32.AND P6, PT, R2, R4, PT ;  /* 0x000000040200720c */ /* 0x000fe40003fc4070 */
[C---:B------:R-:W-:Y:S01]  /*11600*/  ISETP.GT.U32.AND.EX P4, PT, R3.reuse, RZ, PT, P4 ;  /* 0x000000ff0300720c */ /* 0x040fe20003f84140 */
[----:B------:R0:W-:Y:S01]  /*11610*/  STL [R1+0x430], R29 ;  /* 0x0004301d01007387 */ /* 0x0001e20000100800 */
[----:B------:R-:W-:Y:S01]  /*11620*/  ISETP.GT.U32.AND.EX P2, PT, R3, RZ, PT, P2 ;  /* 0x000000ff0300720c */ /* 0x000fe20003f44120 */
[----:B------:R-:W-:-:S02]  /*11630*/  FMUL R3, R11, c[0x0][0x188] ;  /* 0x000062000b037a20 */ /* 0x000fc40000400000 */
[----:B------:R1:W-:Y:S01]  /*11640*/  STL [R1+0x3e0], R17 ;  /* 0x0003e01101007387 */ /* 0x0003e20000100800 */
[----:B------:R-:W-:Y:S02]  /*11650*/  ISETP.GT.U32.AND.EX P3, PT, R28, RZ, PT, P3 ;  /* 0x000000ff1c00720c */ /* 0x000fe40003f64130 */
[----:B------:R-:W-:Y:S01]  /*11660*/  FSEL R11, R8, -INF , !P4 ;  /* 0xff800000080b7808 */ /* 0x000fe20006000000 */
[----:B0-----:R-:W-:Y:S01]  /*11670*/  FMUL R29, R18, c[0x0][0x188] ;  /* 0x00006200121d7a20 */ /* 0x001fe20000400000 */
[----:B------:R-:W-:-:S04]  /*11680*/  FSEL R3, R3, -INF , !P3 ;  /* 0xff80000003037808 */ /* 0x000fc80005800000 */
[----:B------:R-:W-:Y:S01]  /*11690*/  FSEL R8, R29, -INF , !P2 ;  /* 0xff8000001d087808 */ /* 0x000fe20005000000 */
[----:B--2---:R-:W-:Y:S02]  /*116a0*/  FMUL R2, R7, c[0x0][0x188] ;  /* 0x0000620007027a20 */ /* 0x004fe40000400000 */
[----:B------:R-:W2:Y:S03]  /*116b0*/  LDL.LU R7, [R1+0x1560] ;  /* 0x0015600001077983 */ /* 0x000ea60000300800 */
[----:B-1----:R-:W-:-:S05]  /*116c0*/  FSEL R17, R2, -INF , !P0 ;  /* 0xff80000002117808 */ /* 0x002fca0004000000 */
[----:B------:R-:W-:Y:S04]  /*116d0*/  STL [R1+0x3e4], R17 ;  /* 0x0003e41101007387 */ /* 0x000fe80000100800 */
[----:B------:R-:W-:Y:S04]  /*116e0*/  STL [R1+0x3f8], R11 ;  /* 0x0003f80b01007387 */ /* 0x000fe80000100800 */
[----:B------:R-:W5:Y:S04]  /*116f0*/  LDL.LU R29, [R1+0x20] ;  /* 0x00002000011d7983 */ /* 0x000f680000300800 */
[----:B------:R-:W-:Y:S04]  /*11700*/  STL [R1+0x42c], R8 ;  /* 0x00042c0801007387 */ /* 0x000fe80000100800 */
[----:B------:R0:W-:Y:S04]  /*11710*/  STL.64 [R1+0x1538], R14 ;  /* 0x0015380e01007387 */ /* 0x0001e80000100a00 */
[----:B------:R1:W-:Y:S04]  /*11720*/  STL [R1+0x3dc], R3 ;  /* 0x0003dc0301007387 */ /* 0x0003e80000100800 */
[----:B------:R-:W-:Y:S04]  /*11730*/  STL.64 [R1+0x1530], R12 ;  /* 0x0015300c01007387 */ /* 0x000fe80000100a00 */
[----:B0-----:R-:W4:Y:S01]  /*11740*/  LDL.LU R14, [R1+0x18] ;  /* 0x00001800010e7983 */ /* 0x001f220000300800 */
[----:B------:R-:W-:-:S04]  /*11750*/  IADD3 R2, P0, R0, 0x19, RZ ;  /* 0x0000001900027810 */ /* 0x000fc80007f1e0ff */
[C---:B------:R-:W-:Y:S01]  /*11760*/  ISETP.GT.U32.AND P4, PT, R2.reuse, R9, PT ;  /* 0x000000090200720c */ /* 0x040fe20003f84070 */
[----:B-1----:R-:W-:Y:S01]  /*11770*/  IMAD.X R3, RZ, RZ, R16, P0 ;  /* 0x000000ffff037224 */ /* 0x002fe200000e0610 */
[C---:B------:R-:W-:Y:S02]  /*11780*/  ISETP.GT.U32.AND P2, PT, R2.reuse, R5, PT ;  /* 0x000000050200720c */ /* 0x040fe40003f44070 */
[C---:B------:R-:W-:Y:S02]  /*11790*/  ISETP.GT.U32.AND P3, PT, R2.reuse, R12, PT ;  /* 0x0000000c0200720c */ /* 0x040fe40003f64070 */
[----:B------:R-:W-:Y:S02]  /*117a0*/  ISETP.GT.U32.AND P0, PT, R2, R4, PT ;  /* 0x000000040200720c */ /* 0x000fe40003f04070 */
[----:B------:R-:W3:Y:S01]  /*117b0*/  LDL.LU R2, [R1+0x48] ;  /* 0x0000480001027983 */ /* 0x000ee20000300800 */
[----:B--2---:R-:W-:-:S07]  /*117c0*/  MOV R15, R7 ;  /* 0x00000007000f7202 */ /* 0x004fce0000000f00 */
[----:B----4-:R-:W-:Y:S11]  /*117d0*/  HMMA.16816.F32.BF16 R24, R20, R14, R24 ;  /* 0x0000000e1418723c */ /* 0x010ff60000041818 */
[----:B------:R-:W-:Y:S11]  /*117e0*/  @!UPT UIADD3 URZ, URZ, URZ, URZ ;  /* 0x0000003f3f3ff290 */ /* 0x000ff6000fffe03f */
[----:B------:R-:W-:Y:S01]  /*117f0*/  @!UPT UIADD3 URZ, URZ, URZ, URZ ;  /* 0x0000003f3f3ff290 */ /* 0x000fe2000fffe03f */
[----:B------:R0:W-:Y:S01]  /*11800*/  STL [R1+0x34], R25 ;  /* 0x0000341901007387 */ /* 0x0001e20000100800 */
[----:B------:R-:W-:Y:S01]  /*11810*/  IMAD.MOV.U32 R7, RZ, RZ, R26 ;  /* 0x000000ffff077224 */ /* 0x000fe200078e001a */
[----:B------:R-:W-:Y:S02]  /*11820*/  MOV R17, R27 ;  /* 0x0000001b00117202 */ /* 0x000fe40000000f00 */
[----:B------:R-:W-:Y:S01]  /*11830*/  MOV R8, R24 ;  /* 0x0000001800087202 */ /* 0x000fe20000000f00 */
[----:B------:R-:W2:Y:S04]  /*11840*/  LDL.LU.64 R26, [R1+0x1558] ;  /* 0x00155800011a7983 */ /* 0x000ea80000300a00 */
[----:B0-----:R-:W2:Y:S04]  /*11850*/  LDL.LU.64 R24, [R1+0x1550] ;  /* 0x0015500001187983 */ /* 0x001ea80000300a00 */
[----:B------:R-:W-:Y:S04]  /*11860*/  STL.64 [R1+0x1548], R22 ;  /* 0x0015481601007387 */ /* 0x000fe80000100a00 */
[----:B------:R0:W-:Y:S04]  /*11870*/  STL.64 [R1+0x1540], R20 ;  /* 0x0015401401007387 */ /* 0x0001e80000100a00 */
[----:B0-----:R-:W2:Y:S04]  /*11880*/  LDL.LU R20, [R1+0xe0] ;  /* 0x0000e00001147983 */ /* 0x001ea80000300800 */
[----:B------:R-:W2:Y:S04]  /*11890*/  LDL.LU R21, [R1+0xe4] ;  /* 0x0000e40001157983 */ /* 0x000ea80000300800 */
[----:B------:R-:W2:Y:S01]  /*118a0*/  LDL.LU R22, [R1+0xe8] ;  /* 0x0000e80001167983 */ /* 0x000ea20000300800 */
[----:B---3--:R-:W-:-:S07]  /*118b0*/  IMAD.MOV.U32 R23, RZ, RZ, R6 ;  /* 0x000000ffff177224 */ /* 0x008fce00078e0006 */
[----:B--2---:R-:W-:Y:S01]  /*118c0*/  HMMA.16816.F32.BF16 R12, R24, R14, R20 ;  /* 0x0000000e180c723c */ /* 0x004fe20000041814 */
[----:B------:R-:W2:Y:S04]  /*118d0*/  LDL.LU.64 R22, [R1+0x1548] ;  /* 0x0015480001167983 */ /* 0x000ea80000300a00 */
[----:B------:R-:W2:Y:S11]  /*118e0*/  LDL.LU.64 R20, [R1+0x1540] ;  /* 0x0015400001147983 */ /* 0x000eb60000300a00 */
[----:B------:R-:W-:Y:S07]  /*118f0*/  @!UPT UIADD3 URZ, URZ, URZ, URZ ;  /* 0x0000003f3f3ff290 */ /* 0x000fee000fffe03f */
[----:B------:R0:W-:Y:S01]  /*11900*/  STL [R1+0x18], R14 ;  /* 0x0000180e01007387 */ /* 0x0001e20000100800 */
[----:B------:R-:W-:-:S03]  /*11910*/  MOV R6, R15 ;  /* 0x0000000f00067202 */ /* 0x000fc60000000f00 */
[----:B0-----:R-:W3:Y:S01]  /*11920*/  LDL.LU.64 R14, [R1+0x1538] ;  /* 0x00153800010e7983 */ /* 0x001ee20000300a00 */
[----:B------:R-:W-:Y:S01]  /*11930*/  MOV R11, R12 ;  /* 0x0000000c000b7202 */ /* 0x000fe20000000f00 */
[----:B------:R-:W-:Y:S02]  /*11940*/  IMAD.MOV.U32 R18, RZ, RZ, R13 ;  /* 0x000000ffff127224 */ /* 0x000fe400078e000d */
[----:B------:R-:W4:Y:S01]  /*11950*/  LDL.LU.64 R12, [R1+0x1530] ;  /* 0x00153000010c7983 */ /* 0x000f220000300a00 */
[----:B------:R-:W-:Y:S01]  /*11960*/  FMUL R2, R2, c[0x0][0x188] ;  /* 0x0000620002027a20 */ /* 0x000fe20000400000 */
[C---:B------:R-:W-:Y:S02]  /*11970*/  ISETP.GT.U32.AND.EX P1, PT, R28.reuse, RZ, PT, P1 ;  /* 0x000000ff1c00720c */ /* 0x040fe40003f24110 */
[C---:B------:R-:W-:Y:S01]  /*11980*/  ISETP.GT.U32.AND.EX P5, PT, R28.reuse, RZ, PT, P5 ;  /* 0x000000ff1c00720c */ /* 0x040fe20003fa4150 */
[----:B------:R-:W-:Y:S01]  /*11990*/  STL.64 [R1+0x1510], R26 ;  /* 0x0015101a01007387 */ /* 0x000fe20000100a00 */
[----:B------:R-:W-:-:S02]  /*119a0*/  ISETP.GT.U32.AND.EX P6, PT, R28, RZ, PT, P6 ;  /* 0x000000ff1c00720c */ /* 0x000fc40003fc4160 */
[C---:B------:R-:W-:Y:S01]  /*119b0*/  ISETP.GT.U32.AND.EX P4, PT, R3.reuse, RZ, PT, P4 ;  /* 0x000000ff0300720c */ /* 0x040fe20003f84140 */
[----:B------:R0:W-:Y:S01]  /*119c0*/  STL.64 [R1+0x1508], R24 ;  /* 0x0015081801007387 */ /* 0x0001e20000100a00 */
[C---:B------:R-:W-:Y:S02]  /*119d0*/  ISETP.GT.U32.AND.EX P2, PT, R3.reuse, RZ, PT, P2 ;  /* 0x000000ff0300720c */ /* 0x040fe40003f44120 */
[C---:B------:R-:W-:Y:S02]  /*119e0*/  ISETP.GT.U32.AND.EX P3, PT, R3.reuse, RZ, PT, P3 ;  /* 0x000000ff0300720c */ /* 0x040fe40003f64130 */
[----:B------:R-:W-:Y:S01]  /*119f0*/  ISETP.GT.U32.AND.EX P0, PT, R3, RZ, PT, P0 ;  /* 0x000000ff0300720c */ /* 0x000fe20003f04100 */
[----:B-----5:R-:W-:Y:S02]  /*11a00*/  FMUL R3, R29, c[0x0][0x188] ;  /* 0x000062001d037a20 */ /* 0x020fe40000400000 */
[----:B------:R-:W-:Y:S01]  /*11a10*/  FMUL R29, R19, c[0x0][0x188] ;  /* 0x00006200131d7a20 */ /* 0x000fe20000400000 */
[----:B0-----:R-:W2:Y:S04]  /*11a20*/  LDL.LU R24, [R1+0x100] ;  /* 0x0001000001187983 */ /* 0x001ea80000300800 */
[----:B------:R-:W2:Y:S04]  /*11a30*/  LDL.LU R25, [R1+0x104] ;  /* 0x0001040001197983 */ /* 0x000ea80000300800 */
[----:B------:R-:W2:Y:S04]  /*11a40*/  LDL.LU R26, [R1+0x108] ;  /* 0x00010800011a7983 */ /* 0x000ea80000300800 */
[----:B------:R-:W2:Y:S04]  /*11a50*/  LDL.LU R27, [R1+0x10c] ;  /* 0x00010c00011b7983 */ /* 0x000ea80000300800 */
[----:B------:R-:W5:Y:S01]  /*11a60*/  LDL.LU R19, [R1+0x1528] ;  /* 0x0015280001137983 */ /* 0x000f620000300800 */
[----:B------:R-:W-:-:S05]  /*11a70*/  FMUL R10, R10, c[0x0][0x188] ;  /* 0x000062000a0a7a20 */ /* 0x000fca0000400000 */
[----:B------:R-:W-:Y:S01]  /*11a80*/  FSEL R10, R10, -INF , !P3 ;  /* 0xff8000000a0a7808 */ /* 0x000fe20005800000 */
[----:B---3--:R-:W-:Y:S01]  /*11a90*/  FMUL R28, R15, c[0x0][0x188] ;  /* 0x000062000f1c7a20 */ /* 0x008fe20000400000 */
[----:B------:R-:W-:Y:S01]  /*11aa0*/  FSEL R15, R2, -INF , !P1 ;  /* 0xff800000020f7808 */ /* 0x000fe20004800000 */
[----:B------:R-:W-:-:S04]  /*11ab0*/  FMUL R14, R14, c[0x0][0x188] ;  /* 0x000062000e0e7a20 */ /* 0x000fc80000400000 */
[----:B------:R0:W-:Y:S01]  /*11ac0*/  STL [R1+0x3d8], R15 ;  /* 0x0003d80f01007387 */ /* 0x0001e20000100800 */
[----:B----4-:R-:W-:Y:S01]  /*11ad0*/  FMUL R13, R13, c[0x0][0x188] ;  /* 0x000062000d0d7a20 */ /* 0x010fe20000400000 */
[----:B------:R-:W-:Y:S02]  /*11ae0*/  FSEL R14, R14, -INF , !P4 ;  /* 0xff8000000e0e7808 */ /* 0x000fe40006000000 */
[----:B0-----:R-:W-:Y:S02]  /*11af0*/  FSEL R15, R3, -INF , !P5 ;  /* 0xff800000030f7808 */ /* 0x001fe40006800000 */
[----:B------:R-:W-:-:S03]  /*11b00*/  FSEL R13, R13, -INF , !P2 ;  /* 0xff8000000d0d7808 */ /* 0x000fc60005000000 */
[----:B------:R0:W-:Y:S01]  /*11b10*/  STL [R1+0x3f0], R15 ;  /* 0x0003f00f01007387 */ /* 0x0001e20000100800 */
[----:B------:R-:W-:Y:S02]  /*11b20*/  IADD3 R2, P1, R0, 0x20, RZ ;  /* 0x0000002000027810 */ /* 0x000fe40007f3e0ff */
[----:B0-----:R-:W-:-:S05]  /*11b30*/  FSEL R15, R29, -INF , !P6 ;  /* 0xff8000001d0f7808 */ /* 0x001fca0007000000 */
[----:B------:R-:W-:Y:S01]  /*11b40*/  STL [R1+0x420], R15 ;  /* 0x0004200f01007387 */ /* 0x000fe20000100800 */
[----:B------:R-:W-:-:S03]  /*11b50*/  ISETP.GT.U32.AND P6, PT, R2, R9, PT ;  /* 0x000000090200720c */ /* 0x000fc60003fc4070 */
[----:B------:R-:W-:Y:S01]  /*11b60*/  STL [R1+0x3d0], R14 ;  /* 0x0003d00e01007387 */ /* 0x000fe20000100800 */
[----:B------:R-:W-:-:S03]  /*11b70*/  ISETP.GT.U32.AND P4, PT, R2, R5, PT ;  /* 0x000000050200720c */ /* 0x000fc60003f84070 */
[----:B------:R-:W-:Y:S01]  /*11b80*/  STL [R1+0x3d4], R13 ;  /* 0x0003d40d01007387 */ /* 0x000fe20000100800 */
[C---:B------:R-:W-:Y:S02]  /*11b90*/  ISETP.GT.U32.AND P2, PT, R2.reuse, R12, PT ;  /* 0x0000000c0200720c */ /* 0x040fe40003f44070 */
[----:B------:R-:W-:Y:S01]  /*11ba0*/  ISETP.GT.U32.AND P3, PT, R2, R4, PT ;  /* 0x000000040200720c */ /* 0x000fe20003f64070 */
[----:B------:R-:W-:Y:S01]  /*11bb0*/  STL [R1+0x3f4], R10 ;  /* 0x0003f40a01007387 */ /* 0x000fe20000100800 */
[----:B------:R-:W-:-:S03]  /*11bc0*/  IMAD.X R2, RZ, RZ, R16, P1 ;  /* 0x000000ffff027224 */ /* 0x000fc600008e0610 */
[----:B------:R-:W-:Y:S04]  /*11bd0*/  STL [R1+0x1500], R18 ;  /* 0x0015001201007387 */ /* 0x000fe80000100800 */
[----:B------:R0:W-:Y:S04]  /*11be0*/  STL.64 [R1+0x14f8], R16 ;  /* 0x0014f81001007387 */ /* 0x0001e80000100a00 */
[----:B0-----:R-:W3:Y:S04]  /*11bf0*/  LDL.LU R16, [R1+0xd0] ;  /* 0x0000d00001107983 */ /* 0x001ee80000300800 */
[----:B------:R-:W3:Y:S04]  /*11c00*/  LDL.LU R17, [R1+0xd4] ;  /* 0x0000d40001117983 */ /* 0x000ee80000300800 */
[----:B------:R-:W5:Y:S04]  /*11c10*/  LDL.LU R18, [R1+0xd8] ;  /* 0x0000d80001127983 */ /* 0x000f680000300800 */
[----:B-----5:R0:W-:Y:S04]  /*11c20*/  STL.64 [R1+0x1520], R18 ;  /* 0x0015201201007387 */ /* 0x0201e80000100a00 */
[----:B---3--:R1:W-:Y:S04]  /*11c30*/  STL.64 [R1+0x1518], R16 ;  /* 0x0015181001007387 */ /* 0x0083e80000100a00 */
[----:B0-----:R-:W2:Y:S01]  /*11c40*/  LDL.LU.64 R18, [R1+0x8] ;  /* 0x0000080001127983 */ /* 0x001ea20000300a00 */
[----:B------:R-:W-:Y:S01]  /*11c50*/  FSEL R10, R28, -INF , !P0 ;  /* 0xff8000001c0a7808 */ /* 0x000fe20004000000 */
[----:B------:R-:W-:-:S02]  /*11c60*/  FMUL R28, R7, c[0x0][0x188] ;  /* 0x00006200071c7a20 */ /* 0x000fc40000400000 */
[----:B------:R-:W-:Y:S02]  /*11c70*/  FMUL R29, R8, c[0x0][0x188] ;  /* 0x00006200081d7a20 */ /* 0x000fe40000400000 */
[----:B------:R0:W-:Y:S01]  /*11c80*/  STL [R1+0x428], R10 ;  /* 0x0004280a01007387 */ /* 0x0001e20000100800 */
[----:B--2---:R-:W-:Y:S01]  /*11c90*/  HMMA.16816.F32.BF16 R24, R20, R18, R24 ;  /* 0x000000121418723c */ /* 0x004fe20000041818 */
[----:B------:R-:W-:Y:S01]  /*11ca0*/  MOV R15, R18 ;  /* 0x00000012000f7202 */ /* 0x000fe20000000f00 */
[----:B------:R-:W-:Y:S02]  /*11cb0*/  IMAD.MOV.U32 R13, RZ, RZ, R19 ;  /* 0x000000ffff0d7224 */ /* 0x000fe400078e0013 */
[----:B------:R-:W2:Y:S04]  /*11cc0*/  LDL.LU.64 R18, [R1+0x1520] ;  /* 0x0015200001127983 */ /* 0x000ea80000300a00 */
[----:B-1----:R-:W2:Y:S11]  /*11cd0*/  LDL.LU.64 R16, [R1+0x1518] ;  /* 0x0015180001107983 */ /* 0x002eb60000300a00 */
[----:B------:R-:W-:Y:S05]  /*11ce0*/  @!UPT UIADD3 URZ, URZ, URZ, URZ ;  /* 0x0000003f3f3ff290 */ /* 0x000fea000fffe03f */
[----:B------:R-:W-:Y:S01]  /*11cf0*/  IMAD.MOV.U32 R7, RZ, RZ, R26 ;  /* 0x000000ffff077224 */ /* 0x000fe200078e001a */
[----:B------:R-:W-:Y:S01]  /*11d00*/  MOV R8, R24 ;  /* 0x0000001800087202 */ /* 0x000fe20000000f00 */
[----:B0-----:R-:W-:Y:S01]  /*11d10*/  IMAD.MOV.U32 R10, RZ, RZ, R27 ;  /* 0x000000ffff0a7224 */ /* 0x001fe200078e001b */
[----:B------:R-:W-:Y:S01]  /*11d20*/  MOV R14, R25 ;  /* 0x00000019000e7202 */ /* 0x000fe20000000f00 */
[----:B------:R-:W2:Y:S04]  /*11d30*/  LDL.LU.64 R26, [R1+0x1510] ;  /* 0x00151000011a7983 */ /* 0x000ea80000300a00 */
[----:B------:R-:W2:Y:S01]  /*11d40*/  LDL.LU.64 R24, [R1+0x1508] ;  /* 0x0015080001187983 */ /* 0x000ea20000300a00 */
[----:B------:R-:W-:Y:S02]  /*11d50*/  ISETP.GT.U32.AND.EX P6, PT, R2, RZ, PT, P6 ;  /* 0x000000ff0200720c */ /* 0x000fe40003fc4160 */
[----:B------:R-:W-:Y:S01]  /*11d60*/  IADD3 R3, P5, R0, 0x21, RZ ;  /* 0x0000002100037810 */ /* 0x000fe20007fbe0ff */
[----:B------:R0:W-:Y:S01]  /*11d70*/  STL.64 [R1+0x14f0], R22 ;  /* 0x0014f01601007387 */ /* 0x0001e20000100a00 */
[----:B------:R-:W-:-:S03]  /*11d80*/  ISETP.GT.U32.AND.EX P4, PT, R2, RZ, PT, P4 ;  /* 0x000000ff0200720c */ /* 0x000fc60003f84140 */
[----:B------:R2:W-:Y:S01]  /*11d90*/  STL.64 [R1+0x14e8], R20 ;  /* 0x0014e81401007387 */ /* 0x0005e20000100a00 */
[----:B0-----:R-:W-:Y:S01]  /*11da0*/  IMAD.MOV.U32 R23, RZ, RZ, R13 ;  /* 0x000000ffff177224 */ /* 0x001fe200078e000d */
[----:B------:R-:W-:Y:S02]  /*11db0*/  MOV R22, R15 ;  /* 0x0000000f00167202 */ /* 0x000fe40000000f00 */
[----:B------:R-:W-:Y:S02]  /*11dc0*/  FSEL R13, R29, -INF , !P6 ;  /* 0xff8000001d0d7808 */ /* 0x000fe40007000000 */
[----:B------:R-:W-:Y:S01]  /*11dd0*/  ISETP.GT.U32.AND P6, PT, R3, R12, PT ;  /* 0x0000000c0300720c */ /* 0x000fe20003fc4070 */
[----:B------:R-:W3:Y:S01]  /*11de0*/  LDL.LU R29, [R1+0x34] ;  /* 0x00003400011d7983 */ /* 0x000ee20000300800 */
[----:B------:R-:W-:-:S03]  /*11df0*/  FSEL R12, R28, -INF , !P4 ;  /* 0xff8000001c0c7808 */ /* 0x000fc60006000000 */
[----:B------:R-:W-:Y:S04]  /*11e00*/  STL [R1+0x448], R13 ;  /* 0x0004480d01007387 */ /* 0x000fe80000100800 */
[----:B------:R-:W4:Y:S04]  /*11e10*/  LDL.LU R28, [R1+0x18] ;  /* 0x00001800011c7983 */ /* 0x000f280000300800 */
[----:B------:R0:W-:Y:S01]  /*11e20*/  STL [R1+0x450], R12 ;  /* 0x0004500c01007387 */ /* 0x0001e20000100800 */
[----:B--2---:R-:W-:Y:S03]  /*11e30*/  HMMA.16816.F32.BF16 R20, R24, R22, R16 ;  /* 0x000000161814723c */ /* 0x004fe60000041810 */
[----:B------:R-:W2:Y:S04]  /*11e40*/  LDL.LU R18, [R1+0x1500] ;  /* 0x0015000001127983 */ /* 0x000ea80000300800 */
[----:B------:R-:W5:Y:S01]  /*11e50*/  LDL.LU.64 R16, [R1+0x14f8] ;  /* 0x0014f80001107983 */ /* 0x000f620000300a00 */
[----:B------:R-:W-:-:S02]  /*11e60*/  ISETP.GT.U32.AND P1, PT, R3, R9, PT ;  /* 0x000000090300720c */ /* 0x000fc40003f24070 */
[C---:B------:R-:W-:Y:S02]  /*11e70*/  ISETP.GT.U32.AND P0, PT, R3.reuse, R5, PT ;  /* 0x000000050300720c */ /* 0x040fe40003f04070 */
[----:B------:R-:W-:Y:S01]  /*11e80*/  ISETP.GT.U32.AND P4, PT, R3, R4, PT ;  /* 0x000000040300720c */ /* 0x000fe20003f84070 */
[----:B------:R-:W-:Y:S01]  /*11e90*/  FMUL R3, R11, c[0x0][0x188] ;  /* 0x000062000b037a20 */ /* 0x000fe20000400000 */
[----:B------:R-:W-:-:S10]  /*11ea0*/  ISETP.GT.U32.AND.EX P2, PT, R2, RZ, PT, P2 ;  /* 0x000000ff0200720c */ /* 0x000fd40003f44120 */
[----:B0-----:R-:W-:Y:S01]  /*11eb0*/  IMAD.MOV.U32 R12, RZ, RZ, R22 ;  /* 0x000000ffff0c7224 */ /* 0x001fe200078e0016 */
[----:B------:R-:W-:Y:S01]  /*11ec0*/  MOV R19, R20 ;  /* 0x0000001400137202 */ /* 0x000fe20000000f00 */
[----:B------:R-:W-:Y:S01]  /*11ed0*/  IMAD.MOV.U32 R11, RZ, RZ, R23 ;  /* 0x000000ffff0b7224 */ /* 0x000fe200078e0017 */
[----:B------:R-:W-:Y:S01]  /*11ee0*/  MOV R13, R21 ;  /* 0x00000015000d7202 */ /* 0x000fe20000000f00 */
[----:B------:R-:W2:Y:S04]  /*11ef0*/  LDL.LU.64 R22, [R1+0x14f0] ;  /* 0x0014f00001167983 */ /* 0x000ea80000300a00 */
[----:B------:R-:W2:Y:S04]  /*11f00*/  LDL.LU.64 R20, [R1+0x14e8] ;  /* 0x0014e80001147983 */ /* 0x000ea80000300a00 */
[----:B------:R-:W-:Y:S04]  /*11f10*/  STL.64 [R1+0x14d0], R26 ;  /* 0x0014d01a01007387 */ /* 0x000fe80000100a00 */
[----:B------:R0:W-:Y:S01]  /*11f20*/  STL.64 [R1+0x14c8], R24 ;  /* 0x0014c81801007387 */ /* 0x0001e20000100a00 */
[----:B------:R-:W-:-:S03]  /*11f30*/  FSEL R3, R3, -INF , !P2 ;  /* 0xff80000003037808 */ /* 0x000fc60005000000 */
[----:B0-----:R-:W2:Y:S04]  /*11f40*/  LDL.LU R24, [R1+0xf0] ;  /* 0x0000f00001187983 */ /* 0x001ea80000300800 */
[----:B------:R-:W2:Y:S04]  /*11f50*/  LDL.LU R25, [R1+0xf4] ;  /* 0x0000f40001197983 */ /* 0x000ea80000300800 */
[----:B------:R-:W2:Y:S04]  /*11f60*/  LDL.LU R26, [R1+0xf8] ;  /* 0x0000f800011a7983 */ /* 0x000ea80000300800 */
[----:B------:R-:W2:Y:S04]  /*11f70*/  LDL.LU R27, [R1+0xfc] ;  /* 0x0000fc00011b7983 */ /* 0x000ea80000300800 */
[----:B------:R0:W-:Y:S04]  /*11f80*/  STL [R1+0x14a8], R14 ;  /* 0x0014a80e01007387 */ /* 0x0001e80000100800 */
[----:B------:R3:W-:Y:S04]  /*11f90*/  STL.64 [R1+0x14a0], R12 ;  /* 0x0014a00c01007387 */ /* 0x0007e80000100a00 */
[----:B0-----:R-:W2:Y:S04]  /*11fa0*/  LDL.LU R14, [R1+0x78] ;  /* 0x00007800010e7983 */ /* 0x001ea80000300800 */
[----:B------:R-:W2:Y:S01]  /*11fb0*/  LDL.LU R15, [R1+0x7c] ;  /* 0x00007c00010f7983 */ /* 0x000ea20000300800 */
[----:B---3--:R-:W-:-:S03]  /*11fc0*/  FMUL R12, R29, c[0x0][0x188] ;  /* 0x000062001d0c7a20 */ /* 0x008fc60000400000 */
[----:B------:R-:W-:Y:S01]  /*11fd0*/  STL [R1+0x568], R3 ;  /* 0x0005680301007387 */ /* 0x000fe20000100800 */
[----:B-----5:R-:W-:-:S03]  /*11fe0*/  FMUL R29, R17, c[0x0][0x188] ;  /* 0x00006200111d7a20 */ /* 0x020fc60000400000 */
[----:B------:R-:W3:Y:S01]  /*11ff0*/  LDL.LU R17, [R1+0x14e4] ;  /* 0x0014e40001117983 */ /* 0x000ee20000300800 */
[----:B----4-:R-:W-:Y:S01]  /*12000*/  FMUL R28, R28, c[0x0][0x188] ;  /* 0x000062001c1c7a20 */ /* 0x010fe20000400000 */
[----:B------:R-:W-:Y:S02]  /*12010*/  ISETP.GT.U32.AND.EX P3, PT, R2, RZ, PT, P3 ;  /* 0x000000ff0200720c */ /* 0x000fe40003f64130 */
[----:B------:R-:W0:Y:S02]  /*12020*/  S2R R13, SR_TID.X ;  /* 0x00000000000d7919 */ /* 0x000e240000002100 */
[----:B------:R-:W-:-:S05]  /*12030*/  FSEL R28, R28, -INF , !P3 ;  /* 0xff8000001c1c7808 */ /* 0x000fca0005800000 */
[----:B------:R1:W-:Y:S04]  /*12040*/  STL [R1+0x56c], R28 ;  /* 0x00056c1c01007387 */ /* 0x0003e80000100800 */
[----:B-1----:R-:W1:Y:S01]  /*12050*/  S2R R28, SR_CTAID.X ;  /* 0x00000000001c7919 */ /* 0x002e620000002500 */
[----:B0-----:R-:W-:-:S04]  /*12060*/  LOP3.LUT R13, R13, 0x60, RZ, 0xc0, !PT ;  /* 0x000000600d0d7812 */ /* 0x001fc800078ec0ff */
[----:B------:R-:W-:Y:S02]  /*12070*/  SHF.R.U32.HI R13, RZ, 0x1, R13 ;  /* 0x00000001ff0d7819 */ /* 0x000fe4000001160d */
[----:B------:R-:W-:-:S04]  /*12080*/  IADD3.X R3, RZ, R16, RZ, P5, !PT ;  /* 0x00000010ff037210 */ /* 0x000fc80002ffe4ff */
[C---:B------:R-:W-:Y:S01]  /*12090*/  ISETP.GT.U32.AND.EX P1, PT, R3.reuse, RZ, PT, P1 ;  /* 0x000000ff0300720c */ /* 0x040fe20003f24110 */
[----:B-1----:R-:W-:Y:S01]  /*120a0*/  IMAD.SHL.U32 R28, R28, 0x80, RZ ;  /* 0x000000801c1c7824 */ /* 0x002fe200078e00ff */
[----:B------:R-:W-:Y:S02]  /*120b0*/  IADD3 R2, P2, R0, 0x28, RZ ;  /* 0x0000002800027810 */ /* 0x000fe40007f5e0ff */
[----:B------:R-:W-:Y:S02]  /*120c0*/  FSEL R12, R12, -INF , !P1 ;  /* 0xff8000000c0c7808 */ /* 0x000fe40004800000 */
[C---:B------:R-:W-:Y:S02]  /*120d0*/  ISETP.GT.U32.AND.EX P0, PT, R3.reuse, RZ, PT, P0 ;  /* 0x000000ff0300720c */ /* 0x040fe40003f04100 */
[----:B------:R-:W-:Y:S02]  /*120e0*/  ISETP.GT.U32.AND.EX P6, PT, R3, RZ, PT, P6 ;  /* 0x000000ff0300720c */ /* 0x000fe40003fc4160 */
[----:B------:R-:W-:-:S02]  /*120f0*/  ISETP.GT.U32.AND P5, PT, R2, R9, PT ;  /* 0x000000090200720c */ /* 0x000fc40003fa4070 */
[----:B------:R-:W-:Y:S01]  /*12100*/  ISETP.GT.U32.AND P3, PT, R2, R5, PT ;  /* 0x000000050200720c */ /* 0x000fe20003f64070 */
[----:B--2---:R-:W-:Y:S01]  /*12110*/  HMMA.16816.F32.BF16 R24, R20, R14, R24 ;  /* 0x0000000e1418723c */ /* 0x004fe20000041818 */
[----:B---3--:R-:W-:Y:S02]  /*12120*/  LEA.HI R13, R17, R13, RZ, 0x1e ;  /* 0x0000000d110d7211 */ /* 0x008fe400078ff0ff */
[----:B------:R-:W2:Y:S02]  /*12130*/  LDL.LU R17, [R1+0x14e0] ;  /* 0x0014e00001117983 */ /* 0x000ea40000300800 */
[----:B------:R-:W-:Y:S01]  /*12140*/  IADD3 R13, R28, R13, RZ ;  /* 0x0000000d1c0d7210 */ /* 0x000fe20007ffe0ff */
[----:B------:R-:W-:Y:S02]  /*12150*/  FMUL R28, R18, c[0x0][0x188] ;  /* 0x00006200121c7a20 */ /* 0x000fe40000400000 */
[----:B------:R-:W3:Y:S01]  /*12160*/  LDL.LU R18, [R1+0x14dc] ;  /* 0x0014dc0001127983 */ /* 0x000ee20000300800 */
[----:B------:R-:W-:-:S03]  /*12170*/  IADD3 R13, R13, 0x40, RZ ;  /* 0x000000400d0d7810 */ /* 0x000fc60007ffe0ff */
[----:B------:R0:W-:Y:S01]  /*12180*/  STL [R1+0x444], R12 ;  /* 0x0004440c01007387 */ /* 0x0001e20000100800 */
[C---:B------:R-:W-:Y:S02]  /*12190*/  ISETP.GT.U32.AND P1, PT, R2.reuse, R13, PT ;  /* 0x0000000d0200720c */ /* 0x040fe40003f24070 */
[----:B------:R-:W-:Y:S02]  /*121a0*/  FSEL R13, R29, -INF , !P0 ;  /* 0xff8000001d0d7808 */ /* 0x000fe40004000000 */
[----:B------:R-:W-:Y:S02]  /*121b0*/  ISETP.GT.U32.AND P0, PT, R2, R4, PT ;  /* 0x000000040200720c */ /* 0x000fe40003f04070 */
[----:B0-----:R-:W-:Y:S02]  /*121c0*/  FSEL R12, R28, -INF , !P6 ;  /* 0xff8000001c0c7808 */ /* 0x001fe40007000000 */
[----:B------:R-:W-:Y:S01]  /*121d0*/  IADD3 R2, P6, R0, 0x29, RZ ;  /* 0x0000002900027810 */ /* 0x000fe20007fde0ff */
[----:B------:R-:W-:Y:S01]  /*121e0*/  STL [R1+0x44c], R13 ;  /* 0x00044c0d01007387 */ /* 0x000fe20000100800 */
[----:B------:R-:W-:-:S02]  /*121f0*/  IMAD.X R28, RZ, RZ, R16, P2 ;  /* 0x000000ffff1c7224 */ /* 0x000fc400010e0610 */
[----:B------:R-:W-:Y:S01]  /*12200*/  ISETP.GT.U32.AND P2, PT, R2, R9, PT ;  /* 0x000000090200720c */ /* 0x000fe20003f44070 */
[----:B------:R-:W-:Y:S01]  /*12210*/  STL [R1+0x564], R12 ;  /* 0x0005640c01007387 */ /* 0x000fe20000100800 */
[----:B------:R-:W-:Y:S01]  /*12220*/  FMUL R29, R8, c[0x0][0x188] ;  /* 0x00006200081d7a20 */ /* 0x000fe20000400000 */
[----:B------:R-:W-:Y:S01]  /*12230*/  MOV R9, R24 ;  /* 0x0000001800097202 */ /* 0x000fe20000000f00 */
[----:B------:R-:W-:Y:S01]  /*12240*/  IMAD.MOV.U32 R8, RZ, RZ, R26 ;  /* 0x000000ffff087224 */ /* 0x000fe200078e001a */
[----:B------:R-:W4:Y:S04]  /*12250*/  LDL.LU R16, [R1+0x14d8] ;  /* 0x0014d80001107983 */ /* 0x000f280000300800 */
[----:B------:R-:W-:Y:S04]  /*12260*/  STL [R1+0x14], R25 ;  /* 0x0000141901007387 */ /* 0x000fe80000100800 */
[----:B------:R0:W-:Y:S04]  /*12270*/  STL [R1+0x1c], R27 ;  /* 0x00001c1b01007387 */ /* 0x0001e80000100800 */
[----:B0-----:R-:W5:Y:S04]  /*12280*/  LDL.LU.64 R26, [R1+0x14d0] ;  /* 0x0014d000011a7983 */ /* 0x001f680000300a00 */
[----:B------:R-:W5:Y:S04]  /*12290*/  LDL.LU.64 R24, [R1+0x14c8] ;  /* 0x0014c80001187983 */ /* 0x000f680000300a00 */
[----:B------:R-:W-:Y:S04]  /*122a0*/  STL.64 [R1+0x14b8], R10 ;  /* 0x0014b80a01007387 */ /* 0x000fe80000100a00 */
[----:B------:R0:W-:Y:S04]  /*122b0*/  STL.64 [R1+0x14b0], R8 ;  /* 0x0014b00801007387 */ /* 0x0001e80000100a00 */
[----:B0-----:R-:W5:Y:S01]  /*122c0*/  LDL.LU R8, [R1+0xc0] ;  /* 0x0000c00001087983 */ /* 0x001f620000300800 */
[----:B------:R-:W-:Y:S01]  /*122d0*/  FMUL R6, R6, c[0x0][0x188] ;  /* 0x0000620006067a20 */ /* 0x000fe20000400000 */
[----:B------:R-:W-:Y:S01]  /*122e0*/  ISETP.GT.U32.AND.EX P4, PT, R3, RZ, PT, P4 ;  /* 0x000000ff0300720c */ /* 0x000fe20003f84140 */
[----:B------:R-:W-:Y:S01]  /*122f0*/  FMUL R3, R7, c[0x0][0x188] ;  /* 0x0000620007037a20 */ /* 0x000fe20000400000 */
[----:B------:R-:W-:-:S02]  /*12300*/  ISETP.GT.U32.AND.EX P5, PT, R28, RZ, PT, P5 ;  /* 0x000000ff1c00720c */ /* 0x000fc40003fa4150 */
[----:B------:R-:W-:Y:S02]  /*12310*/  ISETP.GT.U32.AND.EX P3, PT, R28, RZ, PT, P3 ;  /* 0x000000ff1c00720c */ /* 0x000fe40003f64130 */
[----:B------:R-:W-:Y:S02]  /*12320*/  FSEL R6, R6, -INF , !P4 ;  /* 0xff80000006067808 */ /* 0x000fe40006000000 */
[C---:B------:R-:W-:Y:S02]  /*12330*/  ISETP.GT.U32.AND P4, PT, R2.reuse, R5, PT ;  /* 0x000000050200720c */ /* 0x040fe40003f84070 */
[----:B------:R-:W-:Y:S02]  /*12340*/  FSEL R5, R29, -INF , !P5 ;  /* 0xff8000001d057808 */ /* 0x000fe40006800000 */
[----:B------:R-:W-:Y:S02]  /*12350*/  FSEL R3, R3, -INF , !P3 ;  /* 0xff80000003037808 */ /* 0x000fe40005800000 */
[----:B------:R-:W-:-:S02]  /*12360*/  ISETP.GT.U32.AND P3, PT, R2, R4, PT ;  /* 0x000000040200720c */ /* 0x000fc40003f64070 */
[----:B--2---:R-:W-:Y:S01]  /*12370*/  MOV R11, R17 ;  /* 0x00000011000b7202 */ /* 0x004fe20000000f00 */
[----:B---3--:R-:W-:Y:S01]  /*12380*/  IMAD.MOV.U32 R10, RZ, RZ, R18 ;  /* 0x000000ffff0a7224 */ /* 0x008fe200078e0012 */
[----:B----4-:R-:W-:Y:S02]  /*12390*/  MOV R9, R16 ;  /* 0x0000001000097202 */ /* 0x010fe40000000f00 */
[----:B------:R-:W2:Y:S04]  /*123a0*/  LDL.LU R16, [R1+0x14c0] ;  /* 0x0014c00001107983 */ /* 0x000ea80000300800 */
[----:B------:R-:W-:Y:S04]  /*123b0*/  STL [R1+0x1400], R20 ;  /* 0x0014001401007387 */ /* 0x000fe80000100800 */
[----:B------:R-:W-:Y:S04]  /*123c0*/  STL [R1+0x13fc], R21 ;  /* 0x0013fc1501007387 */ /* 0x000fe80000100800 */
[----:B------:R0:W-:Y:S04]  /*123d0*/  STL [R1+0x13f8], R22 ;  /* 0x0013f81601007387 */ /* 0x0001e80000100800 */
[----:B------:R1:W-:Y:S04]  /*123e0*/  STL [R1+0x13f4], R23 ;  /* 0x0013f41701007387 */ /* 0x0003e80000100800 */
[----:B------:R-:W-:Y:S04]  /*123f0*/  STL [R1+0x578], R6 ;  /* 0x0005780601007387 */ /* 0x000fe80000100800 */
[----:B------:R3:W-:Y:S04]  /*12400*/  STL [R1+0x440], R5 ;  /* 0x0004400501007387 */ /* 0x0007e80000100800 */
[----:B0-----:R-:W2:Y:S01]  /*12410*/  LDL R22, [R1+0x1f8] ;  /* 0x0001f80001167983 */ /* 0x001ea20000100800 */
[----:B-----5:R-:W-:Y:S03]  /*12420*/  HMMA.16816.F32.BF16 R12, R24, R14, R8 ;  /* 0x0000000e180c723c */ /* 0x020fe60000041808 */
[----:B------:R-:W-:Y:S04]  /*12430*/  STL [R1+0x554], R3 ;  /* 0x0005540301007387 */ /* 0x000fe80000100800 */
[----:B-1----:R-:W2:Y:S04]  /*12440*/  LDL R23, [R1+0x1fc] ;  /* 0x0001fc0001177983 */ /* 0x002ea80000100800 */
[----:B------:R-:W2:Y:S04]  /*12450*/  LDL.LU R4, [R1+0x180] ;  /* 0x0001800001047983 */ /* 0x000ea80000300800 */
[----:B---3--:R-:W2:Y:S04]  /*12460*/  LDL.LU R5, [R1+0x184] ;  /* 0x0001840001057983 */ /* 0x008ea80000300800 */
[----:B------:R-:W2:Y:S04]  /*12470*/  LDL.LU R6, [R1+0x188] ;  /* 0x0001880001067983 */ /* 0x000ea80000300800 */
[----:B------:R-:W2:Y:S04]  /*12480*/  LDL.LU R7, [R1+0x18c] ;  /* 0x00018c0001077983 */ /* 0x000ea80000300800 */
[----:B------:R-:W3:Y:S04]  /*12490*/  LDL.LU.64 R10, [R1+0x14b8] ;  /* 0x0014b800010a7983 */ /* 0x000ee80000300a00 */
[----:B------:R-:W4:Y:S04]  /*124a0*/  LDL.LU.64 R8, [R1+0x14b0] ;  /* 0x0014b00001087983 */ /* 0x000f280000300a00 */
[----:B------:R-:W-:Y:S04]  /*124b0*/  STL [R1+0x54], R13 ;  /* 0x0000540d01007387 */ /* 0x000fe80000100800 */
[----:B------:R0:W-:Y:S04]  /*124c0*/  STL.64 [R1+0x58], R14 ;  /* 0x0000580e01007387 */ /* 0x0001e80000100a00 */
[----:B0-----:R-:W5:Y:S04]  /*124d0*/  LDL.LU R14, [R1+0x14a8] ;  /* 0x0014a800010e7983 */ /* 0x001f680000300800 */
[----:B------:R-:W0:Y:S04]  /*124e0*/  S2R R17, SR_TID.X ;  /* 0x0000000000117919 */ /* 0x000e280000002100 */
[----:B------:R-:W1:Y:S01]  /*124f0*/  S2R R18, SR_CTAID.X ;  /* 0x0000000000127919 */ /* 0x000e620000002500 */
[----:B------:R-:W-:-:S03]  /*12500*/  IMAD.MOV.U32 R15, RZ, RZ, R12 ;  /* 0x000000ffff0f7224 */ /* 0x000fc600078e000c */
[----:B------:R-:W2:Y:S04]  /*12510*/  LDL.LU.64 R12, [R1+0x14a0] ;  /* 0x0014a000010c7983 */ /* 0x000ea80000300a00 */
[----:B------:R-:W-:Y:S04]  /*12520*/  STL [R1+0x1478], R15 ;  /* 0x0014780f01007387 */ /* 0x000fe80000100800 */
[----:B------:R-:W-:Y:S04]  /*12530*/  STL [R1+0x13ec], R24 ;  /* 0x0013ec1801007387 */ /* 0x000fe80000100800 */
[----:B------:R-:W-:Y:S01]  /*12540*/  STL [R1+0x13e8], R25 ;  /* 0x0013e81901007387 */ /* 0x000fe20000100800 */
[----:B0-----:R-:W-:-:S03]  /*12550*/  LOP3.LUT R21, R17, 0x60, RZ, 0xc0, !PT ;  /* 0x0000006011157812 */ /* 0x001fc600078ec0ff */
[----:B------:R0:W-:Y:S01]  /*12560*/  STL.64 [R1+0x13d0], R26 ;  /* 0x0013d01a01007387 */ /* 0x0001e20000100a00 */
[----:B------:R-:W-:Y:S01]  /*12570*/  LOP3.LUT R17, R17, 0x1c, RZ, 0xc0, !PT ;  /* 0x0000001c11117812 */ /* 0x000fe200078ec0ff */
[----:B------:R-:W-:Y:S01]  /*12580*/  FMUL R19, R19, c[0x0][0x188] ;  /* 0x0000620013137a20 */ /* 0x000fe20000400000 */
[--C-:B------:R-:W-:Y:S02]  /*12590*/  SHF.R.U32.HI R20, RZ, 0x1, R21.reuse ;  /* 0x00000001ff147819 */ /* 0x100fe40000011615 */
[----:B------:R-:W-:Y:S02]  /*125a0*/  SHF.R.U32.HI R21, RZ, 0x1, R21 ;  /* 0x00000001ff157819 */ /* 0x000fe40000011615 */
[----:B------:R-:W-:Y:S01]  /*125b0*/  ISETP.GT.U32.AND.EX P1, PT, R28, RZ, PT, P1 ;  /* 0x000000ff1c00720c */ /* 0x000fe20003f24110 */
[----:B0-----:R-:W3:Y:S01]  /*125c0*/  LDL R26, [R1+0x70] ;  /* 0x00007000011a7983 */ /* 0x001ee20000100800 */
[----:B-1----:R-:W-:Y:S01]  /*125d0*/  IMAD.SHL.U32 R18, R18, 0x80, RZ ;  /* 0x0000008012127824 */ /* 0x002fe200078e00ff */
[----:B------:R-:W-:-:S02]  /*125e0*/  LEA.HI R20, R17, R20, RZ, 0x1e ;  /* 0x0000001411147211 */ /* 0x000fc400078ff0ff */
[----:B------:R-:W-:Y:S02]  /*125f0*/  LEA.HI R21, R17, R21, RZ, 0x1e ;  /* 0x0000001511157211 */ /* 0x000fe400078ff0ff */
[----:B------:R-:W-:Y:S02]  /*12600*/  FSEL R19, R19, -INF , !P1 ;  /* 0xff80000013137808 */ /* 0x000fe40004800000 */
[C---:B------:R-:W-:Y:S02]  /*12610*/  IADD3 R20, R18.reuse, R20, RZ ;  /* 0x0000001412147210 */ /* 0x040fe40007ffe0ff */
[----:B------:R-:W-:Y:S01]  /*12620*/  IADD3 R21, R18, R21, RZ ;  /* 0x0000001512157210 */ /* 0x000fe20007ffe0ff */
[----:B-----5:R-:W-:Y:S02]  /*12630*/  FMUL R29, R14, c[0x0][0x188] ;  /* 0x000062000e1d7a20 */ /* 0x020fe40000400000 */
[----:B------:R-:W5:Y:S04]  /*12640*/  LDL.64 R14, [R1+0x208] ;  /* 0x00020800010e7983 */ /* 0x000f680000100a00 */
[----:B------:R-:W4:Y:S04]  /*12650*/  LDL.LU R17, [R1+0x1498] ;  /* 0x0014980001117983 */ /* 0x000f280000300800 */
[----:B------:R-:W4:Y:S04]  /*12660*/  LDL.LU R18, [R1+0x1494] ;  /* 0x0014940001127983 */ /* 0x000f280000300800 */
[----:B------:R0:W-:Y:S04]  /*12670*/  STL [R1+0x560], R19 ;  /* 0x0005601301007387 */ /* 0x0001e80000100800 */
[----:B0-----:R-:W4:Y:S01]  /*12680*/  LDL.LU R19, [R1+0x1490] ;  /* 0x0014900001137983 */ /* 0x001f220000300800 */
[----:B------:R-:W-:-:S02]  /*12690*/  IADD3 R20, R20, 0x40, RZ ;  /* 0x0000004014147810 */ /* 0x000fc40007ffe0ff */
[----:B------:R-:W-:Y:S01]  /*126a0*/  ISETP.GT.U32.AND.EX P0, PT, R28, RZ, PT, P0 ;  /* 0x000000ff1c00720c */ /* 0x000fe20003f04100 */
[----:B--2---:R-:W-:Y:S01]  /*126b0*/  FMUL R28, R12, c[0x0][0x188] ;  /* 0x000062000c1c7a20 */ /* 0x004fe20000400000 */
[----:B------:R-:W-:-:S04]  /*126c0*/  ISETP.GT.U32.AND P5, PT, R2, R20, PT ;  /* 0x000000140200720c */ /* 0x000fc80003fa4070 */
[----:B------:R-:W-:Y:S02]  /*126d0*/  FSEL R28, R28, -INF , !P0 ;  /* 0xff8000001c1c7808 */ /* 0x000fe40004000000 */
[----:B---3--:R-:W-:Y:S02]  /*126e0*/  IADD3.X R3, RZ, R26, RZ, P6, !PT ;  /* 0x0000001aff037210 */ /* 0x008fe400037fe4ff */
[----:B------:R-:W-:Y:S02]  /*126f0*/  IADD3 R2, P6, R0, 0x30, RZ ;  /* 0x0000003000027810 */ /* 0x000fe40007fde0ff */
[----:B------:R-:W-:Y:S02]  /*12700*/  ISETP.GT.U32.AND.EX P2, PT, R3, RZ, PT, P2 ;  /* 0x000000ff0300720c */ /* 0x000fe40003f44120 */
[C---:B------:R-:W-:Y:S02]  /*12710*/  ISETP.GT.U32.AND P1, PT, R2.reuse, R21, PT ;  /* 0x000000150200720c */ /* 0x040fe40003f24070 */
[----:B------:R-:W-:Y:S01]  /*12720*/  FSEL R21, R29, -INF , !P2 ;  /* 0xff8000001d157808 */ /* 0x000fe20005000000 */
[----:B------:R-:W-:Y:S01]  /*12730*/  STL [R1+0x574], R28 ;  /* 0x0005741c01007387 */ /* 0x000fe20000100800 */
[----:B------:R-:W-:-:S03]  /*12740*/  ISETP.GT.U32.AND P2, PT, R2, R20, PT ;  /* 0x000000140200720c */ /* 0x000fc60003f44070 */
[----:B------:R4:W-:Y:S02]  /*12750*/  STL [R1+0x434], R21 ;  /* 0x0004341501007387 */ /* 0x0009e40000100800 */
[----:B----4-:R-:W-:Y:S02]  /*12760*/  HMMA.16816.F32.BF16 R20, R16, R22, R4 ;  /* 0x000000161014723c */ /* 0x010fe40000041804 */
[----:B------:R-:W2:Y:S04]  /*12770*/  LDL.LU.64 R6, [R1+0x1488] ;  /* 0x0014880001067983 */ /* 0x000ea80000300a00 */
[----:B------:R-:W2:Y:S11]  /*12780*/  LDL.LU.64 R4, [R1+0x1480] ;  /* 0x0014800001047983 */ /* 0x000eb60000300a00 */
[----:B------:R-:W-:Y:S06]  /*12790*/  @!UPT UIADD3 URZ, URZ, URZ, URZ ;  /* 0x0000003f3f3ff290 */ /* 0x000fec000fffe03f */
[----:B------:R0:W-:Y:S04]  /*127a0*/  STL [R1+0x1454], R20 ;  /* 0x0014541401007387 */ /* 0x0001e80000100800 */
[----:B------:R1:W-:Y:S04]  /*127b0*/  STL [R1+0x1450], R21 ;  /* 0x0014501501007387 */ /* 0x0003e80000100800 */
[----:B------:R3:W-:Y:S04]  /*127c0*/  STL [R1+0x144c], R22 ;  /* 0x00144c1601007387 */ /* 0x0007e80000100800 */
[----:B------:R4:W-:Y:S04]  /*127d0*/  STL [R1+0x1448], R23 ;  /* 0x0014481701007387 */ /* 0x0009e80000100800 */
[----:B0-----:R-:W5:Y:S04]  /*127e0*/  LDL.LU R20, [R1+0x160] ;  /* 0x0001600001147983 */ /* 0x001f680000300800 */
[----:B-1----:R-:W5:Y:S04]  /*127f0*/  LDL.LU R21, [R1+0x164] ;  /* 0x0001640001157983 */ /* 0x002f680000300800 */
[----:B---3--:R-:W5:Y:S04]  /*12800*/  LDL.LU R22, [R1+0x168] ;  /* 0x0001680001167983 */ /* 0x008f680000300800 */
[----:B----4-:R-:W5:Y:S04]  /*12810*/  LDL.LU R23, [R1+0x16c] ;  /* 0x00016c0001177983 */ /* 0x010f680000300800 */
[----:B------:R-:W0:Y:S01]  /*12820*/  S2R R24, SR_TID.X ;  /* 0x0000000000187919 */ /* 0x000e220000002100 */
[----:B------:R-:W-:-:S03]  /*12830*/  FMUL R12, R10, c[0x0][0x188] ;  /* 0x000062000a0c7a20 */ /* 0x000fc60000400000 */
[----:B------:R-:W1:Y:S01]  /*12840*/  S2R R10, SR_CTAID.X ;  /* 0x00000000000a7919 */ /* 0x000e620000002500 */
[----:B------:R-:W-:Y:S01]  /*12850*/  FMUL R28, R13, c[0x0][0x188] ;  /* 0x000062000d1c7a20 */ /* 0x000fe20000400000 */
[----:B------:R-:W-:Y:S02]  /*12860*/  ISETP.GT.U32.AND.EX P4, PT, R3, RZ, PT, P4 ;  /* 0x000000ff0300720c */ /* 0x000fe40003f84140 */
[C---:B0-----:R-:W-:Y:S02]  /*12870*/  LOP3.LUT R27, R24.reuse, 0x60, RZ, 0xc0, !PT ;  /* 0x00000060181b7812 */ /* 0x041fe400078ec0ff */
[----:B------:R-:W-:Y:S02]  /*12880*/  LOP3.LUT R24, R24, 0x1c, RZ, 0xc0, !PT ;  /* 0x0000001c18187812 */ /* 0x000fe400078ec0ff */
[--C-:B------:R-:W-:Y:S02]  /*12890*/  SHF.R.U32.HI R25, RZ, 0x1, R27.reuse ;  /* 0x00000001ff197819 */ /* 0x100fe4000001161b */
[----:B------:R-:W-:-:S02]  /*128a0*/  SHF.R.U32.HI R27, RZ, 0x1, R27 ;  /* 0x00000001ff1b7819 */ /* 0x000fc4000001161b */
[C---:B------:R-:W-:Y:S02]  /*128b0*/  LEA.HI R25, R24.reuse, R25, RZ, 0x1e ;  /* 0x0000001918197211 */ /* 0x040fe400078ff0ff */
[----:B------:R-:W-:Y:S01]  /*128c0*/  LEA.HI R27, R24, R27, RZ, 0x1e ;  /* 0x0000001b181b7211 */ /* 0x000fe200078ff0ff */
[----:B-1----:R-:W-:Y:S01]  /*128d0*/  IMAD.SHL.U32 R10, R10, 0x80, RZ ;  /* 0x000000800a0a7824 */ /* 0x002fe200078e00ff */
[C---:B------:R-:W-:Y:S02]  /*128e0*/  ISETP.GT.U32.AND.EX P5, PT, R3.reuse, RZ, PT, P5 ;  /* 0x000000ff0300720c */ /* 0x040fe40003fa4150 */
[----:B------:R-:W-:Y:S01]  /*128f0*/  ISETP.GT.U32.AND.EX P3, PT, R3, RZ, PT, P3 ;  /* 0x000000ff0300720c */ /* 0x000fe20003f64130 */
[----:B------:R-:W-:Y:S02]  /*12900*/  FMUL R3, R11, c[0x0][0x188] ;  /* 0x000062000b037a20 */ /* 0x000fe40000400000 */
[----:B------:R-:W0:Y:S01]  /*12910*/  S2R R11, SR_TID.X ;  /* 0x00000000000b7919 */ /* 0x000e220000002100 */
[C---:B------:R-:W-:Y:S01]  /*12920*/  IMAD.IADD R25, R10.reuse, 0x1, R25 ;  /* 0x000000010a197824 */ /* 0x040fe200078e0219 */
[----:B------:R-:W-:-:S02]  /*12930*/  IADD3 R27, R10, R27, RZ ;  /* 0x0000001b0a1b7210 */ /* 0x000fc40007ffe0ff */
[----:B------:R-:W-:Y:S02]  /*12940*/  FSEL R12, R12, -INF , !P4 ;  /* 0xff8000000c0c7808 */ /* 0x000fe40006000000 */
[----:B------:R-:W-:Y:S02]  /*12950*/  IADD3 R25, R25, 0x8, RZ ;  /* 0x0000000819197810 */ /* 0x000fe40007ffe0ff */
[----:B------:R-:W-:Y:S02]  /*12960*/  IADD3 R27, R27, 0x48, RZ ;  /* 0x000000481b1b7810 */ /* 0x000fe40007ffe0ff */
[C---:B------:R-:W-:Y:S02]  /*12970*/  ISETP.GT.U32.AND P0, PT, R2.reuse, R25, PT ;  /* 0x000000190200720c */ /* 0x040fe40003f04070 */
[----:B------:R-:W-:Y:S02]  /*12980*/  ISETP.GT.U32.AND P4, PT, R2, R27, PT ;  /* 0x0000001b0200720c */ /* 0x000fe40003f84070 */
[----:B------:R-:W-:Y:S01]  /*12990*/  FSEL R2, R28, -INF , !P5 ;  /* 0xff8000001c027808 */ /* 0x000fe20006800000 */
[----:B------:R-:W-:Y:S04]  /*129a0*/  STL [R1+0x54c], R12 ;  /* 0x00054c0c01007387 */ /* 0x000fe80000100800 */
[----:B------:R-:W3:Y:S04]  /*129b0*/  LDL.LU R29, [R1+0x14] ;  /* 0x00001400011d7983 */ /* 0x000ee80000300800 */
[----:B------:R-:W4:Y:S01]  /*129c0*/  LDL.LU R28, [R1+0x1c] ;  /* 0x00001c00011c7983 */ /* 0x000f220000300800 */
[----:B0-----:R-:W-:-:S03]  /*129d0*/  LOP3.LUT R11, R11, 0x7, RZ, 0xc0, !PT ;  /* 0x000000070b0b7812 */ /* 0x001fc600078ec0ff */
[----:B------:R0:W-:Y:S02]  /*129e0*/  STL [R1+0x55c], R2 ;  /* 0x00055c0201007387 */ /* 0x0001e40000100800 */
[----:B------:R-:W-:Y:S01]  /*129f0*/  IMAD R11, R11, 0x110, RZ ;  /* 0x000001100b0b7824 */ /* 0x000fe200078e02ff */
[----:B------:R-:W-:Y:S02]  /*12a00*/  FSEL R3, R3, -INF , !P3 ;  /* 0xff80000003037808 */ /* 0x000fe40005800000 */
[----:B0-----:R-:W-:-:S04]  /*12a10*/  IADD3 R2, P5, R0, 0x31, RZ ;  /* 0x0000003100027810 */ /* 0x001fc80007fbe0ff */
[----:B------:R-:W-:Y:S01]  /*12a20*/  ISETP.GT.U32.AND P3, PT, R2, R25, PT ;  /* 0x000000190200720c */ /* 0x000fe20003f64070 */
[----:B-----5:R-:W-:Y:S01]  /*12a30*/  HMMA.16816.F32.BF16 R16, R16, R14, R20 ;  /* 0x0000000e1010723c */ /* 0x020fe20000041814 */
[----:B------:R-:W0:Y:S11]  /*12a40*/  S2R R14, SR_TID.X ;  /* 0x00000000000e7919 */ /* 0x000e360000002100 */
[----:B------:R-:W-:Y:S11]  /*12a50*/  @!UPT UIADD3 URZ, URZ, URZ, URZ ;  /* 0x0000003f3f3ff290 */ /* 0x000ff6000fffe03f */
[----:B------:R-:W-:Y:S01]  /*12a60*/  @!UPT UIADD3 URZ, URZ, URZ, URZ ;  /* 0x0000003f3f3ff290 */ /* 0x000fe2000fffe03f */
[----:B------:R-:W-:Y:S02]  /*12a70*/  MOV R24, R19 ;  /* 0x0000001300187202 */ /* 0x000fe40000000f00 */
[C---:B0-----:R-:W-:Y:S01]  /*12a80*/  LOP3.LUT R19, R14.reuse, 0x60, RZ, 0xc0, !PT ;  /* 0x000000600e137812 */ /* 0x041fe200078ec0ff */
[----:B------:R-:W-:Y:S01]  /*12a90*/  IMAD.MOV.U32 R13, RZ, RZ, R18 ;  /* 0x000000ffff0d7224 */ /* 0x000fe200078e0012 */
[----:B------:R-:W-:Y:S02]  /*12aa0*/  LOP3.LUT R18, R14, 0x1c, RZ, 0xc0, !PT ;  /* 0x0000001c0e127812 */ /* 0x000fe400078ec0ff */
[----:B------:R-:W-:-:S04]  /*12ab0*/  SHF.R.U32.HI R19, RZ, 0x1, R19 ;  /* 0x00000001ff137819 */ /* 0x000fc80000011613 */
[----:B------:R-:W-:-:S04]  /*12ac0*/  LEA.HI R19, R18, R19, RZ, 0x1e ;  /* 0x0000001312137211 */ /* 0x000fc800078ff0ff */
[----:B------:R-:W-:Y:S02]  /*12ad0*/  IADD3 R19, R10, R19, RZ ;  /* 0x000000130a137210 */ /* 0x000fe40007ffe0ff */
[----:B------:R-:W0:Y:S01]  /*12ae0*/  S2R R10, SR_TID.X ;  /* 0x00000000000a7919 */ /* 0x000e220000002100 */
[----:B------:R-:W-:Y:S01]  /*12af0*/  IMAD.X R14, RZ, RZ, R26, P6 ;  /* 0x000000ffff0e7224 */ /* 0x000fe200030e061a */
[----:B------:R-:W-:Y:S02]  /*12b00*/  ISETP.GT.U32.AND P6, PT, R2, R19, PT ;  /* 0x000000130200720c */ /* 0x000fe40003fc4070 */
[----:B------:R-:W1:Y:S01]  /*12b10*/  S2R R19, SR_CTAID.X ;  /* 0x0000000000137919 */ /* 0x000e620000002500 */
[----:B0-----:R-:W-:-:S05]  /*12b20*/  IMAD.SHL.U32 R10, R10, 0x2, RZ ;  /* 0x000000020a0a7824 */ /* 0x001fca00078e00ff */
[----:B------:R-:W-:Y:S02]  /*12b30*/  LOP3.LUT R25, R11, 0x30, R10, 0x78, !PT ;  /* 0x000000300b197812 */ /* 0x000fe400078e780a */
[----:B------:R-:W0:Y:S01]  /*12b40*/  S2R R11, SR_TID.X ;  /* 0x00000000000b7919 */ /* 0x000e220000002100 */
[----:B------:R-:W-:Y:S01]  /*12b50*/  IMAD.MOV.U32 R23, RZ, RZ, R16 ;  /* 0x000000ffff177224 */ /* 0x000fe200078e0010 */
[----:B------:R-:W-:Y:S01]  /*12b60*/  MOV R12, R17 ;  /* 0x00000011000c7202 */ /* 0x000fe20000000f00 */
[----:B------:R-:W-:Y:S01]  /*12b70*/  FMUL R16, R9, c[0x0][0x188] ;  /* 0x0000620009107a20 */ /* 0x000fe20000400000 */
[----:B------:R-:W-:Y:S02]  /*12b80*/  ISETP.GT.U32.AND.EX P1, PT, R14, RZ, PT, P1 ;  /* 0x000000ff0e00720c */ /* 0x000fe40003f24110 */
[----:B------:R5:W-:Y:S04]  /*12b90*/  STL [R1+0x147c], R23 ;  /* 0x00147c1701007387 */ /* 0x000be80000100800 */
[----:B------:R-:W2:Y:S04]  /*12ba0*/  LDL.LU R20, [R1+0x170] ;  /* 0x0001700001147983 */ /* 0x000ea80000300800 */
[----:B------:R-:W2:Y:S01]  /*12bb0*/  LDL.LU R21, [R1+0x174] ;  /* 0x0001740001157983 */ /* 0x000ea20000300800 */
[----:B-1----:R-:W-:-:S03]  /*12bc0*/  SHF.L.U32 R19, R19, 0x7, RZ ;  /* 0x0000000713137819 */ /* 0x002fc600000006ff */
[----:B------:R-:W2:Y:S04]  /*12bd0*/  LDL.LU R22, [R1+0x178] ;  /* 0x0001780001167983 */ /* 0x000ea80000300800 */
[----:B-----5:R-:W2:Y:S01]  /*12be0*/  LDL.LU R23, [R1+0x17c] ;  /* 0x00017c0001177983 */ /* 0x020ea20000300800 */
[C---:B0-----:R-:W-:Y:S02]  /*12bf0*/  LOP3.LUT R17, R11.reuse, 0x60, RZ, 0xc0, !PT ;  /* 0x000000600b117812 */ /* 0x041fe400078ec0ff */
[----:B------:R-:W-:Y:S02]  /*12c00*/  LOP3.LUT R18, R11, 0x1c, RZ, 0xc0, !PT ;  /* 0x0000001c0b127812 */ /* 0x000fe400078ec0ff */
[----:B------:R-:W-:Y:S01]  /*12c10*/  SHF.R.U32.HI R17, RZ, 0x1, R17 ;  /* 0x00000001ff117819 */ /* 0x000fe20000011611 */
[----:B------:R0:W-:Y:S03]  /*12c20*/  STL [R1+0x1458], R12 ;  /* 0x0014580c01007387 */ /* 0x0001e60000100800 */
[----:B------:R-:W-:Y:S01]  /*12c30*/  LEA.HI R17, R18, R17, RZ, 0x1e ;  /* 0x0000001112117211 */ /* 0x000fe200078ff0ff */
[----:B------:R1:W-:Y:S01]  /*12c40*/  STL [R1+0x570], R3 ;  /* 0x0005700301007387 */ /* 0x0003e20000100800 */
[----:B0-----:R-:W-:-:S03]  /*12c50*/  FSEL R12, R16, -INF , !P1 ;  /* 0xff800000100c7808 */ /* 0x001fc60004800000 */
[----:B------:R-:W-:Y:S01]  /*12c60*/  STL [R1+0xb4], R14 ;  /* 0x0000b40e01007387 */ /* 0x000fe20000100800 */
[----:B------:R-:W-:-:S03]  /*12c70*/  IMAD.IADD R17, R19, 0x1, R17 ;  /* 0x0000000113117824 */ /* 0x000fc600078e0211 */
[----:B------:R-:W2:Y:S04]  /*12c80*/  LDL.LU R18, [R1+0x1f8] ;  /* 0x0001f80001127983 */ /* 0x000ea80000300800 */
[----:B------:R-:W-:Y:S04]  /*12c90*/  STL [R1+0x584], R12 ;  /* 0x0005840c01007387 */ /* 0x000fe80000100800 */
[----:B------:R-:W2:Y:S01]  /*12ca0*/  LDL.LU R19, [R1+0x1fc] ;  /* 0x0001fc0001137983 */ /* 0x000ea20000300800 */
[----:B------:R-:W-:Y:S01]  /*12cb0*/  LOP3.LUT R25, R25, 0x40, RZ, 0x3c, !PT ;  /* 0x0000004019197812 */ /* 0x000fe200078e3cff */
[----:B-1----:R-:W-:-:S04]  /*12cc0*/  FMUL R3, R8, c[0x0][0x188] ;  /* 0x0000620008037a20 */ /* 0x002fc80000400000 */
[----:B------:R-:W0:Y:S01]  /*12cd0*/  LDSM.16.M88.4 R8, [R25+0x8080] ;  /* 0x008080001908783b */ /* 0x000e220000000200 */
[----:B------:R-:W-:Y:S02]  /*12ce0*/  ISETP.GT.U32.AND.EX P0, PT, R14, RZ, PT, P0 ;  /* 0x000000ff0e00720c */ /* 0x000fe40003f04100 */
[----:B------:R-:W-:Y:S02]  /*12cf0*/  IADD3 R17, R17, 0x40, RZ ;  /* 0x0000004011117810 */ /* 0x000fe40007ffe0ff */
[----:B------:R-:W-:Y:S02]  /*12d00*/  FSEL R3, R3, -INF , !P0 ;  /* 0xff80000003037808 */ /* 0x000fe40004000000 */
[----:B------:R-:W-:Y:S01]  /*12d10*/  ISETP.GT.U32.AND P1, PT, R2, R17, PT ;  /* 0x000000110200720c */ /* 0x000fe20003f24070 */
[----:B0-----:R-:W-:Y:S04]  /*12d20*/  STL.64 [R1], R8 ;  /* 0x0000000801007387 */ /* 0x001fe80000100a00 */
[----:B------:R0:W-:Y:S04]  /*12d30*/  STL.64 [R1+0x8], R10 ;  /* 0x0000080a01007387 */ /* 0x0001e80000100a00 */
[----:B------:R-:W-:Y:S01]  /*12d40*/  STL [R1+0x588], R3 ;  /* 0x0005880301007387 */ /* 0x000fe20000100800 */
[----:B--2---:R-:W-:Y:S03]  /*12d50*/  HMMA.16816.F32.BF16 R16, R4, R18, R20 ;  /* 0x000000120410723c */ /* 0x004fe60000041814 */
[----:B------:R-:W2:Y:S11]  /*12d60*/  LDL.LU R23, [R1+0x147c] ;  /* 0x00147c0001177983 */ /* 0x000eb60000300800 */
[----:B------:R-:W-:Y:S10]  /*12d70*/  @!UPT UIADD3 URZ, URZ, URZ, URZ ;  /* 0x0000003f3f3ff290 */ /* 0x000ff4000fffe03f */
[----:B------:R-:W-:Y:S01]  /*12d80*/  IMAD.MOV.U32 R22, RZ, RZ, R19 ;  /* 0x000000ffff167224 */ /* 0x000fe200078e0013 */
[----:B------:R-:W-:Y:S01]  /*12d90*/  MOV R21, R18 ;  /* 0x0000001200157202 */ /* 0x000fe20000000f00 */
[----:B------:R-:W-:Y:S01]  /*12da0*/  IMAD.MOV.U32 R20, RZ, RZ, R17 ;  /* 0x000000ffff147224 */ /* 0x000fe200078e0011 */
[----:B------:R-:W-:Y:S02]  /*12db0*/  MOV R12, R16 ;  /* 0x00000010000c7202 */ /* 0x000fe40000000f00 */
[----:B------:R-:W1:Y:S01]  /*12dc0*/  LDSM.16.M88.4 R16, [R25+0xb880] ;  /* 0x00b880001910783b */ /* 0x000e620000000200 */
[----:B0-----:R-:W-:-:S03]  /*12dd0*/  IMAD.X R10, RZ, RZ, R26, P5 ;  /* 0x000000ffff0a7224 */ /* 0x001fc600028e061a */
[----:B--2---:R0:W-:Y:S04]  /*12de0*/  STL.64 [R1+0x1468], R22 ;  /* 0x0014681601007387 */ /* 0x0041e80000100a00 */
[----:B------:R-:W-:Y:S04]  /*12df0*/  STL.64 [R1+0x1460], R20 ;  /* 0x0014601401007387 */ /* 0x000fe80000100a00 */
[----:B0-----:R-:W2:Y:S01]  /*12e00*/  LDL.LU R22, [R1+0x208] ;  /* 0x0002080001167983 */ /* 0x001ea20000300800 */
[----:B------:R-:W-:-:S03]  /*12e10*/  MOV R23, R15 ;  /* 0x0000000f00177202 */ /* 0x000fc60000000f00 */
[----:B------:R-:W5:Y:S04]  /*12e20*/  LDL.LU R15, [R1+0x1478] ;  /* 0x00147800010f7983 */ /* 0x000f680000300800 */
[----:B-1----:R-:W-:Y:S04]  /*12e30*/  STL [R1+0x1404], R18 ;  /* 0x0014041201007387 */ /* 0x002fe80000100800 */
[----:B------:R-:W-:Y:S04]  /*12e40*/  STL [R1+0x13f0], R19 ;  /* 0x0013f01301007387 */ /* 0x000fe80000100800 */
[----:B------:R-:W-:Y:S04]  /*12e50*/  STL [R1+0xa4], R10 ;  /* 0x0000a40a01007387 */ /* 0x000fe80000100800 */
[----:B------:R0:W-:Y:S04]  /*12e60*/  STL.64 [R1+0x1470], R16 ;  /* 0x0014701001007387 */ /* 0x0001e80000100a00 */
[----:B0-----:R-:W2:Y:S04]  /*12e70*/  LDL.LU R16, [R1+0x140] ;  /* 0x0001400001107983 */ /* 0x001ea80000300800 */
[----:B------:R-:W2:Y:S04]  /*12e80*/  LDL.LU R17, [R1+0x144] ;  /* 0x0001440001117983 */ /* 0x000ea80000300800 */
[----:B------:R-:W2:Y:S04]  /*12e90*/  LDL.LU R18, [R1+0x148] ;  /* 0x0001480001127983 */ /* 0x000ea80000300800 */
[----:B------:R-:W2:Y:S01]  /*12ea0*/  LDL.LU R19, [R1+0x14c] ;  /* 0x00014c0001137983 */ /* 0x000ea20000300800 */
[----:B------:R-:W-:-:S02]  /*12eb0*/  ISETP.GT.U32.AND.EX P2, PT, R14, RZ, PT, P2 ;  /* 0x000000ff0e00720c */ /* 0x000fc40003f44120 */
[----:B------:R-:W-:Y:S01]  /*12ec0*/  ISETP.GT.U32.AND P0, PT, R2, R27, PT ;  /* 0x0000001b0200720c */ /* 0x000fe20003f04070 */
[----:B------:R-:W2:Y:S01]  /*12ed0*/  LDL R25, [R1+0x350] ;  /* 0x0003500001197983 */ /* 0x000ea20000100800 */
[----:B------:R-:W-:-:S03]  /*12ee0*/  IADD3 R2, P5, R0, 0x38, RZ ;  /* 0x0000003800027810 */ /* 0x000fc60007fbe0ff */
[----:B------:R-:W0:Y:S04]  /*12ef0*/  S2R R11, SR_CTAID.X ;  /* 0x00000000000b7919 */ /* 0x000e280000002500 */
[----:B------:R-:W1:Y:S01]  /*12f00*/  S2R R21, SR_TID.X ;  /* 0x0000000000157919 */ /* 0x000e620000002100 */
[----:B0-----:R-:W-:Y:S02]  /*12f10*/  IMAD.SHL.U32 R11, R11, 0x80, RZ ;  /* 0x000000800b0b7824 */ /* 0x001fe400078e00ff */
[----:B---3--:R-:W-:Y:S02]  /*12f20*/  FMUL R29, R29, c[0x0][0x188] ;  /* 0x000062001d1d7a20 */ /* 0x008fe40000400000 */
[----:B----4-:R-:W-:Y:S02]  /*12f30*/  FMUL R28, R28, c[0x0][0x188] ;  /* 0x000062001c1c7a20 */ /* 0x010fe40000400000 */
[----:B-----5:R-:W-:-:S02]  /*12f40*/  FMUL R3, R15, c[0x0][0x188] ;  /* 0x000062000f037a20 */ /* 0x020fc40000400000 */
[----:B------:R-:W3:Y:S04]  /*12f50*/  LDL.64 R14, [R1+0x990] ;  /* 0x00099000010e7983 */ /* 0x000ee80000100a00 */
[----:B------:R0:W-:Y:S02]  /*12f60*/  STL [R1+0x13b0], R0 ;  /* 0x0013b00001007387 */ /* 0x0001e40000100800 */
[----:B0-----:R-:W-:Y:S02]  /*12f70*/  MOV R0, R10 ;  /* 0x0000000a00007202 */ /* 0x001fe40000000f00 */
[----:B------:R-:W0:Y:S02]  /*12f80*/  S2R R10, SR_TID.X ;  /* 0x00000000000a7919 */ /* 0x000e240000002100 */
[----:B------:R-:W-:-:S02]  /*12f90*/  ISETP.GT.U32.AND.EX P6, PT, R0, RZ, PT, P6 ;  /* 0x000000ff0000720c */ /* 0x000fc40003fc4160 */
[----:B------:R-:W-:Y:S02]  /*12fa0*/  ISETP.GT.U32.AND.EX P3, PT, R0, RZ, PT, P3 ;  /* 0x000000ff0000720c */ /* 0x000fe40003f64130 */
[C---:B0-----:R-:W-:Y:S02]  /*12fb0*/  LOP3.LUT R20, R10.reuse, 0x60, RZ, 0xc0, !PT ;  /* 0x000000600a147812 */ /* 0x041fe400078ec0ff */
[----:B------:R-:W-:Y:S02]  /*12fc0*/  LOP3.LUT R10, R10, 0x1c, RZ, 0xc0, !PT ;  /* 0x0000001c0a0a7812 */ /* 0x000fe400078ec0ff */
[----:B------:R-:W-:-:S04]  /*12fd0*/  SHF.R.U32.HI R0, RZ, 0x1, R20 ;  /* 0x00000001ff007819 */ /* 0x000fc80000011614 */
[----:B------:R-:W-:-:S04]  /*12fe0*/  LEA.HI R0, R10, R0, RZ, 0x1e ;  /* 0x000000000a007211 */ /* 0x000fc800078ff0ff */
[----:B------:R-:W-:Y:S02]  /*12ff0*/  IADD3 R0, R11, R0, RZ ;  /* 0x000000000b007210 */ /* 0x000fe40007ffe0ff */
[----:B------:R-:W4:Y:S01]  /*13000*/  LDL.64 R10, [R1+0x988] ;  /* 0x00098800010a7983 */ /* 0x000f220000100a00 */
[----:B------:R-:W-:Y:S02]  /*13010*/  FSEL R3, R3, -INF , !P2 ;  /* 0xff80000003037808 */ /* 0x000fe40005000000 */
[----:B------:R-:W-:Y:S02]  /*13020*/  ISETP.GT.U32.AND P2, PT, R2, R0, PT ;  /* 0x000000000200720c */ /* 0x000fe40003f44070 */
[----:B------:R-:W0:Y:S01]  /*13030*/  S2R R0, SR_CTAID.X ;  /* 0x0000000000007919 */ /* 0x000e220000002500 */
[----:B-1----:R-:W-:-:S03]  /*13040*/  LOP3.LUT R20, R21, 0x60, RZ, 0xc0, !PT ;  /* 0x0000006015147812 */ /* 0x002fc600078ec0ff */
[----:B------:R1:W-:Y:S02]  /*13050*/  STL [R1+0x58c], R3 ;  /* 0x00058c0301007387 */ /* 0x0003e40000100800 */
[----:B-1----:R-:W-:Y:S02]  /*13060*/  LOP3.LUT R3, R21, 0x1c, RZ, 0xc0, !PT ;  /* 0x0000001c15037812 */ /* 0x002fe400078ec0ff */
[--C-:B------:R-:W-:Y:S02]  /*13070*/  SHF.R.U32.HI R21, RZ, 0x1, R20.reuse ;  /* 0x00000001ff157819 */ /* 0x100fe40000011614 */
[----:B------:R-:W-:Y:S02]  /*13080*/  SHF.R.U32.HI R20, RZ, 0x1, R20 ;  /* 0x00000001ff147819 */ /* 0x000fe40000011614 */
[C---:B------:R-:W-:Y:S02]  /*13090*/  LEA.HI R21, R3.reuse, R21, RZ, 0x1e ;  /* 0x0000001503157211 */ /* 0x040fe400078ff0ff */
[----:B------:R-:W-:Y:S01]  /*130a0*/  LEA.HI R20, R3, R20, RZ, 0x1e ;  /* 0x0000001403147211 */ /* 0x000fe200078ff0ff */
[----:B0-----:R-:W-:Y:S01]  /*130b0*/  IMAD.SHL.U32 R0, R0, 0x80, RZ ;  /* 0x0000008000007824 */ /* 0x001fe200078e00ff */
[----:B------:R-:W-:-:S03]  /*130c0*/  FSEL R3, R28, -INF , !P3 ;  /* 0xff8000001c037808 */ /* 0x000fc60005800000 */
[C---:B------:R-:W-:Y:S01]  /*130d0*/  IMAD.IADD R21, R0.reuse, 0x1, R21 ;  /* 0x0000000100157824 */ /* 0x040fe200078e0215 */
[----:B------:R-:W-:Y:S02]  /*130e0*/  IADD3 R20, R0, R20, RZ ;  /* 0x0000001400147210 */ /* 0x000fe40007ffe0ff */
[----:B------:R-:W-:Y:S02]  /*130f0*/  FSEL R0, R29, -INF , !P6 ;  /* 0xff8000001d007808 */ /* 0x000fe40007000000 */
[----:B------:R-:W-:Y:S02]  /*13100*/  IADD3 R20, R20, 0x8, RZ ;  /* 0x0000000814147810 */ /* 0x000fe40007ffe0ff */
[----:B------:R-:W-:Y:S01]  /*13110*/  IADD3 R21, R21, 0x40, RZ ;  /* 0x0000004015157810 */ /* 0x000fe20007ffe0ff */
[----:B------:R0:W-:Y:S01]  /*13120*/  STL [R1+0x57c], R0 ;  /* 0x00057c0001007387 */ /* 0x0001e20000100800 */
[----:B--2---:R-:W-:Y:S01]  /*13130*/  HMMA.16816.F32.BF16 R4, R4, R22, R16 ;  /* 0x000000160404723c */ /* 0x004fe20000041810 */
[----:B------:R-:W-:-:S02]  /*13140*/  ISETP.GT.U32.AND P6, PT, R2, R20, PT ;  /* 0x000000140200720c */ /* 0x000fc40003fc4070 */
[----:B------:R1:W-:Y:S01]  /*13150*/  STL [R1+0x580], R3 ;  /* 0x0005800301007387 */ /* 0x0003e20000100800 */
[----:B------:R-:W-:-:S03]  /*13160*/  ISETP.GT.U32.AND P3, PT, R2, R21, PT ;  /* 0x000000150200720c */ /* 0x000fc60003f64070 */
[----:B------:R-:W2:Y:S04]  /*13170*/  LDL.LU.64 R16, [R1+0x1470] ;  /* 0x0014700001107983 */ /* 0x000ea80000300a00 */
[----:B------:R-:W5:Y:S04]  /*13180*/  LDL.LU.64 R22, [R1+0x1468] ;  /* 0x0014680001167983 */ /* 0x000f680000300a00 */
[----:B------:R-:W2:Y:S01]  /*13190*/  LDL.LU.64 R20, [R1+0x1460] ;  /* 0x0014600001147983 */ /* 0x000ea20000300a00 */
[----:B0-----:R-:W-:Y:S02]  /*131a0*/  IADD3.X R0, RZ, R26, RZ, P5, !PT ;  /* 0x0000001aff007210 */ /* 0x001fe40002ffe4ff */
[----:B------:R-:W-:-:S05]  /*131b0*/  ISETP.GT.U32.AND P5, PT, R2, R27, PT ;  /* 0x0000001b0200720c */ /* 0x000fca0003fa4070 */
[----:B------:R-:W-:Y:S04]  /*131c0*/  STL.64 [R1+0x1410], R6 ;  /* 0x0014100601007387 */ /* 0x000fe80000100a00 */
[----:B------:R0:W-:Y:S04]  /*131d0*/  STL.64 [R1+0x1408], R4 ;  /* 0x0014080401007387 */ /* 0x0001e80000100a00 */
[----:B------:R-:W2:Y:S04]  /*131e0*/  LDL.64 R28, [R1+0x970] ;  /* 0x00097000011c7983 */ /* 0x000ea80000100a00 */
[----:B-1----:R-:W2:Y:S04]  /*131f0*/  LDL.64 R2, [R1+0x950] ;  /* 0x0009500001027983 */ /* 0x002ea80000100a00 */
[----:B------:R-:W-:Y:S01]  /*13200*/  STL [R1+0x9c], R0 ;  /* 0x00009c0001007387 */ /* 0x000fe20000100800 */
[----:B0-----:R-:W-:-:S03]  /*13210*/  IMAD.MOV.U32 R4, RZ, RZ, R12 ;  /* 0x000000ffff047224 */ /* 0x001fc600078e000c */
[----:B------:R-:W-:Y:S04]  /*13220*/  STL [R1+0x13c8], R0 ;  /* 0x0013c80001007387 */ /* 0x000fe80000100800 */
[----:B------:R-:W2:Y:S01]  /*13230*/  LDL.64 R18, [R1+0x930] ;  /* 0x0009300001127983 */ /* 0x000ea20000100a00 */
[----:B---3--:R-:W-:-:S04]  /*13240*/  IMAD.WIDE R14, R25, 0x2, R14 ;  /* 0x00000002190e7825 */ /* 0x008fc800078e020e */
[----:B----4-:R-:W-:Y:S02]  /*13250*/  IMAD.WIDE R26, R25, 0x2, R10 ;  /* 0x00000002191a7825 */ /* 0x010fe400078e020a */
[----:B------:R-:W3:Y:S04]  /*13260*/  LDL.64 R10, [R1+0x910] ;  /* 0x00091000010a7983 */ /* 0x000ee80000100a00 */
[----:B------:R-:W4:Y:S04]  /*13270*/  LDL.LU R12, [R1+0x1458] ;  /* 0x00145800010c7983 */ /* 0x000f280000300800 */
[----:B------:R-:W3:Y:S01]  /*13280*/  LDG.E.U16 R27, [R26.64] ;  /* 0x000000061a1b7981 */ /* 0x000ee2000c1e1500 */
[----:B-----5:R-:W-:Y:S01]  /*13290*/  MOV R7, R22 ;  /* 0x0000001600077202 */ /* 0x020fe20000000f00 */
[----:B--2---:R-:W-:Y:S01]  /*132a0*/  IMAD.MOV.U32 R6, RZ, RZ, R21 ;  /* 0x000000ffff067224 */ /* 0x004fe200078e0015 */
[----:B------:R-:W-:-:S02]  /*132b0*/  MOV R5, R20 ;  /* 0x0000001400057202 */ /* 0x000fc40000000f00 */
[----:B------:R-:W2:Y:S04]  /*132c0*/  LDL.LU R20, [R1+0x1454] ;  /* 0x0014540001147983 */ /* 0x000ea80000300800 */
[----:B------:R-:W2:Y:S04]  /*132d0*/  LDL.LU R21, [R1+0x1450] ;  /* 0x0014500001157983 */ /* 0x000ea80000300800 */
[----:B------:R-:W2:Y:S04]  /*132e0*/  LDL.LU R22, [R1+0x144c] ;  /* 0x00144c0001167983 */ /* 0x000ea80000300800 */
[----:B------:R0:W-:Y:S02]  /*132f0*/  STL.64 [R1+0x1428], R6 ;  /* 0x0014280601007387 */ /* 0x0001e40000100a00 */
[----:B0-----:R-:W-:-:S02]  /*13300*/  MOV R7, R24 ;  /* 0x0000001800077202 */ /* 0x001fc40000000f00 */
[----:B------:R0:W5:Y:S01]  /*13310*/  LDG.E.U16 R24, [R14.64] ;  /* 0x000000060e187981 */ /* 0x000162000c1e1500 */
[----:B------:R-:W-:-:S03]  /*13320*/  IMAD.MOV.U32 R6, RZ, RZ, R13 ;  /* 0x000000ffff067224 */ /* 0x000fc600078e000d */
[----:B------:R1:W-:Y:S02]  /*13330*/  STL.64 [R1+0x1420], R4 ;  /* 0x0014200401007387 */ /* 0x0003e40000100a00 */
[----:B-1----:R-:W-:Y:S02]  /*13340*/  IMAD.MOV.U32 R4, RZ, RZ, R23 ;  /* 0x000000ffff047224 */ /* 0x002fe400078e0017 */
[----:B------:R-:W2:Y:S01]  /*13350*/  LDL.LU R23, [R1+0x1448] ;  /* 0x0014480001177983 */ /* 0x000ea20000300800 */
[----:B------:R-:W-:-:S04]  /*13360*/  IMAD.WIDE R28, R25, 0x2, R28 ;  /* 0x00000002191c7825 */ /* 0x000fc800078e021c */
[----:B------:R-:W-:Y:S01]  /*13370*/  IMAD.WIDE R2, R25, 0x2, R2 ;  /* 0x0000000219027825 */ /* 0x000fe200078e0202 */
[----:B------:R3:W2:Y:S01]  /*13380*/  LDG.E.U16 R0, [R28.64] ;  /* 0x000000061c007981 */ /* 0x0006a2000c1e1500 */
[----:B----4-:R-:W-:-:S03]  /*13390*/  MOV R5, R12 ;  /* 0x0000000c00057202 */ /* 0x010fc60000000f00 */
[----:B------:R-:W2:Y:S04]  /*133a0*/  LDL.LU R12, [R1+0x1444] ;  /* 0x00144400010c7983 */ /* 0x000ea80000300800 */
[----:B------:R-:W2:Y:S04]  /*133b0*/  LDL.LU R13, [R1+0x1440] ;  /* 0x00144000010d7983 */ /* 0x000ea80000300800 */
[----:B0-----:R-:W2:Y:S04]  /*133c0*/  LDL.LU.64 R14, [R1+0x1438] ;  /* 0x00143800010e7983 */ /* 0x001ea80000300a00 */
[----:B-----5:R0:W-:Y:S04]  /*133d0*/  STL [R1+0x100], R24 ;  /* 0x0001001801007387 */ /* 0x0201e80000100800 */
[----:B0-----:R0:W4:Y:S04]  /*133e0*/  LDG.E.U16 R24, [R2.64] ;  /* 0x0000000602187981 */ /* 0x001128000c1e1500 */
[----:B0-----:R-:W5:Y:S01]  /*133f0*/  LDL.64 R2, [R1+0x8f0] ;  /* 0x0008f00001027983 */ /* 0x001f620000100a00 */
[----:B---3--:R-:W-:-:S03]  /*13400*/  IMAD.WIDE R28, R25, 0x2, R10 ;  /* 0x00000002191c7825 */ /* 0x008fc600078e020a */
[----:B------:R0:W-:Y:S02]  /*13410*/  STL [R1+0x108], R27 ;  /* 0x0001081b01007387 */ /* 0x0001e40000100800 */
[C---:B0-----:R-:W-:Y:S01]  /*13420*/  IMAD.WIDE R26, R25.reuse, 0x2, R18 ;  /* 0x00000002191a7825 */ /* 0x041fe200078e0212 */
[----:B--2---:R-:W-:Y:S01]  /*13430*/  HMMA.16816.F32.BF16 R8, R12, R8, R20 ;  /* 0x000000080c08723c */ /* 0x004fe20000041814 */
[----:B------:R0:W2:Y:S11]  /*13440*/  LDG.E.U16 R23, [R28.64] ;  /* 0x000000061c177981 */ /* 0x0000b6000c1e1500 */
[----:B------:R-:W-:Y:S11]  /*13450*/  @!UPT UIADD3 URZ, URZ, URZ, URZ ;  /* 0x0000003f3f3ff290 */ /* 0x000ff6000fffe03f */
[----:B------:R-:W-:Y:S01]  /*13460*/  @!UPT UIADD3 URZ, URZ, URZ, URZ ;  /* 0x0000003f3f3ff290 */ /* 0x000fe2000fffe03f */
[----:B------:R-:W-:Y:S01]  /*13470*/  IMAD.MOV.U32 R18, RZ, RZ, R8 ;  /* 0x000000ffff127224 */ /* 0x000fe200078e0008 */
[----:B------:R-:W-:Y:S01]  /*13480*/  MOV R20, R9 ;  /* 0x0000000900147202 */ /* 0x000fe20000000f00 */
[----:B------:R-:W-:Y:S01]  /*13490*/  IMAD.MOV.U32 R21, RZ, RZ, R10 ;  /* 0x000000ffff157224 */ /* 0x000fe200078e000a */
[----:B------:R-:W-:Y:S01]  /*134a0*/  MOV R22, R11 ;  /* 0x0000000b00167202 */ /* 0x000fe20000000f00 */
[----:B------:R-:W3:Y:S04]  /*134b0*/  LDL.LU.64 R8, [R1+0x1430] ;  /* 0x0014300001087983 */ /* 0x000ee80000300a00 */
[----:B------:R-:W2:Y:S04]  /*134c0*/  LDL.64 R10, [R1+0x8d0] ;  /* 0x0008d000010a7983 */ /* 0x000ea80000100a00 */
[----:B------:R1:W-:Y:S04]  /*134d0*/  STL [R1+0xfc], R0 ;  /* 0x0000fc0001007387 */ /* 0x0003e80000100800 */
[----:B0-----:R-:W3:Y:S04]  /*134e0*/  LDL.64 R28, [R1+0x8b0] ;  /* 0x0008b000011c7983 */ /* 0x001ee80000100a00 */
[----:B-1----:R0:W3:Y:S01]  /*134f0*/  LDG.E.U16 R0, [R26.64] ;  /* 0x000000061a007981 */ /* 0x0020e2000c1e1500 */
[----:B-----5:R-:W-:-:S05]  /*13500*/  IMAD.WIDE R2, R25, 0x2, R2 ;  /* 0x0000000219027825 */ /* 0x020fca00078e0202 */
[----:B------:R1:W5:Y:S04]  /*13510*/  LDG.E.U16 R19, [R2.64] ;  /* 0x0000000602137981 */ /* 0x000368000c1e1500 */
[----:B-1----:R-:W5:Y:S01]  /*13520*/  LDL.64 R2, [R1+0x890] ;  /* 0x0008900001027983 */ /* 0x002f620000100a00 */
[----:B------:R-:W-:Y:S03]  /*13530*/  HMMA.16816.F32.BF16 R12, R12, R16, R4 ;  /* 0x000000100c0c723c */ /* 0x000fe60000041804 */
[----:B------:R-:W5:Y:S04]  /*13540*/  LDL.LU.64 R6, [R1+0x1428] ;  /* 0x0014280001067983 */ /* 0x000f680000300a00 */
[----:B------:R-:W5:Y:S04]  /*13550*/  LDL.LU.64 R4, [R1+0x1420] ;  /* 0x0014200001047983 */ /* 0x000f680000300a00 */
[----:B0-----:R-:W5:Y:S11]  /*13560*/  LDL.64 R26, [R1+0x850] ;  /* 0x00085000011a7983 */ /* 0x001f760000100a00 */
[----:B------:R-:W-:Y:S01]  /*13570*/  @!UPT UIADD3 URZ, URZ, URZ, URZ ;  /* 0x0000003f3f3ff290 */ /* 0x000fe2000fffe03f */
[----:B------:R-:W-:Y:S04]  /*13580*/  STL.64 [R1+0x13e0], R14 ;  /* 0x0013e00e01007387 */ /* 0x000fe80000100a00 */
[----:B------:R0:W-:Y:S04]  /*13590*/  STL.64 [R1+0x13d8], R12 ;  /* 0x0013d80c01007387 */ /* 0x0001e80000100a00 */
[----:B0-----:R-:W5:Y:S04]  /*135a0*/  LDL.LU.64 R12, [R1] ;  /* 0x00000000010c7983 */ /* 0x001f680000300a00 */
[----:B------:R-:W5:Y:S04]  /*135b0*/  LDL.64 R14, [R1+0x8] ;  /* 0x00000800010e7983 */ /* 0x000f680000100a00 */
[----:B----4-:R0:W-:Y:S01]  /*135c0*/  STL [R1+0xf4], R24 ;  /* 0x0000f41801007387 */ /* 0x0101e20000100800 */
[----:B--2---:R-:W-:-:S05]  /*135d0*/  IMAD.WIDE R10, R25, 0x2, R10 ;  /* 0x00000002190a7825 */ /* 0x004fca00078e020a */
[----:B0-----:R0:W2:Y:S04]  /*135e0*/  LDG.E.U16 R24, [R10.64] ;  /* 0x000000060a187981 */ /* 0x0010a8000c1e1500 */
[----:B0-----:R-:W4:Y:S01]  /*135f0*/  LDL.LU.64 R10, [R1+0x1418] ;  /* 0x00141800010a7983 */ /* 0x001f220000300a00 */
[----:B---3--:R-:W-:-:S03]  /*13600*/  IMAD.WIDE R28, R25, 0x2, R28 ;  /* 0x00000002191c7825 */ /* 0x008fc600078e021c */
[----:B------:R0:W-:Y:S04]  /*13610*/  STL [R1+0xf0], R0 ;  /* 0x0000f00001007387 */ /* 0x0001e80000100800 */
[----:B0-----:R0:W3:Y:S04]  /*13620*/  LDG.E.U16 R0, [R28.64] ;  /* 0x000000061c007981 */ /* 0x0010e8000c1e1500 */
[----:B0-----:R-:W3:Y:S01]  /*13630*/  LDL.64 R28, [R1+0x870] ;  /* 0x00087000011c7983 */ /* 0x001ee20000100a00 */
[----:B-----5:R-:W-:-:S06]  /*13640*/  IMAD.WIDE R2, R25, 0x2, R2 ;  /* 0x0000000219027825 */ /* 0x020fcc00078e0202 */
[----:B------:R-:W5:Y:S04]  /*13650*/  LDG.E.U16 R3, [R2.64] ;  /* 0x0000000602037981 */ /* 0x000f68000c1e1500 */
[----:B------:R-:W-:Y:S04]  /*13660*/  STL [R1+0xec], R23 ;  /* 0x0000ec1701007387 */ /* 0x000fe80000100800 */
[----:B------:R-:W-:Y:S01]  /*13670*/  STL [R1+0xe8], R19 ;  /* 0x0000e81301007387 */ /* 0x000fe20000100800 */
[----:B----4-:R-:W-:Y:S03]  /*13680*/  HMMA.16816.F32.BF16 R4, R8, R12, R4 ;  /* 0x0000000c0804723c */ /* 0x010fe60000041804 */
[----:B--2---:R0:W-:Y:S04]  /*13690*/  STL [R1+0xd8], R24 ;  /* 0x0000d81801007387 */ /* 0x0041e80000100800 */
[----:B---3--:R1:W-:Y:S11]  /*136a0*/  STL [R1+0xd4], R0 ;  /* 0x0000d40001007387 */ /* 0x0083f60000100800 */
[----:B------:R-:W-:Y:S06]  /*136b0*/  @!UPT UIADD3 URZ, URZ, URZ, URZ ;  /* 0x0000003f3f3ff290 */ /* 0x000fec000fffe03f */
[----:B0-----:R-:W-:Y:S01]  /*136c0*/  IMAD.MOV.U32 R24, RZ, RZ, R6 ;  /* 0x000000ffff187224 */ /* 0x001fe200078e0006 */
[----:B-1----:R-:W-:Y:S01]  /*136d0*/  MOV R0, R7 ;  /* 0x0000000700007202 */ /* 0x002fe20000000f00 */
[----:B------:R-:W-:Y:S01]  /*136e0*/  IMAD.MOV.U32 R23, RZ, RZ, R4 ;  /* 0x000000ffff177224 */ /* 0x000fe200078e0004 */
[----:B------:R-:W-:Y:S01]  /*136f0*/  MOV R19, R5 ;  /* 0x0000000500137202 */ /* 0x000fe20000000f00 */
[----:B------:R-:W2:Y:S04]  /*13700*/  LDL.LU.64 R6, [R1+0x1410] ;  /* 0x0014100001067983 */ /* 0x000ea80000300a00 */
[----:B------:R-:W2:Y:S04]  /*13710*/  LDL.LU.64 R4, [R1+0x1408] ;  /* 0x0014080001047983 */ /* 0x000ea80000300a00 */
[----:B-----5:R0:W-:Y:S04]  /*13720*/  STL [R1+0xd0], R3 ;  /* 0x0000d00301007387 */ /* 0x0201e80000100800 */
[----:B------:R-:W3:Y:S01]  /*13730*/  LDL.64 R12, [R1+0x810] ;  /* 0x00081000010c7983 */ /* 0x000ee20000100a00 */
[----:B0-----:R-:W-:-:S06]  /*13740*/  IMAD.WIDE R2, R25, 0x2, R28 ;  /* 0x0000000219027825 */ /* 0x001fcc00078e021c */
[----:B------:R-:W4:Y:S01]  /*13750*/  LDG.E.U16 R3, [R2.64] ;  /* 0x0000000602037981 */ /* 0x000f22000c1e1500 */
[----:B------:R-:W-:-:S03]  /*13760*/  IMAD.WIDE R28, R25, 0x2, R26 ;  /* 0x00000002191c7825 */ /* 0x000fc600078e021a */
[----:B------:R-:W5:Y:S01]  /*13770*/  LDL.64 R26, [R1+0x980] ;  /* 0x00098000011a7983 */ /* 0x000f620000100a00 */
[----:B--2---:R-:W-:Y:S07]  /*13780*/  HMMA.16816.F32.BF16 R4, R8, R16, R4 ;  /* 0x000000100804723c */ /* 0x004fee0000041804 */
[----:B------:R-:W-:Y:S01]  /*13790*/  IMAD.MOV.U32 R8, RZ, RZ, R18 ;  /* 0x000000ffff087224 */ /* 0x000fe200078e0012 */
[----:B------:R-:W-:Y:S01]  /*137a0*/  MOV R9, R20 ;  /* 0x0000001400097202 */ /* 0x000fe20000000f00 */
[----:B------:R-:W-:Y:S01]  /*137b0*/  IMAD.MOV.U32 R10, RZ, RZ, R21 ;  /* 0x000000ffff0a7224 */ /* 0x000fe200078e0015 */
[----:B------:R-:W-:Y:S01]  /*137c0*/  MOV R11, R22 ;  /* 0x00000016000b7202 */ /* 0x000fe20000000f00 */
[----:B----4-:R0:W-:Y:S04]  /*137d0*/  STL [R1+0xbc], R3 ;  /* 0x0000bc0301007387 */ /* 0x0101e80000100800 */
[----:B------:R-:W2:Y:S04]  /*137e0*/  LDL.64 R16, [R1+0x830] ;  /* 0x0008300001107983 */ /* 0x000ea80000100a00 */
[----:B0-----:R-:W4:Y:S04]  /*137f0*/  LDL.64 R2, [R1+0x7f0] ;  /* 0x0007f00001027983 */ /* 0x001f280000100a00 */
[----:B------:R-:W4:Y:S04]  /*13800*/  LDL.LU R18, [R1+0x1404] ;  /* 0x0014040001127983 */ /* 0x000f280000300800 */
[----:B------:R-:W4:Y:S04]  /*13810*/  LDL.LU R20, [R1+0x1400] ;  /* 0x0014000001147983 */ /* 0x000f280000300800 */
[----:B------:R-:W4:Y:S04]  /*13820*/  LDL.LU R21, [R1+0x13fc] ;  /* 0x0013fc0001157983 */ /* 0x000f280000300800 */
[----:B------:R-:W4:Y:S04]  /*13830*/  LDL.LU R22, [R1+0x13f8] ;  /* 0x0013f80001167983 */ /* 0x000f280000300800 */
[----:B------:R-:W-:Y:S04]  /*13840*/  STL.64 [R1+0x13c0], R6 ;  /* 0x0013c00601007387 */ /* 0x000fe80000100a00 */
[----:B------:R0:W-:Y:S02]  /*13850*/  STL.64 [R1+0x13b8], R4 ;  /* 0x0013b80401007387 */ /* 0x0001e40000100a00 */
[----:B0-----:R-:W-:-:S02]  /*13860*/  IMAD.MOV.U32 R4, RZ, RZ, R23 ;  /* 0x000000ffff047224 */ /* 0x001fc400078e0017 */
[----:B------:R-:W4:Y:S01]  /*13870*/  LDL.LU R23, [R1+0x13f4] ;  /* 0x0013f40001177983 */ /* 0x000f220000300800 */
[----:B------:R-:W-:-:S03]  /*13880*/  MOV R7, R0 ;  /* 0x0000000000077202 */ /* 0x000fc60000000f00 */
[----:B------:R2:W4:Y:S01]  /*13890*/  LDG.E.U16 R0, [R28.64] ;  /* 0x000000061c007981 */ /* 0x000522000c1e1500 */
[----:B------:R-:W-:Y:S01]  /*138a0*/  MOV R5, R19 ;  /* 0x0000001300057202 */ /* 0x000fe20000000f00 */
[----:B------:R-:W-:Y:S02]  /*138b0*/  IMAD.MOV.U32 R6, RZ, RZ, R24 ;  /* 0x000000ffff067224 */ /* 0x000fe400078e0018 */
[----:B------:R-:W4:Y:S01]  /*138c0*/  LDL.LU R19, [R1+0x13f0] ;  /* 0x0013f00001137983 */ /* 0x000f220000300800 */
[----:B-----5:R-:W-:-:S03]  /*138d0*/  IMAD.WIDE R26, R25, 0x2, R26 ;  /* 0x00000002191a7825 */ /* 0x020fc600078e021a */
[----:B------:R-:W5:Y:S01]  /*138e0*/  LDL.LU R24, [R1+0x13ec] ;  /* 0x0013ec0001187983 */ /* 0x000f620000300800 */
[----:B--2---:R-:W-:-:S04]  /*138f0*/  IMAD.WIDE R28, R25, 0x2, R16 ;  /* 0x00000002191c7825 */ /* 0x004fc800078e0210 */
[----:B---3--:R-:W-:Y:S02]  /*13900*/  IMAD.WIDE R16, R25, 0x2, R12 ;  /* 0x0000000219107825 */ /* 0x008fe400078e020c */
[----:B------:R-:W5:Y:S01]  /*13910*/  LDL.LU R25, [R1+0x13e8] ;  /* 0x0013e80001197983 */ /* 0x000f620000300800 */
[C---:B----4-:R-:W-:Y:S03]  /*13920*/  HMMA.16816.F32.BF16 R8, R20.reuse, R14, R8 ;  /* 0x0000000e1408723c */ /* 0x050fe60000041808 */
[----:B------:R0:W-:Y:S02]  /*13930*/  STL [R1+0x94], R0 ;  /* 0x0000940001007387 */ /* 0x0001e40000100800 */
[----:B0-----:R-:W-:Y:S02]  /*13940*/  IMAD.MOV.U32 R0, RZ, RZ, R15 ;  /* 0x000000ffff007224 */ /* 0x001fe400078e000f */
[----:B------:R-:W2:Y:S04]  /*13950*/  LDL.LU.64 R14, [R1+0x13e0] ;  /* 0x0013e000010e7983 */ /* 0x000ea80000300a00 */
[----:B------:R-:W2:Y:S11]  /*13960*/  LDL.LU.64 R12, [R1+0x13d8] ;  /* 0x0013d800010c7983 */ /* 0x000eb60000300a00 */
[----:B------:R-:W-:Y:S01]  /*13970*/  @!UPT UIADD3 URZ, URZ, URZ, URZ ;  /* 0x0000003f3f3ff290 */ /* 0x000fe2000fffe03f */
[----:B------:R0:W-:Y:S04]  /*13980*/  STL [R1+0x13ac], R9 ;  /* 0x0013ac0901007387 */ /* 0x0001e80000100800 */
[----:B0-----:R0:W3:Y:S04]  /*13990*/  LDG.E.U16 R9, [R26.64] ;  /* 0x000000061a097981 */ /* 0x0010e8000c1e1500 */
[----:B------:R1:W-:Y:S04]  /*139a0*/  STL [R1+0x13a8], R10 ;  /* 0x0013a80a01007387 */ /* 0x0003e80000100800 */
[----:B------:R4:W-:Y:S04]  /*139b0*/  STL [R1+0x13a4], R11 ;  /* 0x0013a40b01007387 */ /* 0x0009e80000100800 */
[----:B-1----:R1:W2:Y:S04]  /*139c0*/  LDG.E.U16 R10, [R28.64] ;  /* 0x000000061c0a7981 */ /* 0x0022a8000c1e1500 */
[----:B----4-:R-:W4:Y:S04]  /*139d0*/  LDL R11, [R1+0x350] ;  /* 0x00035000010b7983 */ /* 0x010f280000100800 */
[----:B0-----:R-:W5:Y:S04]  /*139e0*/  LDL.LU.64 R26, [R1+0x13d0] ;  /* 0x0013d000011a7983 */ /* 0x001f680000300a00 */
[----:B-1----:R-:W5:Y:S04]  /*139f0*/  LDL.64 R28, [R1+0x960] ;  /* 0x00096000011c7983 */ /* 0x002f680000100a00 */
[----:B---3--:R0:W-:Y:S04]  /*13a00*/  STL [R1+0x114], R9 ;  /* 0x0001140901007387 */ /* 0x0081e80000100800 */
[----:B0-----:R0:W3:Y:S04]  /*13a10*/  LDG.E.U16 R9, [R16.64] ;  /* 0x0000000610097981 */ /* 0x0010e8000c1e1500 */
[----:B0-----:R-:W5:Y:S01]  /*13a20*/  LDL.64 R16, [R1+0x7d0] ;  /* 0x0007d00001107983 */ /* 0x001f620000100a00 */
[C---:B----4-:R-:W-:Y:S01]  /*13a30*/  IMAD.WIDE R2, R11.reuse, 0x2, R2 ;  /* 0x000000020b027825 */ /* 0x050fe200078e0202 */
[----:B--2---:R-:W-:Y:S02]  /*13a40*/  HMMA.16816.F32.BF16 R12, R20, R18, R12 ;  /* 0x00000012140c723c */ /* 0x004fe4000004180c */
[----:B------:R0:W-:Y:S04]  /*13a50*/  STL [R1+0x78], R10 ;  /* 0x0000780a01007387 */ /* 0x0001e80000100800 */
[----:B------:R-:W2:Y:S04]  /*13a60*/  LDL.64 R22, [R1+0x978] ;  /* 0x0009780001167983 */ /* 0x000ea80000100a00 */
[----:B------:R-:W4:Y:S04]  /*13a70*/  LDL.64 R20, [R1+0x968] ;  /* 0x0009680001147983 */ /* 0x000f280000100a00 */
[----:B0-----:R0:W4:Y:S04]  /*13a80*/  LDG.E.U16 R10, [R2.64] ;  /* 0x00000006020a7981 */ /* 0x001128000c1e1500 */
[----:B0-----:R-:W4:Y:S04]  /*13a90*/  LDL.64 R2, [R1+0x7b0] ;  /* 0x0007b00001027983 */ /* 0x001f280000100a00 */
[----:B---3--:R0:W-:Y:S01]  /*13aa0*/  STL [R1+0x74], R9 ;  /* 0x0000740901007387 */ /* 0x0081e20000100800 */
[----:B-----5:R-:W-:-:S05]  /*13ab0*/  IMAD.WIDE R16, R11, 0x2, R16 ;  /* 0x000000020b107825 */ /* 0x020fca00078e0210 */
[----:B0-----:R0:W3:Y:S01]  /*13ac0*/  LDG.E.U16 R9, [R16.64] ;  /* 0x0000000610097981 */ /* 0x0010e2000c1e1500 */
[----:B--2---:R-:W-:-:S04]  /*13ad0*/  IMAD.WIDE R22, R11, 0x2, R22 ;  /* 0x000000020b167825 */ /* 0x004fc800078e0216 */
[C---:B----4-:R-:W-:Y:S01]  /*13ae0*/  IMAD.WIDE R20, R11.reuse, 0x2, R20 ;  /* 0x000000020b147825 */ /* 0x050fe200078e0214 */
[----:B0-----:R-:W2:Y:S04]  /*13af0*/  LDL.64 R16, [R1+0x948] ;  /* 0x0009480001107983 */ /* 0x001ea80000100a00 */
[----:B------:R0:W-:Y:S04]  /*13b00*/  STL [R1+0x6c], R10 ;  /* 0x00006c0a01007387 */ /* 0x0001e80000100800 */
[----:B0-----:R0:W4:Y:S04]  /*13b10*/  LDG.E.U16 R10, [R22.64] ;  /* 0x00000006160a7981 */ /* 0x001128000c1e1500 */
[----:B---3--:R1:W-:Y:S04]  /*13b20*/  STL [R1+0x48], R9 ;  /* 0x0000480901007387 */ /* 0x0083e80000100800 */
[----:B0-----:R-:W3:Y:S04]  /*13b30*/  LDL.LU R22, [R1+0x8] ;  /* 0x0000080001167983 */ /* 0x001ee80000300800 */
[----:B-1----:R3:W5:Y:S01]  /*13b40*/  LDG.E.U16 R9, [R20.64] ;  /* 0x0000000614097981 */ /* 0x002762000c1e1500 */
[----:B------:R-:W-:Y:S01]  /*13b50*/  MOV R23, R0 ;  /* 0x0000000000177202 */ /* 0x000fe20000000f00 */
[----:B------:R-:W-:-:S02]  /*13b60*/  IMAD.WIDE R2, R11, 0x2, R2 ;  /* 0x000000020b027825 */ /* 0x000fc400078e0202 */
[----:B------:R-:W2:Y:S02]  /*13b70*/  LDL.LU R0, [R1+0x13c8] ;  /* 0x0013c80001007983 */ /* 0x000ea40000300800 */
[C---:B------:R-:W-:Y:S02]  /*13b80*/  IMAD.WIDE R28, R11.reuse, 0x2, R28 ;  /* 0x000000020b1c7825 */ /* 0x040fe400078e021c */
[----:B----4-:R0:W-:Y:S04]  /*13b90*/  STL [R1+0x10c], R10 ;  /* 0x00010c0a01007387 */ /* 0x0101e80000100800 */
[----:B0-----:R0:W4:Y:S04]  /*13ba0*/  LDG.E.U16 R10, [R2.64] ;  /* 0x00000006020a7981 */ /* 0x001128000c1e1500 */
[----:B0-----:R-:W4:Y:S01]  /*13bb0*/  LDL.64 R2, [R1+0x958] ;  /* 0x0009580001027983 */ /* 0x001f220000100a00 */
[----:B---3--:R-:W-:Y:S03]  /*13bc0*/  HMMA.16816.F32.BF16 R20, R24, R22, R4 ;  /* 0x000000161814723c */ /* 0x008fe60000041804 */
[----:B------:R-:W3:Y:S04]  /*13bd0*/  LDL.LU.64 R6, [R1+0x13c0] ;  /* 0x0013c00001067983 */ /* 0x000ee80000300a00 */
[----:B------:R-:W3:Y:S04]  /*13be0*/  LDL.LU.64 R4, [R1+0x13b8] ;  /* 0x0013b80001047983 */ /* 0x000ee80000300a00 */
[----:B-----5:R0:W-:Y:S04]  /*13bf0*/  STL [R1+0x50], R9 ;  /* 0x0000500901007387 */ /* 0x0201e80000100800 */
[----:B0-----:R0:W5:Y:S01]  /*13c00*/  LDG.E.U16 R9, [R28.64] ;  /* 0x000000061c097981 */ /* 0x001162000c1e1500 */
[----:B--2---:R-:W-:-:S03]  /*13c10*/  IMAD.WIDE R16, R11, 0x2, R16 ;  /* 0x000000020b107825 */ /* 0x004fc600078e0210 */
[----:B0-----:R-:W2:Y:S04]  /*13c20*/  LDL.64 R28, [R1+0x940] ;  /* 0x00094000011c7983 */ /* 0x001ea80000100a00 */
[----:B----4-:R0:W-:Y:S01]  /*13c30*/  STL [R1+0x40], R10 ;  /* 0x0000400a01007387 */ /* 0x0101e20000100800 */
[----:B------:R-:W-:-:S05]  /*13c40*/  IMAD.WIDE R2, R11, 0x2, R2 ;  /* 0x000000020b027825 */ /* 0x000fca00078e0202 */
[----:B0-----:R2:W4:Y:S01]  /*13c50*/  LDG.E.U16 R10, [R2.64] ;  /* 0x00000006020a7981 */ /* 0x001522000c1e1500 */
[----:B---3--:R-:W-:Y:S03]  /*13c60*/  HMMA.16816.F32.BF16 R4, R24, R18, R4 ;  /* 0x000000121804723c */ /* 0x008fe60000041804 */
[----:B-----5:R0:W-:Y:S04]  /*13c70*/  STL [R1+0xf8], R9 ;  /* 0x0000f80901007387 */ /* 0x0201e80000100800 */
[----:B------:R-:W3:Y:S04]  /*13c80*/  LDL.64 R26, [R1+0x908] ;  /* 0x00090800011a7983 */ /* 0x000ee80000100a00 */
[----:B------:R-:W5:Y:S04]  /*13c90*/  LDL.64 R18, [R1+0x928] ;  /* 0x0009280001127983 */ /* 0x000f680000100a00 */
[----:B0-----:R0:W5:Y:S04]  /*13ca0*/  LDG.E.U16 R9, [R16.64] ;  /* 0x0000000610097981 */ /* 0x001168000c1e1500 */
[----:B0-----:R-:W5:Y:S01]  /*13cb0*/  LDL.64 R16, [R1+0x938] ;  /* 0x0009380001107983 */ /* 0x001f620000100a00 */
[----:B--2---:R-:W-:-:S03]  /*13cc0*/  IMAD.WIDE R2, R11, 0x2, R28 ;  /* 0x000000020b027825 */ /* 0x004fc600078e021c */
[----:B------:R-:W-:Y:S04]  /*13cd0*/  STL [R1+0x1370], R4 ;  /* 0x0013700401007387 */ /* 0x000fe80000100800 */
[----:B------:R0:W-:Y:S04]  /*13ce0*/  STL [R1+0x136c], R5 ;  /* 0x00136c0501007387 */ /* 0x0001e80000100800 */
[----:B------:R-:W-:Y:S04]  /*13cf0*/  STL [R1+0x1368], R6 ;  /* 0x0013680601007387 */ /* 0x000fe80000100800 */
[----:B------:R1:W-:Y:S04]  /*13d00*/  STL [R1+0x1364], R7 ;  /* 0x0013640701007387 */ /* 0x0003e80000100800 */
[----:B------:R-:W2:Y:S04]  /*13d10*/  LDL.64 R28, [R1+0x8f8] ;  /* 0x0008f800011c7983 */ /* 0x000ea80000100a00 */
[----:B0-----:R-:W2:Y:S04]  /*13d20*/  LDL.64 R4, [R1+0x8e0] ;  /* 0x0008e00001047983 */ /* 0x001ea80000100a00 */
[----:B-1----:R-:W2:Y:S04]  /*13d30*/  LDL.64 R6, [R1+0x8e8] ;  /* 0x0008e80001067983 */ /* 0x002ea80000100a00 */
[----:B----4-:R0:W-:Y:S04]  /*13d40*/  STL [R1+0x104], R10 ;  /* 0x0001040a01007387 */ /* 0x0101e80000100800 */
[----:B0-----:R0:W4:Y:S04]  /*13d50*/  LDG.E.U16 R10, [R2.64] ;  /* 0x00000006020a7981 */ /* 0x001128000c1e1500 */
[----:B0-----:R-:W2:Y:S01]  /*13d60*/  LDL.64 R2, [R1+0x920] ;  /* 0x0009200001027983 */ /* 0x001ea20000100a00 */
[----:B---3--:R-:W-:-:S05]  /*13d70*/  IMAD.WIDE R24, R11, 0x2, R26 ;  /* 0x000000020b187825 */ /* 0x008fca00078e021a */
[----:B------:R0:W3:Y:S04]  /*13d80*/  LDG.E.U16 R27, [R24.64] ;  /* 0x00000006181b7981 */ /* 0x0000e8000c1e1500 */
[----:B-----5:R1:W-:Y:S01]  /*13d90*/  STL [R1+0x38], R9 ;  /* 0x0000380901007387 */ /* 0x0203e20000100800 */
[----:B------:R-:W-:-:S05]  /*13da0*/  IMAD.WIDE R16, R11, 0x2, R16 ;  /* 0x000000020b107825 */ /* 0x000fca00078e0210 */
[----:B-1----:R1:W5:Y:S04]  /*13db0*/  LDG.E.U16 R9, [R16.64] ;  /* 0x0000000610097981 */ /* 0x002368000c1e1500 */
[----:B-1----:R-:W5:Y:S01]  /*13dc0*/  LDL.64 R16, [R1+0x918] ;  /* 0x0009180001107983 */ /* 0x002f620000100a00 */
[----:B------:R-:W-:-:S05]  /*13dd0*/  IMAD.WIDE R18, R11, 0x2, R18 ;  /* 0x000000020b127825 */ /* 0x000fca00078e0212 */
[----:B------:R1:W5:Y:S04]  /*13de0*/  LDG.E.U16 R26, [R18.64] ;  /* 0x00000006121a7981 */ /* 0x000368000c1e1500 */
[----:B-1----:R-:W5:Y:S01]  /*13df0*/  LDL.64 R18, [R1+0x900] ;  /* 0x0009000001127983 */ /* 0x002f620000100a00 */
[----:B--2---:R-:W-:-:S05]  /*13e00*/  IMAD.WIDE R2, R11, 0x2, R2 ;  /* 0x000000020b027825 */ /* 0x004fca00078e0202 */
[----:B0-----:R0:W2:Y:S04]  /*13e10*/  LDG.E.U16 R25, [R2.64] ;  /* 0x0000000602197981 */ /* 0x0010a8000c1e1500 */
[----:B---3--:R-:W-:Y:S04]  /*13e20*/  STL [R1+0x138c], R27 ;  /* 0x00138c1b01007387 */ /* 0x008fe80000100800 */
[----:B----4-:R1:W-:Y:S01]  /*13e30*/  STL [R1+0xe0], R10 ;  /* 0x0000e00a01007387 */ /* 0x0103e20000100800 */
[----:B-----5:R-:W-:-:S05]  /*13e40*/  IMAD.WIDE R16, R11, 0x2, R16 ;  /* 0x000000020b107825 */ /* 0x020fca00078e0210 */
[----:B-1----:R1:W3:Y:S04]  /*13e50*/  LDG.E.U16 R10, [R16.64] ;  /* 0x00000006100a7981 */ /* 0x0022e8000c1e1500 */
[----:B------:R4:W-:Y:S01]  /*13e60*/  STL [R1+0xe4], R9 ;  /* 0x0000e40901007387 */ /* 0x0009e20000100800 */
[----:B------:R-:W-:-:S05]  /*13e70*/  IMAD.WIDE R18, R11, 0x2, R18 ;  /* 0x000000020b127825 */ /* 0x000fca00078e0212 */
[----:B----4-:R4:W5:Y:S01]  /*13e80*/  LDG.E.U16 R9, [R18.64] ;  /* 0x0000000612097981 */ /* 0x010962000c1e1500 */
[----:B0-----:R-:W-:-:S03]  /*13e90*/  IMAD.WIDE R2, R11, 0x2, R28 ;  /* 0x000000020b027825 */ /* 0x001fc600078e021c */
[----:B------:R-:W5:Y:S01]  /*13ea0*/  LDL.64 R28, [R1+0x8a8] ;  /* 0x0008a800011c7983 */ /* 0x000f620000100a00 */
[----:B-1----:R-:W-:-:S03]  /*13eb0*/  IMAD.WIDE R16, R11, 0x2, R6 ;  /* 0x000000020b107825 */ /* 0x002fc600078e0206 */
[----:B------:R0:W-:Y:S01]  /*13ec0*/  STL [R1+0xc], R26 ;  /* 0x00000c1a01007387 */ /* 0x0001e20000100800 */
[----:B----4-:R-:W-:-:S03]  /*13ed0*/  IMAD.WIDE R18, R11, 0x2, R4 ;  /* 0x000000020b127825 */ /* 0x010fc600078e0204 */
[----:B------:R1:W4:Y:S04]  /*13ee0*/  LDG.E.U16 R5, [R2.64] ;  /* 0x0000000602057981 */ /* 0x000328000c1e1500 */
[----:B0-----:R-:W4:Y:S04]  /*13ef0*/  LDL.64 R26, [R1+0x8a0] ;  /* 0x0008a000011a7983 */ /* 0x001f280000100a00 */
[----:B-1----:R-:W4:Y:S04]  /*13f00*/  LDL.64 R2, [R1+0x8d8] ;  /* 0x0008d80001027983 */ /* 0x002f280000100a00 */
[----:B--2---:R0:W-:Y:S04]  /*13f10*/  STL [R1+0xc8], R25 ;  /* 0x0000c81901007387 */ /* 0x0041e80000100800 */
[----:B0-----:R-:W2:Y:S04]  /*13f20*/  LDL.64 R24, [R1+0x898] ;  /* 0x0008980001187983 */ /* 0x001ea80000100a00 */
[----:B---3--:R0:W-:Y:S04]  /*13f30*/  STL [R1+0xdc], R10 ;  /* 0x0000dc0a01007387 */ /* 0x0081e80000100800 */
[----:B0-----:R0:W3:Y:S04]  /*13f40*/  LDG.E.U16 R10, [R16.64] ;  /* 0x00000006100a7981 */ /* 0x0010e8000c1e1500 */
[----:B0-----:R-:W2:Y:S04]  /*13f50*/  LDL.64 R16, [R1+0x8c8] ;  /* 0x0008c80001107983 */ /* 0x001ea80000100a00 */
[----:B-----5:R0:W-:Y:S04]  /*13f60*/  STL [R1+0xc0], R9 ;  /* 0x0000c00901007387 */ /* 0x0201e80000100800 */
[----:B------:R-:W5:Y:S04]  /*13f70*/  LDL.64 R6, [R1+0x888] ;  /* 0x0008880001067983 */ /* 0x000f680000100a00 */
[----:B0-----:R0:W5:Y:S01]  /*13f80*/  LDG.E.U16 R9, [R18.64] ;  /* 0x0000000612097981 */ /* 0x001162000c1e1500 */
[----:B----4-:R-:W-:-:S03]  /*13f90*/  IMAD.WIDE R2, R11, 0x2, R2 ;  /* 0x000000020b027825 */ /* 0x010fc600078e0202 */
[----:B0-----:R-:W4:Y:S04]  /*13fa0*/  LDL.64 R18, [R1+0x8c0] ;  /* 0x0008c00001127983 */ /* 0x001f280000100a00 */
[----:B------:R0:W-:Y:S04]  /*13fb0*/  STL [R1+0xcc], R5 ;  /* 0x0000cc0501007387 */ /* 0x0001e80000100800 */
[----:B0-----:R-:W4:Y:S04]  /*13fc0*/  LDL.64 R4, [R1+0x880] ;  /* 0x0008800001047983 */ /* 0x001f280000100a00 */
[----:B---3--:R0:W-:Y:S04]  /*13fd0*/  STL [R1+0x90], R10 ;  /* 0x0000900a01007387 */ /* 0x0081e80000100800 */
[----:B0-----:R0:W3:Y:S01]  /*13fe0*/  LDG.E.U16 R10, [R2.64] ;  /* 0x00000006020a7981 */ /* 0x0010e2000c1e1500 */
[----:B--2---:R-:W-:-:S03]  /*13ff0*/  IMAD.WIDE R16, R11, 0x2, R16 ;  /* 0x000000020b107825 */ /* 0x004fc600078e0210 */
[----:B0-----:R-:W2:Y:S04]  /*14000*/  LDL.64 R2, [R1+0x8b8] ;  /* 0x0008b80001027983 */ /* 0x001ea80000100a00 */
[----:B-----5:R0:W-:Y:S04]  /*14010*/  STL [R1+0xb0], R9 ;  /* 0x0000b00901007387 */ /* 0x0201e80000100800 */
[----:B0-----:R0:W5:Y:S01]  /*14020*/  LDG.E.U16 R9, [R16.64] ;  /* 0x0000000610097981 */ /* 0x001162000c1e1500 */
[----:B----4-:R-:W-:-:S03]  /*14030*/  IMAD.WIDE R18, R11, 0x2, R18 ;  /* 0x000000020b127825 */ /* 0x010fc600078e0212 */
[----:B---3--:R1:W-:Y:S04]  /*14040*/  STL [R1+0xc4], R10 ;  /* 0x0000c40a01007387 */ /* 0x0083e80000100800 */
[----:B-1----:R1:W3:Y:S01]  /*14050*/  LDG.E.U16 R10, [R18.64] ;  /* 0x00000006120a7981 */ /* 0x0022e2000c1e1500 */
[----:B--2---:R-:W-:-:S04]  /*14060*/  IMAD.WIDE R2, R11, 0x2, R2 ;  /* 0x000000020b027825 */ /* 0x004fc800078e0202 */
[----:B0-----:R-:W-:-:S04]  /*14070*/  IMAD.WIDE R16, R11, 0x2, R28 ;  /* 0x000000020b107825 */ /* 0x001fc800078e021c */
[C---:B-1----:R-:W-:Y:S02]  /*14080*/  IMAD.WIDE R18, R11.reuse, 0x2, R26 ;  /* 0x000000020b127825 */ /* 0x042fe400078e021a */
[----:B------:R0:W2:Y:S04]  /*14090*/  LDG.E.U16 R27, [R2.64] ;  /* 0x00000006021b7981 */ /* 0x0000a8000c1e1500 */
[----:B-----5:R1:W-:Y:S04]  /*140a0*/  STL [R1+0x7c], R9 ;  /* 0x00007c0901007387 */ /* 0x0203e80000100800 */
[----:B-1----:R1:W4:Y:S04]  /*140b0*/  LDG.E.U16 R9, [R16.64] ;  /* 0x0000000610097981 */ /* 0x002328000c1e1500 */
[----:B---3--:R3:W-:Y:S01]  /*140c0*/  STL [R1+0x98], R10 ;  /* 0x0000980a01007387 */ /* 0x0087e20000100800 */
[----:B0-----:R-:W-:-:S03]  /*140d0*/  IMAD.WIDE R2, R11, 0x2, R24 ;  /* 0x000000020b027825 */ /* 0x001fc600078e0218 */
[----:B------:R-:W5:Y:S01]  /*140e0*/  LDL.64 R28, [R1+0x848] ;  /* 0x00084800011c7983 */ /* 0x000f620000100a00 */
[----:B-1----:R-:W-:-:S03]  /*140f0*/  IMAD.WIDE R16, R11, 0x2, R6 ;  /* 0x000000020b107825 */ /* 0x002fc600078e0206 */
[----:B------:R0:W5:Y:S04]  /*14100*/  LDG.E.U16 R25, [R2.64] ;  /* 0x0000000602197981 */ /* 0x000168000c1e1500 */
[----:B---3--:R1:W3:Y:S04]  /*14110*/  LDG.E.U16 R10, [R18.64] ;  /* 0x00000006120a7981 */ /* 0x0082e8000c1e1500 */
[----:B--2---:R2:W-:Y:S04]  /*14120*/  STL [R1+0xb8], R27 ;  /* 0x0000b81b01007387 */ /* 0x0045e80000100800 */
[----:B0-----:R-:W5:Y:S04]  /*14130*/  LDL.64 R2, [R1+0x878] ;  /* 0x0008780001027983 */ /* 0x001f680000100a00 */
[----:B------:R-:W5:Y:S04]  /*14140*/  LDL.64 R6, [R1+0x808] ;  /* 0x0008080001067983 */ /* 0x000f680000100a00 */
[----:B--2---:R-:W2:Y:S04]  /*14150*/  LDL.64 R26, [R1+0x828] ;  /* 0x00082800011a7983 */ /* 0x004ea80000100a00 */
[----:B----4-:R0:W-:Y:S01]  /*14160*/  STL [R1+0x64], R9 ;  /* 0x0000640901007387 */ /* 0x0101e20000100800 */
[----:B-1----:R-:W-:-:S03]  /*14170*/  IMAD.WIDE R18, R11, 0x2, R4 ;  /* 0x000000020b127825 */ /* 0x002fc600078e0204 */
[----:B------:R-:W4:Y:S04]  /*14180*/  LDL.64 R4, [R1+0x7e8] ;  /* 0x0007e80001047983 */ /* 0x000f280000100a00 */
[----:B0-----:R0:W2:Y:S04]  /*14190*/  LDG.E.U16 R9, [R16.64] ;  /* 0x0000000610097981 */ /* 0x0010a8000c1e1500 */
[----:B0-----:R-:W4:Y:S04]  /*141a0*/  LDL.64 R16, [R1+0x868] ;  /* 0x0008680001107983 */ /* 0x001f280000100a00 */
[----:B---3--:R0:W-:Y:S04]  /*141b0*/  STL [R1+0x8c], R10 ;  /* 0x00008c0a01007387 */ /* 0x0081e80000100800 */
[----:B0-----:R0:W3:Y:S01]  /*141c0*/  LDG.E.U16 R10, [R18.64] ;  /* 0x00000006120a7981 */ /* 0x0010e2000c1e1500 */
[----:B-----5:R-:W-:-:S03]  /*141d0*/  IMAD.WIDE R2, R11, 0x2, R2 ;  /* 0x000000020b027825 */ /* 0x020fc600078e0202 */
[----:B0-----:R-:W5:Y:S04]  /*141e0*/  LDL.64 R18, [R1+0x860] ;  /* 0x0008600001127983 */ /* 0x001f680000100a00 */
[----:B------:R0:W-:Y:S04]  /*141f0*/  STL [R1+0xac], R25 ;  /* 0x0000ac1901007387 */ /* 0x0001e80000100800 */
[----:B0-----:R-:W5:Y:S04]  /*14200*/  LDL.64 R24, [R1+0x7c8] ;  /* 0x0007c80001187983 */ /* 0x001f680000100a00 */
[----:B--2---:R0:W-:Y:S04]  /*14210*/  STL [R1+0x44], R9 ;  /* 0x0000440901007387 */ /* 0x0041e80000100800 */
[----:B0-----:R0:W2:Y:S01]  /*14220*/  LDG.E.U16 R9, [R2.64] ;  /* 0x0000000602097981 */ /* 0x0010a2000c1e1500 */
[----:B----4-:R-:W-:-:S03]  /*14230*/  IMAD.WIDE R16, R11, 0x2, R16 ;  /* 0x000000020b107825 */ /* 0x010fc600078e0210 */
[----:B0-----:R-:W4:Y:S04]  /*14240*/  LDL.64 R2, [R1+0x858] ;  /* 0x0008580001027983 */ /* 0x001f280000100a00 */
[----:B---3--:R0:W-:Y:S04]  /*14250*/  STL [R1+0x68], R10 ;  /* 0x0000680a01007387 */ /* 0x0081e80000100800 */
[----:B0-----:R0:W3:Y:S01]  /*14260*/  LDG.E.U16 R10, [R16.64] ;  /* 0x00000006100a7981 */ /* 0x0010e2000c1e1500 */
[----:B-----5:R-:W-:-:S04]  /*14270*/  IMAD.WIDE R18, R11, 0x2, R18 ;  /* 0x000000020b127825 */ /* 0x020fc800078e0212 */
[C---:B0-----:R-:W-:Y:S01]  /*14280*/  IMAD.WIDE R16, R11.reuse, 0x2, R28 ;  /* 0x000000020b107825 */ /* 0x041fe200078e021c */
[----:B--2---:R0:W-:Y:S03]  /*14290*/  STL [R1+0x84], R9 ;  /* 0x0000840901007387 */ /* 0x0041e60000100800 */
[C---:B----4-:R-:W-:Y:S01]  /*142a0*/  IMAD.WIDE R2, R11.reuse, 0x2, R2 ;  /* 0x000000020b027825 */ /* 0x050fe200078e0202 */
[----:B0-----:R0:W2:Y:S04]  /*142b0*/  LDG.E.U16 R9, [R18.64] ;  /* 0x0000000612097981 */ /* 0x0010a8000c1e1500 */
[----:B------:R1:W4:Y:S01]  /*142c0*/  LDG.E.U16 R29, [R2.64] ;  /* 0x00000006021d7981 */ /* 0x000322000c1e1500 */
[----:B0-----:R-:W-:-:S03]  /*142d0*/  IMAD.WIDE R18, R11, 0x2, R26 ;  /* 0x000000020b127825 */ /* 0x001fc600078e021a */
[----:B------:R0:W5:Y:S01]  /*142e0*/  LDG.E.U16 R26, [R16.64] ;  /* 0x00000006101a7981 */ /* 0x000162000c1e1500 */
[----:B-1----:R-:W-:-:S03]  /*142f0*/  IMAD.WIDE R2, R11, 0x2, R6 ;  /* 0x000000020b027825 */ /* 0x002fc600078e0206 */
[----:B------:R1:W4:Y:S04]  /*14300*/  LDG.E.U16 R27, [R18.64] ;  /* 0x00000006121b7981 */ /* 0x000328000c1e1500 */
[----:B------:R-:W4:Y:S01]  /*14310*/  LDL.64 R6, [R1+0x820] ;  /* 0x0008200001067983 */ /* 0x000f220000100a00 */
[----:B0-----:R-:W-:-:S03]  /*14320*/  IMAD.WIDE R16, R11, 0x2, R4 ;  /* 0x000000020b107825 */ /* 0x001fc600078e0204 */
[----:B------:R-:W4:Y:S01]  /*14330*/  LDL.64 R4, [R1+0x800] ;  /* 0x0008000001047983 */ /* 0x000f220000100a00 */
[----:B-1----:R-:W-:-:S03]  /*14340*/  IMAD.WIDE R18, R11, 0x2, R24 ;  /* 0x000000020b127825 */ /* 0x002fc600078e0218 */
[----:B------:R0:W5:Y:S04]  /*14350*/  LDG.E.U16 R25, [R2.64] ;  /* 0x0000000602197981 */ /* 0x000168000c1e1500 */
[----:B0-----:R-:W5:Y:S04]  /*14360*/  LDL.64 R2, [R1+0x840] ;  /* 0x0008400001027983 */ /* 0x001f680000100a00 */
[----:B---3--:R0:W-:Y:S04]  /*14370*/  STL [R1+0x3c], R10 ;  /* 0x00003c0a01007387 */ /* 0x0081e80000100800 */
[----:B0-----:R0:W3:Y:S04]  /*14380*/  LDG.E.U16 R10, [R16.64] ;  /* 0x00000006100a7981 */ /* 0x0010e8000c1e1500 */
[----:B0-----:R-:W3:Y:S04]  /*14390*/  LDL.64 R16, [R1+0x7a8] ;  /* 0x0007a80001107983 */ /* 0x001ee80000100a00 */
[----:B--2---:R0:W-:Y:S04]  /*143a0*/  STL [R1+0x4c], R9 ;  /* 0x00004c0901007387 */ /* 0x0041e80000100800 */
[----:B0-----:R0:W2:Y:S04]  /*143b0*/  LDG.E.U16 R9, [R18.64] ;  /* 0x0000000612097981 */ /* 0x0010a8000c1e1500 */
[----:B0-----:R-:W2:Y:S04]  /*143c0*/  LDL.64 R18, [R1+0x838] ;  /* 0x0008380001127983 */ /* 0x001ea80000100a00 */
[----:B----4-:R0:W-:Y:S04]  /*143d0*/  STL [R1+0x60], R29 ;  /* 0x0000601d01007387 */ /* 0x0101e80000100800 */
[----:B0-----:R-:W4:Y:S04]  /*143e0*/  LDL.64 R28, [R1+0x7f8] ;  /* 0x0007f800011c7983 */ /* 0x001f280000100a00 */
[----:B------:R-:W-:Y:S04]  /*143f0*/  STL [R1+0x2c], R27 ;  /* 0x00002c1b01007387 */ /* 0x000fe80000100800 */
[----:B-----5:R0:W-:Y:S04]  /*14400*/  STL [R1+0x34], R26 ;  /* 0x0000341a01007387 */ /* 0x0201e80000100800 */
[----:B0-----:R-:W5:Y:S04]  /*14410*/  LDL.64 R26, [R1+0x7e0] ;  /* 0x0007e000011a7983 */ /* 0x001f680000100a00 */
[----:B------:R0:W-:Y:S04]  /*14420*/  STL [R1+0x24], R25 ;  /* 0x0000241901007387 */ /* 0x0001e80000100800 */
[----:B0-----:R-:W4:Y:S04]  /*14430*/  LDL.64 R24, [R1+0x7c0] ;  /* 0x0007c00001187983 */ /* 0x001f280000100a00 */
[----:B---3--:R0:W-:Y:S01]  /*14440*/  STL [R1+0x1c], R10 ;  /* 0x00001c0a01007387 */ /* 0x0081e20000100800 */
[----:B------:R-:W-:-:S05]  /*14450*/  IMAD.WIDE R16, R11, 0x2, R16 ;  /* 0x000000020b107825 */ /* 0x000fca00078e0210 */
[----:B0-----:R0:W3:Y:S01]  /*14460*/  LDG.E.U16 R10, [R16.64] ;  /* 0x00000006100a7981 */ /* 0x0010e2000c1e1500 */
[----:B------:R-:W-:-:S03]  /*14470*/  IMAD.WIDE R2, R11, 0x2, R2 ;  /* 0x000000020b027825 */ /* 0x000fc600078e0202 */
[----:B0-----:R-:W4:Y:S04]  /*14480*/  LDL.64 R16, [R1+0x818] ;  /* 0x0008180001107983 */ /* 0x001f280000100a00 */
[----:B--2---:R0:W-:Y:S01]  /*14490*/  STL [R1+0x18], R9 ;  /* 0x0000180901007387 */ /* 0x0041e20000100800 */
[----:B------:R-:W-:-:S03]  /*144a0*/  IMAD.WIDE R18, R11, 0x2, R18 ;  /* 0x000000020b127825 */ /* 0x000fc600078e0212 */
[----:B0-----:R0:W2:Y:S04]  /*144b0*/  LDG.E.U16 R9, [R2.64] ;  /* 0x0000000602097981 */ /* 0x0010a8000c1e1500 */
[----:B---3--:R1:W-:Y:S04]  /*144c0*/  STL [R1+0x14], R10 ;  /* 0x0000140a01007387 */ /* 0x0083e80000100800 */
[----:B-1----:R1:W3:Y:S01]  /*144d0*/  LDG.E.U16 R10, [R18.64] ;  /* 0x00000006120a7981 */ /* 0x0022e2000c1e1500 */
[----:B----4-:R-:W-:-:S04]  /*144e0*/  IMAD.WIDE R16, R11, 0x2, R16 ;  /* 0x000000020b107825 */ /* 0x010fc800078e0210 */
[C---:B0-----:R-:W-:Y:S02]  /*144f0*/  IMAD.WIDE R2, R11.reuse, 0x2, R6 ;  /* 0x000000020b027825 */ /* 0x041fe400078e0206 */
[----:B------:R-:W4:Y:S02]  /*14500*/  LDL.64 R6, [R1+0x7a0] ;  /* 0x0007a00001067983 */ /* 0x000f240000100a00 */
[C---:B-1----:R-:W-:Y:S02]  /*14510*/  IMAD.WIDE R18, R11.reuse, 0x2, R4 ;  /* 0x000000020b127825 */ /* 0x042fe400078e0204 */
[----:B------:R-:W4:Y:S04]  /*14520*/  LDL R4, [R1+0x70] ;  /* 0x0000700001047983 */ /* 0x000f280000100800 */
[----:B------:R0:W4:Y:S04]  /*14530*/  LDG.E.U16 R5, [R18.64] ;  /* 0x0000000612057981 */ /* 0x000128000c1e1500 */
[----:B--2---:R1:W-:Y:S01]  /*14540*/  STL [R1+0x30], R9 ;  /* 0x0000300901007387 */ /* 0x0043e20000100800 */
[----:B0-----:R-:W-:-:S03]  /*14550*/  IMAD.WIDE R18, R11, 0x2, R24 ;  /* 0x000000020b127825 */ /* 0x001fc600078e0218 */
[----:B-1----:R0:W2:Y:S02]  /*14560*/  LDG.E.U16 R9, [R2.64] ;  /* 0x0000000602097981 */ /* 0x0020a4000c1e1500 */
[C---:B0-----:R-:W-:Y:S02]  /*14570*/  IMAD.WIDE R2, R11.reuse, 0x2, R28 ;  /* 0x000000020b027825 */ /* 0x041fe400078e021c */
[----:B------:R-:W2:Y:S04]  /*14580*/  LDG.E.U16 R28, [R18.64] ;  /* 0x00000006121c7981 */ /* 0x000ea8000c1e1500 */
[----:B------:R4:W2:Y:S04]  /*14590*/  LDG.E.U16 R24, [R2.64] ;  /* 0x0000000602187981 */ /* 0x0008a8000c1e1500 */
[----:B---3--:R0:W-:Y:S04]  /*145a0*/  STL [R1+0x20], R10 ;  /* 0x0000200a01007387 */ /* 0x0081e80000100800 */
[----:B0-----:R5:W3:Y:S02]  /*145b0*/  LDG.E.U16 R10, [R16.64] ;  /* 0x00000006100a7981 */ /* 0x001ae4000c1e1500 */
[----:B-----5:R-:W-:-:S05]  /*145c0*/  IMAD.WIDE R16, R11, 0x2, R26 ;  /* 0x000000020b107825 */ /* 0x020fca00078e021a */
[----:B------:R0:W5:Y:S01]  /*145d0*/  LDG.E.U16 R29, [R16.64] ;  /* 0x00000006101d7981 */ /* 0x000162000c1e1500 */
[----:B----4-:R-:W-:Y:S01]  /*145e0*/  IMAD.WIDE R2, R11, 0x2, R6 ;  /* 0x000000020b027825 */ /* 0x010fe200078e0206 */
[----:B------:R-:W-:Y:S02]  /*145f0*/  ISETP.GT.U32.AND.EX P2, PT, R0, RZ, PT, P2 ;  /* 0x000000ff0000720c */ /* 0x000fe40003f44120 */
[----:B0-----:R-:W4:Y:S04]  /*14600*/  LDL.LU R17, [R1+0xa0] ;  /* 0x0000a00001117983 */ /* 0x001f280000300800 */
[----:B------:R0:W3:Y:S04]  /*14610*/  LDG.E.U16 R16, [R2.64] ;  /* 0x0000000602107981 */ /* 0x0000e8000c1e1500 */
[----:B-----5:R-:W-:Y:S04]  /*14620*/  STL [R1+0x134c], R29 ;  /* 0x00134c1d01007387 */ /* 0x020fe80000100800 */
[----:B--2---:R1:W-:Y:S04]  /*14630*/  STL [R1+0x1348], R28 ;  /* 0x0013481c01007387 */ /* 0x0043e80000100800 */
[----:B------:R-:W-:Y:S04]  /*14640*/  STL [R1+0x10], R9 ;  /* 0x0000100901007387 */ /* 0x000fe80000100800 */
[----:B------:R-:W2:Y:S04]  /*14650*/  LDL.64 R18, [R1+0x7d8] ;  /* 0x0007d80001127983 */ /* 0x000ea80000100a00 */
[----:B------:R-:W5:Y:S01]  /*14660*/  LDL.LU R0, [R1+0x13b0] ;  /* 0x0013b00001007983 */ /* 0x000f620000300800 */
[----:B------:R-:W-:-:S03]  /*14670*/  FMUL R12, R12, c[0x0][0x188] ;  /* 0x000062000c0c7a20 */ /* 0x000fc60000400000 */
[----:B------:R-:W2:Y:S04]  /*14680*/  LDL.LU R25, [R1+0x80] ;  /* 0x0000800001197983 */ /* 0x000ea80000300800 */
[----:B0-----:R-:W2:Y:S01]  /*14690*/  LDL.64 R2, [R1+0x7b8] ;  /* 0x0007b80001027983 */ /* 0x001ea20000100a00 */
[----:B------:R-:W-:-:S03]  /*146a0*/  FSEL R27, R12, -INF , !P2 ;  /* 0xff8000000c1b7808 */ /* 0x000fc60005000000 */
[----:B---3--:R-:W-:Y:S04]  /*146b0*/  STL [R1+0x8], R10 ;  /* 0x0000080a01007387 */ /* 0x008fe80000100800 */
[----:B------:R-:W-:Y:S04]  /*146c0*/  STL [R1+0x1350], R16 ;  /* 0x0013501001007387 */ /* 0x000fe80000100800 */
[----:B------:R-:W-:Y:S04]  /*146d0*/  STL [R1+0x4], R5 ;  /* 0x0000040501007387 */ /* 0x000fe80000100800 */
[----:B------:R5:W-:Y:S04]  /*146e0*/  STL [R1], R24 ;  /* 0x0000001801007387 */ /* 0x000be80000100800 */
[----:B-1----:R-:W3:Y:S04]  /*146f0*/  LDL.64 R28, [R1+0x798] ;  /* 0x00079800011c7983 */ /* 0x002ee80000100a00 */
[----:B------:R-:W2:Y:S01]  /*14700*/  LDL.LU R6, [R1+0x88] ;  /* 0x0000880001067983 */ /* 0x000ea20000300800 */
[----:B-----5:R-:W-:-:S05]  /*14710*/  IADD3 R24, P2, R0, 0x8, RZ ;  /* 0x0000000800187810 */ /* 0x020fca0007f5e0ff */
[----:B------:R-:W-:Y:S02]  /*14720*/  IMAD.X R12, RZ, RZ, R4, P2 ;  /* 0x000000ffff0c7224 */ /* 0x000fe400010e0604 */
[----:B------:R-:W5:Y:S04]  /*14730*/  LDL.LU R4, [R1+0xa8] ;  /* 0x0000a80001047983 */ /* 0x000f680000300800 */
[----:B------:R-:W-:Y:S04]  /*14740*/  STL [R1+0x550], R27 ;  /* 0x0005501b01007387 */ /* 0x000fe80000100800 */
[----:B------:R0:W-:Y:S04]  /*14750*/  STL [R1+0x1390], R27 ;  /* 0x0013901b01007387 */ /* 0x0001e80000100800 */
[----:B0-----:R-:W5:Y:S04]  /*14760*/  LDL.LU R27, [R1+0x9c] ;  /* 0x00009c00011b7983 */ /* 0x001f680000300800 */
[----:B------:R-:W0:Y:S01]  /*14770*/  S2R R9, SR_TID.X ;  /* 0x0000000000097919 */ /* 0x000e220000002100 */
[----:B------:R-:W-:-:S03]  /*14780*/  FMUL R14, R14, c[0x0][0x188] ;  /* 0x000062000e0e7a20 */ /* 0x000fc60000400000 */
[----:B------:R-:W1:Y:S01]  /*14790*/  S2R R10, SR_CTAID.X ;  /* 0x00000000000a7919 */ /* 0x000e620000002500 */
[----:B0-----:R-:W-:-:S04]  /*147a0*/  LOP3.LUT R7, R9, 0x60, RZ, 0xc0, !PT ;  /* 0x0000006009077812 */ /* 0x001fc800078ec0ff */
[--C-:B------:R-:W-:Y:S02]  /*147b0*/  SHF.R.U32.HI R5, RZ, 0x1, R7.reuse ;  /* 0x00000001ff057819 */ /* 0x100fe40000011607 */
[----:B------:R-:W-:Y:S02]  /*147c0*/  SHF.R.U32.HI R16, RZ, 0x1, R7 ;  /* 0x00000001ff107819 */ /* 0x000fe40000011607 */
[C---:B------:R-:W-:Y:S01]  /*147d0*/  LOP3.LUT R26, R9.reuse, 0x1c, RZ, 0xc0, !PT ;  /* 0x0000001c091a7812 */ /* 0x040fe200078ec0ff */
[----:B-1----:R-:W-:Y:S01]  /*147e0*/  IMAD.SHL.U32 R10, R10, 0x80, RZ ;  /* 0x000000800a0a7824 */ /* 0x002fe200078e00ff */
[----:B------:R-:W-:Y:S02]  /*147f0*/  LOP3.LUT R9, R9, 0x1c, RZ, 0xc0, !PT ;  /* 0x0000001c09097812 */ /* 0x000fe400078ec0ff */
[----:B------:R-:W-:Y:S01]  /*14800*/  LEA.HI R5, R26, R5, RZ, 0x1e ;  /* 0x000000051a057211 */ /* 0x000fe200078ff0ff */
[----:B--2---:R-:W-:Y:S01]  /*14810*/  IMAD.WIDE R18, R11, 0x2, R18 ;  /* 0x000000020b127825 */ /* 0x004fe200078e0212 */
[----:B------:R-:W-:-:S02]  /*14820*/  LEA.HI R16, R9, R16, RZ, 0x1e ;  /* 0x0000001009107211 */ /* 0x000fc400078ff0ff */
[C---:B------:R-:W-:Y:S01]  /*14830*/  IADD3 R5, R10.reuse, R5, RZ ;  /* 0x000000050a057210 */ /* 0x040fe20007ffe0ff */
[----:B------:R-:W-:Y:S01]  /*14840*/  IMAD.WIDE R2, R11, 0x2, R2 ;  /* 0x000000020b027825 */ /* 0x000fe200078e0202 */
[----:B------:R-:W-:Y:S01]  /*14850*/  IADD3 R16, R10, R16, RZ ;  /* 0x000000100a107210 */ /* 0x000fe20007ffe0ff */
[----:B------:R0:W2:Y:S01]  /*14860*/  LDG.E.U16 R18, [R18.64] ;  /* 0x0000000612127981 */ /* 0x0000a2000c1e1500 */
[----:B------:R-:W-:Y:S01]  /*14870*/  ISETP.GT.U32.AND P2, PT, R24, R5, PT ;  /* 0x000000051800720c */ /* 0x000fe20003f44070 */
[----:B----4-:R-:W-:Y:S01]  /*14880*/  FMUL R17, R17, c[0x0][0x188] ;  /* 0x0000620011117a20 */ /* 0x010fe20000400000 */
[----:B------:R-:W-:Y:S02]  /*14890*/  IADD3 R16, R16, 0x48, RZ ;  /* 0x0000004810107810 */ /* 0x000fe40007ffe0ff */
[----:B------:R-:W-:Y:S01]  /*148a0*/  ISETP.GT.U32.AND.EX P2, PT, R12, RZ, PT, P2 ;  /* 0x000000ff0c00720c */ /* 0x000fe20003f44120 */
[----:B0-----:R3:W4:Y:S03]  /*148b0*/  LDG.E.U16 R19, [R2.64] ;  /* 0x0000000602137981 */ /* 0x001726000c1e1500 */
[----:B------:R-:W-:-:S02]  /*148c0*/  FSEL R17, R17, -INF , !P2 ;  /* 0xff80000011117808 */ /* 0x000fc40005000000 */
[----:B------:R-:W-:Y:S01]  /*148d0*/  ISETP.GT.U32.AND P2, PT, R24, R16, PT ;  /* 0x000000101800720c */ /* 0x000fe20003f44070 */
[----:B---3--:R-:W-:Y:S01]  /*148e0*/  IMAD.WIDE R2, R11, 0x2, R28 ;  /* 0x000000020b027825 */ /* 0x008fe200078e021c */
[----:B-----5:R-:W-:-:S04]  /*148f0*/  ISETP.GT.U32.AND.EX P6, PT, R27, RZ, PT, P6 ;  /* 0x000000ff1b00720c */ /* 0x020fc80003fc4160 */
[----:B------:R-:W-:Y:S02]  /*14900*/  FSEL R7, R14, -INF , !P6 ;  /* 0xff8000000e077808 */ /* 0x000fe40007000000 */
[----:B------:R-:W0:Y:S02]  /*14910*/  S2R R14, SR_TID.X ;  /* 0x00000000000e7919 */ /* 0x000e240000002100 */
[----:B0-----:R-:W-:-:S04]  /*14920*/  LOP3.LUT R14, R14, 0x60, RZ, 0xc0, !PT ;  /* 0x000000600e0e7812 */ /* 0x001fc800078ec0ff */
[----:B------:R-:W-:-:S04]  /*14930*/  SHF.R.U32.HI R14, RZ, 0x1, R14 ;  /* 0x00000001ff0e7819 */ /* 0x000fc8000001160e */
[----:B------:R-:W-:Y:S02]  /*14940*/  LEA.HI R14, R9, R14, RZ, 0x1e ;  /* 0x0000000e090e7211 */ /* 0x000fe400078ff0ff */
[----:B------:R-:W3:Y:S03]  /*14950*/  LDL.LU R9, [R1+0x13ac] ;  /* 0x0013ac0001097983 */ /* 0x000ee60000300800 */
[----:B------:R-:W-:Y:S01]  /*14960*/  IMAD.IADD R14, R10, 0x1, R14 ;  /* 0x000000010a0e7824 */ /* 0x000fe200078e020e */
[----:B------:R-:W-:Y:S01]  /*14970*/  ISETP.GT.U32.AND.EX P2, PT, R12, RZ, PT, P2 ;  /* 0x000000ff0c00720c */ /* 0x000fe20003f44120 */
[----:B------:R-:W5:Y:S03]  /*14980*/  LDL.LU R10, [R1+0x13a8] ;  /* 0x0013a800010a7983 */ /* 0x000f660000300800 */
[----:B------:R-:W-:-:S04]  /*14990*/  IADD3 R14, R14, 0x40, RZ ;  /* 0x000000400e0e7810 */ /* 0x000fc80007ffe0ff */
[----:B------:R-:W-:Y:S02]  /*149a0*/  ISETP.GT.U32.AND P6, PT, R24, R14, PT ;  /* 0x0000000e1800720c */ /* 0x000fe40003fc4070 */
[----:B------:R0:W3:Y:S01]  /*149b0*/  LDG.E.U16 R24, [R2.64] ;  /* 0x0000000602187981 */ /* 0x0000e2000c1e1500 */
[----:B------:R-:W-:Y:S01]  /*149c0*/  FMUL R14, R25, c[0x0][0x188] ;  /* 0x00006200190e7a20 */ /* 0x000fe20000400000 */
[----:B------:R-:W-:Y:S02]  /*149d0*/  ISETP.GT.U32.AND.EX P6, PT, R12, RZ, PT, P6 ;  /* 0x000000ff0c00720c */ /* 0x000fe40003fc4160 */
[----:B------:R-:W-:Y:S02]  /*149e0*/  STL [R1+0x558], R7 ;  /* 0x0005580701007387 */ /* 0x000fe40000100800 */
[----:B------:R-:W-:Y:S02]  /*149f0*/  FSEL R12, R14, -INF , !P6 ;  /* 0xff8000000e0c7808 */ /* 0x000fe40007000000 */
[----:B------:R-:W-:Y:S04]  /*14a00*/  STL [R1+0x1374], R7 ;  /* 0x0013740701007387 */ /* 0x000fe80000100800 */
[----:B--2---:R-:W-:Y:S04]  /*14a10*/  STL [R1+0x133c], R18 ;  /* 0x00133c1201007387 */ /* 0x004fe80000100800 */
[----:B----4-:R-:W-:Y:S04]  /*14a20*/  STL [R1+0x1340], R19 ;  /* 0x0013401301007387 */ /* 0x010fe80000100800 */
[----:B------:R-:W2:Y:S01]  /*14a30*/  LDL.LU R11, [R1+0x13a4] ;  /* 0x0013a400010b7983 */ /* 0x000ea20000300800 */
[----:B0-----:R-:W-:-:S02]  /*14a40*/  FMUL R3, R4, c[0x0][0x188] ;  /* 0x0000620004037a20 */ /* 0x001fc40000400000 */
[----:B------:R-:W-:Y:S02]  /*14a50*/  FMUL R8, R8, c[0x0][0x188] ;  /* 0x0000620008087a20 */ /* 0x000fe40000400000 */
[----:B------:R-:W-:Y:S02]  /*14a60*/  FMUL R2, R6, c[0x0][0x188] ;  /* 0x0000620006027a20 */ /* 0x000fe40000400000 */
[----:B------:R-:W-:Y:S02]  /*14a70*/  FMUL R15, R15, c[0x0][0x188] ;  /* 0x000062000f0f7a20 */ /* 0x000fe40000400000 */
[----:B------:R-:W-:Y:S01]  /*14a80*/  FMUL R13, R13, c[0x0][0x188] ;  /* 0x000062000d0d7a20 */ /* 0x000fe20000400000 */
[----:B------:R-:W-:Y:S06]  /*14a90*/  BAR.SYNC.DEFER_BLOCKING 0x0 ;  /* 0x0000000000007b1d */ /* 0x000fec0000010000 */
[----:B---3--:R-:W-:Y:S04]  /*14aa0*/  STL [R1+0x1344], R24 ;  /* 0x0013441801007387 */ /* 0x008fe80000100800 */
[----:B------:R0:W-:Y:S04]  /*14ab0*/  STL [R1+0x1394], R12 ;  /* 0x0013940c01007387 */ /* 0x0001e80000100800 */
[----:B0-----:R-:W3:Y:S04]  /*14ac0*/  LDL.LU R12, [R1+0x70] ;  /* 0x00007000010c7983 */ /* 0x001ee80000300800 */
[----:B------:R-:W0:Y:S04]  /*14ad0*/  S2R R24, SR_TID.X ;  /* 0x0000000000187919 */ /* 0x000e280000002100 */
[----:B------:R-:W1:Y:S01]  /*14ae0*/  S2R R14, SR_CTAID.X ;  /* 0x00000000000e7919 */ /* 0x000e620000002500 */
[----:B------:R-:W-:-:S02]  /*14af0*/  ISETP.GT.U32.AND P6, PT, R0, R5, PT ;  /* 0x000000050000720c */ /* 0x000fc40003fc4070 */
[----:B------:R-:W-:Y:S01]  /*14b00*/  FSEL R2, R2, -INF , !P2 ;  /* 0xff80000002027808 */ /* 0x000fe20005000000 */
[----:B------:R-:W4:Y:S01]  /*14b10*/  LDL.LU R28, [R1+0x110] ;  /* 0x00011000011c7983 */ /* 0x000f220000300800 */
[----:B0-----:R-:W-:-:S03]  /*14b20*/  LOP3.LUT R19, R24, 0x60, RZ, 0xc0, !PT ;  /* 0x0000006018137812 */ /* 0x001fc600078ec0ff */
[----:B------:R-:W2:Y:S01]  /*14b30*/  LDL.LU R18, [R1+0xb4] ;  /* 0x0000b40001127983 */ /* 0x000ea20000300800 */
[----:B------:R-:W-:-:S03]  /*14b40*/  SHF.R.U32.HI R4, RZ, 0x1, R19 ;  /* 0x00000001ff047819 */ /* 0x000fc60000011613 */
[----:B------:R-:W4:Y:S01]  /*14b50*/  LDL.LU R7, [R1+0xa4] ;  /* 0x0000a40001077983 */ /* 0x000f220000300800 */
[----:B-1----:R-:W-:Y:S02]  /*14b60*/  SHF.L.U32 R14, R14, 0x7, RZ ;  /* 0x000000070e0e7819 */ /* 0x002fe400000006ff */
[----:B------:R-:W-:-:S05]  /*14b70*/  LEA.HI R4, R26, R4, RZ, 0x1e ;  /* 0x000000041a047211 */ /* 0x000fca00078ff0ff */
[----:B------:R-:W-:Y:S01]  /*14b80*/  IMAD.IADD R4, R14, 0x1, R4 ;  /* 0x000000010e047824 */ /* 0x000fe200078e0204 */
[----:B------:R-:W-:Y:S01]  /*14b90*/  ISETP.GE.U32.AND P2, PT, R0, R5, PT ;  /* 0x000000050000720c */ /* 0x000fe20003f46070 */
[----:B------:R0:W-:Y:S03]  /*14ba0*/  STL [R1+0x28], R2 ;  /* 0x0000280201007387 */ /* 0x0001e60000100800 */
[----:B------:R-:W-:Y:S01]  /*14bb0*/  IADD3 R4, R4, 0x8, RZ ;  /* 0x0000000804047810 */ /* 0x000fe20007ffe0ff */
[----:B------:R-:W4:Y:S04]  /*14bc0*/  LDL.LU R16, [R1+0x100] ;  /* 0x0001000001107983 */ /* 0x000f280000300800 */
[----:B------:R-:W4:Y:S01]  /*14bd0*/  LDL.LU R29, [R1+0xfc] ;  /* 0x0000fc00011d7983 */ /* 0x000f220000300800 */
[----:B0-----:R-:W-:-:S03]  /*14be0*/  FMUL R2, R9, c[0x0][0x188] ;  /* 0x0000620009027a20 */ /* 0x001fc60000400000 */
[----:B------:R-:W4:Y:S01]  /*14bf0*/  LDL.LU R6, [R1+0xf4] ;  /* 0x0000f40001067983 */ /* 0x000f220000300800 */
[----:B---3--:R-:W-:-:S04]  /*14c00*/  ISETP.GT.U32.AND.EX P6, PT, R12, RZ, PT, P6 ;  /* 0x000000ff0c00720c */ /* 0x008fc80003fc4160 */
[----:B------:R-:W-:Y:S02]  /*14c10*/  FSEL R25, R8, -INF , !P6 ;  /* 0xff80000008197808 */ /* 0x000fe40007000000 */
[----:B------:R-:W-:Y:S02]  /*14c20*/  LOP3.LUT R8, R24, 0x1c, RZ, 0xc0, !PT ;  /* 0x0000001c18087812 */ /* 0x000fe400078ec0ff */
[----:B------:R-:W-:Y:S02]  /*14c30*/  SHF.R.U32.HI R24, RZ, 0x1, R19 ;  /* 0x00000001ff187819 */ /* 0x000fe40000011613 */
[----:B------:R-:W-:Y:S02]  /*14c40*/  FSEL R26, R3, -INF , !P6 ;  /* 0xff800000031a7808 */ /* 0x000fe40007000000 */
[----:B------:R-:W-:Y:S02]  /*14c50*/  LEA.HI R24, R8, R24, RZ, 0x1e ;  /* 0x0000001808187211 */ /* 0x000fe400078ff0ff */
[----:B------:R-:W-:-:S02]  /*14c60*/  ISETP.GT.U32.AND P6, PT, R0, R4, PT ;  /* 0x000000040000720c */ /* 0x000fc40003fc4070 */
[----:B------:R-:W-:Y:S02]  /*14c70*/  ISETP.GE.U32.AND.EX P2, PT, R12, RZ, PT, P2 ;  /* 0x000000ff0c00720c */ /* 0x000fe40003f46120 */
[----:B------:R-:W-:Y:S01]  /*14c80*/  IADD3 R24, R14, R24, RZ ;  /* 0x000000180e187210 */ /* 0x000fe20007ffe0ff */
[----:B-----5:R-:W-:Y:S01]  /*14c90*/  FMUL R3, R10, c[0x0][0x188] ;  /* 0x000062000a037a20 */ /* 0x020fe20000400000 */
[----:B------:R-:W-:Y:S02]  /*14ca0*/  SHF.R.U32.HI R19, RZ, 0x1, R19 ;  /* 0x00000001ff137819 */ /* 0x000fe40000011613 */
[----:B------:R-:W-:Y:S02]  /*14cb0*/  ISETP.GT.U32.AND.EX P6, PT, R12, RZ, PT, P6 ;  /* 0x000000ff0c00720c */ /* 0x000fe40003fc4160 */
[----:B------:R-:W-:Y:S02]  /*14cc0*/  FSEL R9, R2, -INF , !P2 ;  /* 0xff80000002097808 */ /* 0x000fe40005000000 */
[----:B------:R-:W-:-:S02]  /*14cd0*/  IADD3 R24, R24, 0x40, RZ ;  /* 0x0000004018187810 */ /* 0x000fc40007ffe0ff */
[----:B------:R-:W-:Y:S02]  /*14ce0*/  ISETP.GE.U32.AND P2, PT, R0, R4, PT ;  /* 0x000000040000720c */ /* 0x000fe40003f46070 */
[----:B------:R-:W-:Y:S01]  /*14cf0*/  LEA.HI R19, R8, R19, RZ, 0x1e ;  /* 0x0000001308137211 */ /* 0x000fe200078ff0ff */
[----:B--2---:R-:W-:Y:S01]  /*14d00*/  FMUL R2, R11, c[0x0][0x188] ;  /* 0x000062000b027a20 */ /* 0x004fe20000400000 */
[----:B------:R-:W-:Y:S02]  /*14d10*/  FSEL R10, R3, -INF , !P6 ;  /* 0xff800000030a7808 */ /* 0x000fe40007000000 */
[----:B------:R-:W-:Y:S01]  /*14d20*/  ISETP.GT.U32.AND P6, PT, R0, R24, PT ;  /* 0x000000180000720c */ /* 0x000fe20003fc4070 */
[----:B------:R-:W-:Y:S01]  /*14d30*/  IMAD.IADD R19, R14, 0x1, R19 ;  /* 0x000000010e137824 */ /* 0x000fe200078e0213 */
[----:B------:R-:W-:Y:S01]  /*14d40*/  ISETP.GE.U32.AND.EX P2, PT, R12, RZ, PT, P2 ;  /* 0x000000ff0c00720c */ /* 0x000fe20003f46120 */
[----:B------:R-:W-:Y:S01]  /*14d50*/  FMUL R3, R20, c[0x0][0x188] ;  /* 0x0000620014037a20 */ /* 0x000fe20000400000 */
[----:B------:R-:W-:-:S02]  /*14d60*/  ISETP.GT.U32.AND.EX P6, PT, R12, RZ, PT, P6 ;  /* 0x000000ff0c00720c */ /* 0x000fc40003fc4160 */
[----:B------:R-:W-:Y:S02]  /*14d70*/  FSEL R11, R2, -INF , !P2 ;  /* 0xff800000020b7808 */ /* 0x000fe40005000000 */
[----:B------:R-:W-:Y:S02]  /*14d80*/  ISETP.GE.U32.AND P2, PT, R0, R24, PT ;  /* 0x000000180000720c */ /* 0x000fe40003f46070 */
[----:B------:R-:W-:Y:S02]  /*14d90*/  IADD3 R19, R19, 0x48, RZ ;  /* 0x0000004813137810 */ /* 0x000fe40007ffe0ff */
[----:B------:R-:W-:Y:S01]  /*14da0*/  FSEL R8, R3, -INF , !P6 ;  /* 0xff80000003087808 */ /* 0x000fe20007000000 */
[----:B------:R-:W-:Y:S01]  /*14db0*/  FMUL R3, R21, c[0x0][0x188] ;  /* 0x0000620015037a20 */ /* 0x000fe20000400000 */
[----:B------:R-:W-:Y:S02]  /*14dc0*/  ISETP.GE.U32.AND.EX P2, PT, R12, RZ, PT, P2 ;  /* 0x000000ff0c00720c */ /* 0x000fe40003f46120 */
[----:B------:R-:W-:Y:S01]  /*14dd0*/  ISETP.GT.U32.AND P6, PT, R0, R19, PT ;  /* 0x000000130000720c */ /* 0x000fe20003fc4070 */
[----:B------:R-:W-:Y:S01]  /*14de0*/  FMUL R2, R22, c[0x0][0x188] ;  /* 0x0000620016027a20 */ /* 0x000fe20000400000 */
[----:B------:R-:W-:-:S02]  /*14df0*/  FSEL R3, R3, -INF , !P2 ;  /* 0xff80000003037808 */ /* 0x000fc40005000000 */
[----:B------:R-:W-:Y:S02]  /*14e00*/  ISETP.GT.U32.AND.EX P6, PT, R12, RZ, PT, P6 ;  /* 0x000000ff0c00720c */ /* 0x000fe40003fc4160 */
[----:B------:R-:W-:Y:S01]  /*14e10*/  ISETP.GE.U32.AND P2, PT, R0, R19, PT ;  /* 0x000000130000720c */ /* 0x000fe20003f46070 */
[----:B------:R-:W-:Y:S01]  /*14e20*/  FMUL R14, R23, c[0x0][0x188] ;  /* 0x00006200170e7a20 */ /* 0x000fe20000400000 */
[----:B------:R-:W-:Y:S02]  /*14e30*/  FSEL R2, R2, -INF , !P6 ;  /* 0xff80000002027808 */ /* 0x000fe40007000000 */
[----:B------:R-:W-:Y:S02]  /*14e40*/  ISETP.GE.U32.AND.EX P2, PT, R12, RZ, PT, P2 ;  /* 0x000000ff0c00720c */ /* 0x000fe40003f46120 */
[----:B------:R-:W-:Y:S02]  /*14e50*/  IADD3 R0, P6, R0, 0x39, RZ ;  /* 0x0000003900007810 */ /* 0x000fe40007fde0ff */
[----:B------:R-:W-:-:S02]  /*14e60*/  FSEL R14, R14, -INF , !P2 ;  /* 0xff8000000e0e7808 */ /* 0x000fc40005000000 */
[----:B------:R-:W-:Y:S02]  /*14e70*/  IADD3.X R20, RZ, R12, RZ, P6, !PT ;  /* 0x0000000cff147210 */ /* 0x000fe400037fe4ff */
[C---:B------:R-:W-:Y:S01]  /*14e80*/  ISETP.GT.U32.AND P2, PT, R0.reuse, R4, PT ;  /* 0x000000040000720c */ /* 0x040fe20003f44070 */
[----:B------:R-:W-:Y:S01]  /*14e90*/  STL [R1+0x1398], R26 ;  /* 0x0013981a01007387 */ /* 0x000fe20000100800 */
[----:B------:R-:W-:Y:S02]  /*14ea0*/  ISETP.GT.U32.AND P6, PT, R0, R5, PT ;  /* 0x000000050000720c */ /* 0x000fe40003fc4070 */
[----:B------:R-:W-:Y:S01]  /*14eb0*/  ISETP.GT.U32.AND.EX P2, PT, R20, RZ, PT, P2 ;  /* 0x000000ff1400720c */ /* 0x000fe20003f44120 */
[----:B------:R0:W-:Y:S04]  /*14ec0*/  STL [R1+0x139c], R10 ;  /* 0x00139c0a01007387 */ /* 0x0001e80000100800 */
[----:B------:R-:W-:Y:S04]  /*14ed0*/  STL [R1+0x13a0], R11 ;  /* 0x0013a00b01007387 */ /* 0x000fe80000100800 */
[----:B------:R-:W2:Y:S01]  /*14ee0*/  LDL.LU R5, [R1+0xf0] ;  /* 0x0000f00001057983 */ /* 0x000ea20000300800 */
[----:B0-----:R-:W-:-:S03]  /*14ef0*/  FSEL R10, R15, -INF , !P2 ;  /* 0xff8000000f0a7808 */ /* 0x001fc60005000000 */
[----:B------:R-:W3:Y:S04]  /*14f00*/  LDL.LU R4, [R1+0xec] ;  /* 0x0000ec0001047983 */ /* 0x000ee80000300800 */
[----:B------:R-:W5:Y:S01]  /*14f10*/  LDL R15, [R1+0x404] ;  /* 0x00040400010f7983 */ /* 0x000f620000100800 */
[----:B------:R-:W-:-:S04]  /*14f20*/  ISETP.GT.U32.AND.EX P6, PT, R20, RZ, PT, P6 ;  /* 0x000000ff1400720c */ /* 0x000fc80003fc4160 */
[----:B------:R-:W-:Y:S01]  /*14f30*/  FSEL R22, R13, -INF , !P6 ;  /* 0xff8000000d167808 */ /* 0x000fe20007000000 */
[----:B------:R-:W-:Y:S01]  /*14f40*/  STL [R1+0x548], R10 ;  /* 0x0005480a01007387 */ /* 0x000fe20000100800 */
[----:B------:R-:W-:-:S03]  /*14f50*/  ISETP.GT.U32.AND P6, PT, R0, R24, PT ;  /* 0x000000180000720c */ /* 0x000fc60003fc4070 */
[----:B------:R-:W-:Y:S01]  /*14f60*/  STL [R1+0x544], R22 ;  /* 0x0005441601007387 */ /* 0x000fe20000100800 */
[----:B------:R-:W-:-:S03]  /*14f70*/  ISETP.GT.U32.AND P2, PT, R0, R19, PT ;  /* 0x000000130000720c */ /* 0x000fc60003f44070 */
[----:B------:R-:W2:Y:S01]  /*14f80*/  LDL.LU R21, [R1+0xe8] ;  /* 0x0000e80001157983 */ /* 0x000ea20000300800 */
[----:B------:R-:W-:-:S03]  /*14f90*/  ISETP.GT.U32.AND.EX P4, PT, R18, RZ, PT, P4 ;  /* 0x000000ff1200720c */ /* 0x000fc60003f84140 */
[----:B------:R-:W2:Y:S01]  /*14fa0*/  LDL R24, [R1+0x3e8] ;  /* 0x0003e80001187983 */ /* 0x000ea20000100800 */
[----:B----4-:R-:W-:-:S03]  /*14fb0*/  ISETP.GT.U32.AND.EX P1, PT, R7, RZ, PT, P1 ;  /* 0x000000ff0700720c */ /* 0x010fc60003f24110 */
[----:B------:R-:W2:Y:S01]  /*14fc0*/  LDL.LU R19, [R1+0xd8] ;  /* 0x0000d80001137983 */ /* 0x000ea20000300800 */
[----:B------:R-:W-:-:S03]  /*14fd0*/  ISETP.GT.U32.AND.EX P0, PT, R7, RZ, PT, P0 ;  /* 0x000000ff0700720c */ /* 0x000fc60003f04100 */
[----:B------:R-:W2:Y:S04]  /*14fe0*/  LDL R18, [R1+0x3e0] ;  /* 0x0003e00001127983 */ /* 0x000ea80000100800 */
[----:B------:R-:W2:Y:S01]  /*14ff0*/  LDL.LU R7, [R1+0xd4] ;  /* 0x0000d40001077983 */ /* 0x000ea20000300800 */
[C---:B------:R-:W-:Y:S02]  /*15000*/  ISETP.GT.U32.AND.EX P3, PT, R27.reuse, RZ, PT, P3 ;  /* 0x000000ff1b00720c */ /* 0x040fe40003f64130 */
[----:B------:R-:W-:Y:S01]  /*15010*/  ISETP.GT.U32.AND.EX P5, PT, R27, RZ, PT, P5 ;  /* 0x000000ff1b00720c */ /* 0x000fe20003fa4150 */
[----:B-----5:R0:W-:Y:S04]  /*15020*/  STS.U16 [R15+0x8000], R16 ;  /* 0x008000100f007388 */ /* 0x0201e80000000400 */
[----:B------:R1:W-:Y:S04]  /*15030*/  STS.U16 [R15+0x8400], R29 ;  /* 0x0084001d0f007388 */ /* 0x0003e80000000400 */
[----:B------:R5:W-:Y:S04]  /*15040*/  STS.U16 [R15+0x8800], R6 ;  /* 0x008800060f007388 */ /* 0x000be80000000400 */
[----:B0-----:R-:W4:Y:S04]  /*15050*/  LDL R16, [R1+0x3dc] ;  /* 0x0003dc0001107983 */ /* 0x001f280000100800 */
[----:B-1----:R-:W4:Y:S04]  /*15060*/  LDL.LU R29, [R1+0xd0] ;  /* 0x0000d000011d7983 */ /* 0x002f280000300800 */
[----:B-----5:R-:W5:Y:S04]  /*15070*/  LDL R6, [R1+0x3d0] ;  /* 0x0003d00001067983 */ /* 0x020f680000100800 */
[----:B------:R-:W-:Y:S04]  /*15080*/  STL [R1+0x1358], R25 ;  /* 0x0013581901007387 */ /* 0x000fe80000100800 */
[----:B------:R-:W-:Y:S04]  /*15090*/  STL [R1+0x1354], R9 ;  /* 0x0013540901007387 */ /* 0x000fe80000100800 */
[----:B------:R-:W-:Y:S04]  /*150a0*/  STL [R1+0x135c], R17 ;  /* 0x00135c1101007387 */ /* 0x000fe80000100800 */
[----:B------:R-:W5:Y:S04]  /*150b0*/  LDL.LU R11, [R1+0xbc] ;  /* 0x0000bc00010b7983 */ /* 0x000f680000300800 */
[----:B------:R-:W5:Y:S04]  /*150c0*/  LDL R10, [R1+0x448] ;  /* 0x00044800010a7983 */ /* 0x000f680000100800 */
[----:B--2---:R0:W-:Y:S04]  /*150d0*/  STS.U16 [R15+0x8c00], R5 ;  /* 0x008c00050f007388 */ /* 0x0041e80000000400 */
[----:B------:R-:W2:Y:S04]  /*150e0*/  LDL.LU R26, [R1+0x94] ;  /* 0x00009400011a7983 */ /* 0x000ea80000300800 */
[----:B0-----:R-:W2:Y:S04]  /*150f0*/  LDL R5, [R1+0x444] ;  /* 0x0004440001057983 */ /* 0x001ea80000100800 */
[----:B------:R-:W2:Y:S04]  /*15100*/  LDL.LU R12, [R1+0x78] ;  /* 0x00007800010c7983 */ /* 0x000ea80000300800 */
[----:B------:R-:W2:Y:S01]  /*15110*/  LDL R27, [R1+0x440] ;  /* 0x00044000011b7983 */ /* 0x000ea20000100800 */
[----:B------:R-:W-:-:S04]  /*15120*/  FMNMX R0, R25, R9, !PT ;  /* 0x0000000919007209 */ /* 0x000fc80007800000 */
[----:B------:R-:W-:Y:S01]  /*15130*/  FMNMX R0, R17, R0, !PT ;  /* 0x0000000011007209 */ /* 0x000fe20007800000 */
[----:B---3--:R0:W-:Y:S03]  /*15140*/  STS.U16 [R15+0x9000], R4 ;  /* 0x009000040f007388 */ /* 0x0081e60000000400 */
[----:B------:R-:W-:Y:S01]  /*15150*/  FMNMX R0, R28, R0, !PT ;  /* 0x000000001c007209 */ /* 0x000fe20007800000 */
[----:B------:R-:W3:Y:S03]  /*15160*/  LDL R17, [R1+0x434] ;  /* 0x0004340001117983 */ /* 0x000ee60000100800 */
[----:B------:R-:W-:Y:S01]  /*15170*/  FMNMX R0, R24, R0, !PT ;  /* 0x0000000018007209 */ /* 0x000fe20007800000 */
[----:B0-----:R-:W3:Y:S03]  /*15180*/  LDL.LU R4, [R1+0x6c] ;  /* 0x00006c0001047983 */ /* 0x001ee60000300800 */
[----:B------:R-:W-:Y:S01]  /*15190*/  FMNMX R0, R18, R0, !PT ;  /* 0x0000000012007209 */ /* 0x000fe20007800000 */
[----:B------:R0:W-:Y:S01]  /*151a0*/  STL [R1+0x1360], R28 ;  /* 0x0013601c01007387 */ /* 0x0001e20000100800 */
[----:B------:R-:W-:-:S02]  /*151b0*/  ISETP.GT.U32.AND.EX P6, PT, R20, RZ, PT, P6 ;  /* 0x000000ff1400720c */ /* 0x000fc40003fc4160 */
[----:B------:R-:W-:Y:S01]  /*151c0*/  ISETP.GT.U32.AND.EX P2, PT, R20, RZ, PT, P2 ;  /* 0x000000ff1400720c */ /* 0x000fe20003f44120 */
[----:B------:R1:W-:Y:S04]  /*151d0*/  STS.U16 [R15+0x9400], R21 ;  /* 0x009400150f007388 */ /* 0x0003e80000000400 */
[----:B0-----:R-:W3:Y:S04]  /*151e0*/  LDL.LU R28, [R1+0x74] ;  /* 0x00007400011c7983 */ /* 0x001ee80000300800 */
[----:B------:R-:W3:Y:S04]  /*151f0*/  LDL R9, [R1+0x584] ;  /* 0x0005840001097983 */ /* 0x000ee80000100800 */
[----:B------:R-:W3:Y:S04]  /*15200*/  LDL.LU R25, [R1+0x48] ;  /* 0x0000480001197983 */ /* 0x000ee80000300800 */
[----:B------:R-:W3:Y:S04]  /*15210*/  LDL R20, [R1+0x57c] ;  /* 0x00057c0001147983 */ /* 0x000ee80000100800 */
[----:B------:R-:W3:Y:S04]  /*15220*/  LDL.LU R13, [R1+0x40] ;  /* 0x00004000010d7983 */ /* 0x000ee80000300800 */
[----:B------:R-:W3:Y:S04]  /*15230*/  LDL.LU R23, [R1+0x108] ;  /* 0x0001080001177983 */ /* 0x000ee80000300800 */
[----:B-1----:R-:W3:Y:S04]  /*15240*/  LDL R21, [R1+0x118] ;  /* 0x0001180001157983 */ /* 0x002ee80000100800 */
[----:B------:R0:W-:Y:S04]  /*15250*/  STS.U16 [R15+0x9800], R19 ;  /* 0x009800130f007388 */ /* 0x0001e80000000400 */
[----:B------:R1:W-:Y:S01]  /*15260*/  STS.U16 [R15+0x9c00], R7 ;  /* 0x009c00070f007388 */ /* 0x0003e20000000400 */
[----:B----4-:R-:W-:-:S03]  /*15270*/  FMNMX R0, R16, R0, !PT ;  /* 0x0000000010007209 */ /* 0x010fc60007800000 */
[----:B------:R-:W4:Y:S04]  /*15280*/  LDL R16, [R1+0x9a8] ;  /* 0x0009a80001107983 */ /* 0x000f280000100800 */
[----:B------:R-:W4:Y:S01]  /*15290*/  LDL.LU R24, [R1+0x50] ;  /* 0x0000500001187983 */ /* 0x000f220000300800 */
[----:B-----5:R-:W-:-:S03]  /*152a0*/  FMNMX R0, R6, R0, !PT ;  /* 0x0000000006007209 */ /* 0x020fc60007800000 */
[----:B0-----:R-:W5:Y:S04]  /*152b0*/  LDL R19, [R1+0x3ec] ;  /* 0x0003ec0001137983 */ /* 0x001f680000100800 */
[----:B------:R-:W4:Y:S04]  /*152c0*/  LDL.LU R18, [R1+0x38] ;  /* 0x0000380001127983 */ /* 0x000f280000300800 */
[----:B------:R0:W-:Y:S04]  /*152d0*/  STS.U16 [R15+0xa000], R29 ;  /* 0x00a0001d0f007388 */ /* 0x0001e80000000400 */
[----:B-1----:R-:W4:Y:S01]  /*152e0*/  LDL R7, [R1+0x3e4] ;  /* 0x0003e40001077983 */ /* 0x002f220000100800 */
[----:B------:R-:W-:-:S03]  /*152f0*/  FMNMX R0, R10, R0, !PT ;  /* 0x000000000a007209 */ /* 0x000fc60007800000 */
[----:B0-----:R-:W4:Y:S04]  /*15300*/  LDL.LU R29, [R1+0xc] ;  /* 0x00000c00011d7983 */ /* 0x001f280000300800 */
[----:B------:R-:W4:Y:S04]  /*15310*/  LDL R6, [R1+0x3d8] ;  /* 0x0003d80001067983 */ /* 0x000f280000100800 */
[----:B------:R0:W-:Y:S04]  /*15320*/  STS.U16 [R15+0xa400], R11 ;  /* 0x00a4000b0f007388 */ /* 0x0001e80000000400 */
[----:B--2---:R1:W-:Y:S01]  /*15330*/  STS.U16 [R15+0xa800], R26 ;  /* 0x00a8001a0f007388 */ /* 0x0043e20000000400 */
[----:B------:R-:W-:-:S03]  /*15340*/  FMNMX R0, R5, R0, !PT ;  /* 0x0000000005007209 */ /* 0x000fc60007800000 */
[----:B0-----:R-:W2:Y:S04]  /*15350*/  LDL.LU R11, [R1+0x13a0] ;  /* 0x0013a000010b7983 */ /* 0x001ea80000300800 */
[----:B------:R-:W2:Y:S01]  /*15360*/  LDL.LU R10, [R1+0x139c] ;  /* 0x00139c00010a7983 */ /* 0x000ea20000300800 */
[----:B------:R-:W-:-:S03]  /*15370*/  FMNMX R0, R27, R0, !PT ;  /* 0x000000001b007209 */ /* 0x000fc60007800000 */
[----:B-1----:R-:W2:Y:S04]  /*15380*/  LDL.LU R26, [R1+0x1398] ;  /* 0x00139800011a7983 */ /* 0x002ea80000300800 */
[----:B------:R-:W2:Y:S04]  /*15390*/  LDL R5, [R1+0x3d4] ;  /* 0x0003d40001057983 */ /* 0x000ea80000100800 */
[----:B------:R0:W-:Y:S04]  /*153a0*/  STS.U16 [R15+0xac00], R12 ;  /* 0x00ac000c0f007388 */ /* 0x0001e80000000400 */
[----:B0-----:R-:W2:Y:S04]  /*153b0*/  LDL.LU R12, [R1+0x1394] ;  /* 0x00139400010c7983 */ /* 0x001ea80000300800 */
[----:B------:R-:W2:Y:S01]  /*153c0*/  LDL.LU R27, [R1+0x1390] ;  /* 0x00139000011b7983 */ /* 0x000ea20000300800 */
[----:B---3--:R-:W-:-:S04]  /*153d0*/  FMNMX R0, R17, R0, !PT ;  /* 0x0000000011007209 */ /* 0x008fc80007800000 */
[----:B------:R-:W-:Y:S01]  /*153e0*/  FMNMX R0, R9, R0, !PT ;  /* 0x0000000009007209 */ /* 0x000fe20007800000 */
[----:B------:R-:W-:Y:S04]  /*153f0*/  STS.U16 [R15+0xb000], R28 ;  /* 0x00b0001c0f007388 */ /* 0x000fe80000000400 */
[----:B------:R0:W-:Y:S01]  /*15400*/  STS.U16 [R15+0xb400], R4 ;  /* 0x00b400040f007388 */ /* 0x0001e20000000400 */
[----:B------:R-:W-:-:S03]  /*15410*/  FMNMX R0, R20, R0, !PT ;  /* 0x0000000014007209 */ /* 0x000fc60007800000 */
[----:B0-----:R-:W3:Y:S04]  /*15420*/  LDL R4, [R1+0x450] ;  /* 0x0004500001047983 */ /* 0x001ee80000100800 */
[----:B------:R-:W-:Y:S04]  /*15430*/  STS.U16 [R15+0xb800], R25 ;  /* 0x00b800190f007388 */ /* 0x000fe80000000400 */
[----:B------:R0:W-:Y:S01]  /*15440*/  STS.U16 [R15+0xbc00], R13 ;  /* 0x00bc000d0f007388 */ /* 0x0001e20000000400 */
[----:B--2---:R-:W-:-:S03]  /*15450*/  FMNMX R0, R27, R0, !PT ;  /* 0x000000001b007209 */ /* 0x004fc60007800000 */
[----:B------:R-:W2:Y:S01]  /*15460*/  LDL.LU R27, [R1+0x138c] ;  /* 0x00138c00011b7983 */ /* 0x000ea20000300800 */
[----:B------:R-:W-:-:S05]  /*15470*/  FMNMX R0, R22, R0, !PT ;  /* 0x0000000016007209 */ /* 0x000fca0007800000 */
[----:B------:R-:W1:Y:S01]  /*15480*/  SHFL.BFLY PT, R15, R0, 0x2, 0x1f ;  /* 0x0c401f00000f7f89 */ /* 0x000e6200000e0000 */
[----:B0-----:R-:W-:-:S03]  /*15490*/  FMNMX R13, R10, R11, !PT ;  /* 0x0000000b0a0d7209 */ /* 0x001fc60007800000 */
[----:B------:R-:W-:Y:S04]  /*154a0*/  STL [R1+0x137c], R10 ;  /* 0x00137c0a01007387 */ /* 0x000fe80000100800 */
[----:B------:R-:W-:Y:S04]  /*154b0*/  STL [R1+0x1378], R11 ;  /* 0x0013780b01007387 */ /* 0x000fe80000100800 */
[----:B------:R-:W-:Y:S01]  /*154c0*/  STL [R1+0x1380], R26 ;  /* 0x0013801a01007387 */ /* 0x000fe20000100800 */
[----:B------:R-:W-:-:S03]  /*154d0*/  FMNMX R13, R26, R13, !PT ;  /* 0x0000000d1a0d7209 */ /* 0x000fc60007800000 */
[----:B------:R-:W3:Y:S04]  /*154e0*/  LDL R17, [R1+0x28] ;  /* 0x0000280001117983 */ /* 0x000ee80000100800 */
[----:B----4-:R-:W-:Y:S04]  /*154f0*/  STS.U16 [R16+0x8100], R23 ;  /* 0x0081001710007388 */ /* 0x010fe80000000400 */
[----:B------:R-:W4:Y:S01]  /*15500*/  LDL R9, [R1+0x44c] ;  /* 0x00044c0001097983 */ /* 0x000f220000100800 */
[----:B-1----:R-:W-:-:S03]  /*15510*/  FMNMX R0, R0, R15, !PT ;  /* 0x0000000f00007209 */ /* 0x002fc60007800000 */
[----:B------:R0:W-:Y:S04]  /*15520*/  STS.U16 [R16+0x8500], R24 ;  /* 0x0085001810007388 */ /* 0x0001e80000000400 */
[----:B------:R-:W-:Y:S04]  /*15530*/  STL [R1+0x1384], R16 ;  /* 0x0013841001007387 */ /* 0x000fe80000100800 */
[----:B------:R-:W-:Y:S04]  /*15540*/  STS.U16 [R16+0x8900], R18 ;  /* 0x0089001210007388 */ /* 0x000fe80000000400 */
[----:B------:R-:W3:Y:S01]  /*15550*/  LDL R25, [R1+0x11c] ;  /* 0x00011c0001197983 */ /* 0x000ee20000100800 */
[----:B------:R-:W-:-:S03]  /*15560*/  FMNMX R13, R21, R13, !PT ;  /* 0x0000000d150d7209 */ /* 0x000fc60007800000 */
[----:B------:R1:W-:Y:S04]  /*15570*/  STS.U16 [R16+0x8d00], R29 ;  /* 0x008d001d10007388 */ /* 0x0003e80000000400 */
[----:B0-----:R-:W4:Y:S04]  /*15580*/  LDL R24, [R1+0x1b0] ;  /* 0x0001b00001187983 */ /* 0x001f280000100800 */
[----:B-1----:R-:W4:Y:S04]  /*15590*/  LDL R29, [R1+0x554] ;  /* 0x00055400011d7983 */ /* 0x002f280000100800 */
[----:B------:R0:W-:Y:S01]  /*155a0*/  STL [R1+0x1388], R0 ;  /* 0x0013880001007387 */ /* 0x0001e20000100800 */
[----:B-----5:R-:W-:-:S03]  /*155b0*/  FMNMX R13, R19, R13, !PT ;  /* 0x0000000d130d7209 */ /* 0x020fc60007800000 */
[----:B------:R-:W5:Y:S04]  /*155c0*/  LDL R26, [R1+0x54c] ;  /* 0x00054c00011a7983 */ /* 0x000f680000100800 */
[----:B0-----:R-:W5:Y:S01]  /*155d0*/  LDL R0, [R1+0x3fc] ;  /* 0x0003fc0001007983 */ /* 0x001f620000100800 */
[----:B------:R-:W-:-:S03]  /*155e0*/  FMNMX R13, R7, R13, !PT ;  /* 0x0000000d070d7209 */ /* 0x000fc60007800000 */
[----:B--2---:R0:W-:Y:S04]  /*155f0*/  STS.U16 [R16+0x9100], R27 ;  /* 0x0091001b10007388 */ /* 0x0041e80000000400 */
[----:B0-----:R-:W2:Y:S04]  /*15600*/  LDL R16, [R1+0x430] ;  /* 0x0004300001107983 */ /* 0x001ea80000100800 */
[----:B------:R-:W2:Y:S04]  /*15610*/  LDL.LU R20, [R1+0x54] ;  /* 0x0000540001147983 */ /* 0x000ea80000300800 */
[----:B------:R-:W2:Y:S04]  /*15620*/  LDL R10, [R1+0x3f8] ;  /* 0x0003f800010a7983 */ /* 0x000ea80000100800 */
[----:B------:R-:W2:Y:S04]  /*15630*/  LDL R19, [R1+0x42c] ;  /* 0x00042c0001137983 */ /* 0x000ea80000100800 */
[----:B------:R-:W2:Y:S04]  /*15640*/  LDL R18, [R1+0x588] ;  /* 0x0005880001127983 */ /* 0x000ea80000100800 */
[----:B------:R-:W2:Y:S04]  /*15650*/  LDL.LU R22, [R1+0x58] ;  /* 0x0000580001167983 */ /* 0x000ea80000300800 */
[----:B------:R-:W2:Y:S04]  /*15660*/  LDL R11, [R1+0x3f0] ;  /* 0x0003f000010b7983 */ /* 0x000ea80000100800 */
[----:B------:R-:W2:Y:S01]  /*15670*/  LDL R7, [R1+0x420] ;  /* 0x0004200001077983 */ /* 0x000ea20000100800 */
[----:B------:R-:W-:-:S02]  /*15680*/  FMNMX R13, R6, R13, !PT ;  /* 0x0000000d060d7209 */ /* 0x000fc40007800000 */
[----:B------:R-:W-:Y:S02]  /*15690*/  FMNMX R21, R8, R3, !PT ;  /* 0x0000000308157209 */ /* 0x000fe40007800000 */
[----:B------:R-:W-:Y:S02]  /*156a0*/  FMNMX R13, R5, R13, !PT ;  /* 0x0000000d050d7209 */ /* 0x000fe40007800000 */
[----:B------:R-:W-:Y:S02]  /*156b0*/  FMNMX R15, R2, R14, !PT ;  /* 0x0000000e020f7209 */ /* 0x000fe40007800000 */
[----:B---3--:R-:W-:Y:S02]  /*156c0*/  FMNMX R13, R4, R13, !PT ;  /* 0x0000000d040d7209 */ /* 0x008fe40007800000 */
[----:B------:R-:W-:Y:S01]  /*156d0*/  FMNMX R21, R12, R21, !PT ;  /* 0x000000150c157209 */ /* 0x000fe20007800000 */
[----:B------:R-:W3:Y:S01]  /*156e0*/  LDL R4, [R1+0x580] ;  /* 0x0005800001047983 */ /* 0x000ee20000100800 */
[----:B------:R-:W-:-:S02]  /*156f0*/  FMNMX R15, R17, R15, !PT ;  /* 0x0000000f110f7209 */ /* 0x000fc40007800000 */
[----:B----4-:R-:W-:Y:S01]  /*15700*/  FMNMX R13, R9, R13, !PT ;  /* 0x0000000d090d7209 */ /* 0x010fe20007800000 */
[----:B------:R-:W4:Y:S01]  /*15710*/  LDL.LU R23, [R1+0x5c] ;  /* 0x00005c0001177983 */ /* 0x000f220000300800 */
[----:B------:R-:W-:Y:S02]  /*15720*/  FMNMX R21, R25, R21, !PT ;  /* 0x0000001519157209 */ /* 0x000fe40007800000 */
[----:B------:R-:W-:Y:S01]  /*15730*/  FMNMX R15, R24, R15, !PT ;  /* 0x0000000f180f7209 */ /* 0x000fe20007800000 */
[----:B------:R-:W4:Y:S01]  /*15740*/  LDL R5, [R1+0x3f4] ;  /* 0x0003f40001057983 */ /* 0x000f220000100800 */
[----:B------:R-:W-:-:S03]  /*15750*/  FMNMX R13, R29, R13, !PT ;  /* 0x0000000d1d0d7209 */ /* 0x000fc60007800000 */
[----:B------:R-:W4:Y:S04]  /*15760*/  LDL R6, [R1+0x428] ;  /* 0x0004280001067983 */ /* 0x000f280000100800 */
[----:B------:R-:W4:Y:S04]  /*15770*/  LDL R27, [R1+0x56c] ;  /* 0x00056c00011b7983 */ /* 0x000f280000100800 */
[----:B------:R-:W4:Y:S01]  /*15780*/  LDL R28, [R1+0x548] ;  /* 0x00054800011c7983 */ /* 0x000f220000100800 */
[----:B-----5:R-:W-:Y:S02]  /*15790*/  FMNMX R13, R26, R13, !PT ;  /* 0x0000000d1a0d7209 */ /* 0x020fe40007800000 */
[----:B------:R-:W-:Y:S01]  /*157a0*/  FMNMX R21, R0, R21, !PT ;  /* 0x0000001500157209 */ /* 0x000fe20007800000 */
[----:B------:R0:W-:Y:S04]  /*157b0*/  STL [R1+0x131c], R14 ;  /* 0x00131c0e01007387 */ /* 0x0001e80000100800 */
[----:B------:R-:W5:Y:S04]  /*157c0*/  LDL R17, [R1+0x564] ;  /* 0x0005640001117983 */ /* 0x000f680000100800 */
[----:B------:R-:W5:Y:S04]  /*157d0*/  LDL R9, [R1+0x578] ;  /* 0x0005780001097983 */ /* 0x000f680000100800 */
[----:B0-----:R-:W5:Y:S04]  /*157e0*/  LDL R14, [R1+0x568] ;  /* 0x00056800010e7983 */ /* 0x001f680000100800 */
[----:B------:R-:W5:Y:S04]  /*157f0*/  LDL R25, [R1+0x560] ;  /* 0x0005600001197983 */ /* 0x000f680000100800 */
[----:B------:R-:W5:Y:S04]  /*15800*/  LDL R24, [R1+0x574] ;  /* 0x0005740001187983 */ /* 0x000f680000100800 */
[----:B------:R-:W5:Y:S04]  /*15810*/  LDL R29, [R1+0x55c] ;  /* 0x00055c00011d7983 */ /* 0x000f680000100800 */
[----:B------:R-:W5:Y:S01]  /*15820*/  LDL.LU R0, [R1+0x1388] ;  /* 0x0013880001007983 */ /* 0x000f620000300800 */
[----:B--2---:R-:W-:-:S03]  /*15830*/  FMNMX R15, R16, R15, !PT ;  /* 0x0000000f100f7209 */ /* 0x004fc60007800000 */
[----:B------:R-:W2:Y:S04]  /*15840*/  LDL.LU R16, [R1+0x1384] ;  /* 0x0013840001107983 */ /* 0x000ea80000300800 */
[----:B------:R-:W2:Y:S01]  /*15850*/  LDL.LU R26, [R1+0x1380] ;  /* 0x00138000011a7983 */ /* 0x000ea20000300800 */
[----:B------:R-:W-:-:S03]  /*15860*/  FMNMX R21, R10, R21, !PT ;  /* 0x000000150a157209 */ /* 0x000fc60007800000 */
[----:B------:R-:W2:Y:S01]  /*15870*/  LDL.LU R10, [R1+0x137c] ;  /* 0x00137c00010a7983 */ /* 0x000ea20000300800 */
[----:B------:R-:W-:-:S03]  /*15880*/  FMNMX R15, R19, R15, !PT ;  /* 0x0000000f130f7209 */ /* 0x000fc60007800000 */
[----:B------:R-:W2:Y:S01]  /*15890*/  LDL R19, [R1+0x570] ;  /* 0x0005700001137983 */ /* 0x000ea20000100800 */
[----:B------:R-:W-:-:S03]  /*158a0*/  FMNMX R13, R18, R13, !PT ;  /* 0x0000000d120d7209 */ /* 0x000fc60007800000 */
[----:B------:R-:W2:Y:S01]  /*158b0*/  LDL R18, [R1+0x58c] ;  /* 0x00058c0001127983 */ /* 0x000ea20000100800 */
[----:B------:R-:W-:-:S03]  /*158c0*/  FMNMX R21, R11, R21, !PT ;  /* 0x000000150b157209 */ /* 0x000fc60007800000 */
[----:B------:R-:W2:Y:S01]  /*158d0*/  LDL.LU R11, [R1+0x1378] ;  /* 0x00137800010b7983 */ /* 0x000ea20000300800 */
[----:B------:R-:W-:-:S03]  /*158e0*/  FMNMX R15, R7, R15, !PT ;  /* 0x0000000f070f7209 */ /* 0x000fc60007800000 */
[----:B------:R-:W2:Y:S01]  /*158f0*/  LDL.LU R7, [R1+0x1374] ;  /* 0x0013740001077983 */ /* 0x000ea20000300800 */
[----:B---3--:R-:W-:-:S03]  /*15900*/  FMNMX R13, R4, R13, !PT ;  /* 0x0000000d040d7209 */ /* 0x008fc60007800000 */
[----:B------:R-:W3:Y:S01]  /*15910*/  LDL.LU R4, [R1+0x1370] ;  /* 0x0013700001047983 */ /* 0x000ee20000300800 */
[----:B----4-:R-:W-:-:S03]  /*15920*/  FMNMX R21, R5, R21, !PT ;  /* 0x0000001505157209 */ /* 0x010fc60007800000 */
[----:B------:R-:W4:Y:S01]  /*15930*/  LDL.LU R5, [R1+0x136c] ;  /* 0x00136c0001057983 */ /* 0x000f220000300800 */
[----:B------:R-:W-:-:S03]  /*15940*/  FMNMX R15, R6, R15, !PT ;  /* 0x0000000f060f7209 */ /* 0x000fc60007800000 */
[----:B------:R-:W4:Y:S01]  /*15950*/  LDL.LU R6, [R1+0x1368] ;  /* 0x0013680001067983 */ /* 0x000f220000300800 */
[----:B--2---:R-:W-:-:S03]  /*15960*/  FMNMX R13, R7, R13, !PT ;  /* 0x0000000d070d7209 */ /* 0x004fc60007800000 */
[----:B------:R-:W2:Y:S01]  /*15970*/  LDL.LU R7, [R1+0x1364] ;  /* 0x0013640001077983 */ /* 0x000ea20000300800 */
[----:B-----5:R-:W-:Y:S02]  /*15980*/  FMNMX R21, R14, R21, !PT ;  /* 0x000000150e157209 */ /* 0x020fe40007800000 */
[----:B------:R-:W-:Y:S01]  /*15990*/  FMNMX R13, R28, R13, !PT ;  /* 0x0000000d1c0d7209 */ /* 0x000fe20007800000 */
[----:B------:R-:W-:Y:S01]  /*159a0*/  FMUL R22, R22, c[0x0][0x188] ;  /* 0x0000620016167a20 */ /* 0x000fe20000400000 */
[----:B------:R-:W-:Y:S02]  /*159b0*/  FMNMX R21, R17, R21, !PT ;  /* 0x0000001511157209 */ /* 0x000fe40007800000 */
[----:B------:R-:W-:Y:S01]  /*159c0*/  FMNMX R15, R27, R15, !PT ;  /* 0x0000000f1b0f7209 */ /* 0x000fe20007800000 */
[----:B------:R-:W-:Y:S01]  /*159d0*/  FMUL R20, R20, c[0x0][0x188] ;  /* 0x0000620014147a20 */ /* 0x000fe20000400000 */
[----:B------:R-:W0:Y:S01]  /*159e0*/  SHFL.BFLY PT, R27, R13, 0x2, 0x1f ;  /* 0x0c401f000d1b7f89 */ /* 0x000e2200000e0000 */
[----:B------:R-:W-:-:S02]  /*159f0*/  FMNMX R21, R25, R21, !PT ;  /* 0x0000001519157209 */ /* 0x000fc40007800000 */
[----:B------:R-:W-:Y:S01]  /*15a00*/  FMNMX R15, R9, R15, !PT ;  /* 0x0000000f090f7209 */ /* 0x000fe20007800000 */
[----:B------:R-:W-:Y:S01]  /*15a10*/  FMUL R23, R23, c[0x0][0x188] ;  /* 0x0000620017177a20 */ /* 0x000fe20000400000 */
[----:B------:R-:W-:Y:S01]  /*15a20*/  FSEL R22, R22, -INF , !P4 ;  /* 0xff80000016167808 */ /* 0x000fe20006000000 */
[----:B---3--:R-:W-:Y:S01]  /*15a30*/  FMUL R4, R4, c[0x0][0x188] ;  /* 0x0000620004047a20 */ /* 0x008fe20000400000 */
[----:B------:R-:W-:Y:S01]  /*15a40*/  FMNMX R21, R29, R21, !PT ;  /* 0x000000151d157209 */ /* 0x000fe20007800000 */
[----:B------:R-:W3:Y:S01]  /*15a50*/  LDL.LU R17, [R1+0x90] ;  /* 0x0000900001117983 */ /* 0x000ee20000300800 */
[----:B------:R-:W-:Y:S02]  /*15a60*/  FMNMX R15, R24, R15, !PT ;  /* 0x0000000f180f7209 */ /* 0x000fe40007800000 */
[----:B------:R-:W-:Y:S01]  /*15a70*/  FSEL R14, R20, -INF , !P1 ;  /* 0xff800000140e7808 */ /* 0x000fe20004800000 */
[----:B------:R-:W-:Y:S01]  /*15a80*/  STL [R1+0x534], R22 ;  /* 0x0005341601007387 */ /* 0x000fe20000100800 */
[----:B----4-:R-:W-:Y:S01]  /*15a90*/  FMUL R6, R6, c[0x0][0x188] ;  /* 0x0000620006067a20 */ /* 0x010fe20000400000 */
[----:B------:R-:W-:-:S02]  /*15aa0*/  FSEL R28, R23, -INF , !P0 ;  /* 0xff800000171c7808 */ /* 0x000fc40004000000 */
[----:B------:R-:W4:Y:S01]  /*15ab0*/  LDL.LU R25, [R1+0x7c] ;  /* 0x00007c0001197983 */ /* 0x000f220000300800 */
[----:B------:R-:W-:Y:S02]  /*15ac0*/  FMNMX R21, R18, R21, !PT ;  /* 0x0000001512157209 */ /* 0x000fe40007800000 */
[----:B------:R-:W-:Y:S01]  /*15ad0*/  FMNMX R15, R19, R15, !PT ;  /* 0x0000000f130f7209 */ /* 0x000fe20007800000 */
[----:B------:R-:W5:Y:S01]  /*15ae0*/  LDL.LU R24, [R1+0x64] ;  /* 0x0000640001187983 */ /* 0x000f620000300800 */
[----:B------:R-:W-:Y:S01]  /*15af0*/  FSEL R18, R4, -INF , !P3 ;  /* 0xff80000004127808 */ /* 0x000fe20005800000 */
[----:B------:R-:W-:Y:S01]  /*15b00*/  FMUL R5, R5, c[0x0][0x188] ;  /* 0x0000620005057a20 */ /* 0x000fe20000400000 */
[----:B------:R-:W-:Y:S01]  /*15b10*/  FSEL R19, R6, -INF , !P5 ;  /* 0xff80000006137808 */ /* 0x000fe20006800000 */
[----:B------:R-:W5:Y:S01]  /*15b20*/  LDL.LU R29, [R1+0x44] ;  /* 0x00004400011d7983 */ /* 0x000f620000300800 */
[----:B------:R-:W-:-:S03]  /*15b30*/  FMNMX R4, R22, R15, !PT ;  /* 0x0000000f16047209 */ /* 0x000fc60007800000 */
[----:B------:R1:W-:Y:S01]  /*15b40*/  STL [R1+0x528], R14 ;  /* 0x0005280e01007387 */ /* 0x0003e20000100800 */
[----:B------:R-:W-:-:S03]  /*15b50*/  IMAD.MOV.U32 R15, RZ, RZ, R18 ;  /* 0x000000ffff0f7224 */ /* 0x000fc600078e0012 */
[----:B------:R-:W5:Y:S01]  /*15b60*/  LDL.LU R9, [R1+0x34] ;  /* 0x0000340001097983 */ /* 0x000f620000300800 */
[----:B------:R-:W-:-:S03]  /*15b70*/  FMNMX R6, R14, R21, !PT ;  /* 0x000000150e067209 */ /* 0x000fc60007800000 */
[----:B------:R-:W-:Y:S01]  /*15b80*/  STL [R1+0x538], R28 ;  /* 0x0005381c01007387 */ /* 0x000fe20000100800 */
[----:B------:R-:W-:-:S03]  /*15b90*/  FSEL R5, R5, -INF , !P6 ;  /* 0xff80000005057808 */ /* 0x000fc60007000000 */
[----:B------:R0:W-:Y:S01]  /*15ba0*/  STL [R1+0x52c], R18 ;  /* 0x00052c1201007387 */ /* 0x0001e20000100800 */
[----:B------:R-:W-:-:S03]  /*15bb0*/  FMNMX R4, R28, R4, !PT ;  /* 0x000000041c047209 */ /* 0x000fc60007800000 */
[----:B------:R-:W5:Y:S01]  /*15bc0*/  LDL.LU R23, [R1+0x24] ;  /* 0x0000240001177983 */ /* 0x000f620000300800 */
[----:B------:R-:W-:-:S03]  /*15bd0*/  FMNMX R6, R15, R6, !PT ;  /* 0x000000060f067209 */ /* 0x000fc60007800000 */
[----:B------:R-:W-:Y:S04]  /*15be0*/  STL [R1+0x53c], R19 ;  /* 0x00053c1301007387 */ /* 0x000fe80000100800 */
[----:B------:R-:W5:Y:S04]  /*15bf0*/  LDL.LU R21, [R1+0x3c] ;  /* 0x00003c0001157983 */ /* 0x000f680000300800 */
[----:B-1----:R-:W5:Y:S04]  /*15c00*/  LDL.LU R14, [R1+0x1c] ;  /* 0x00001c00010e7983 */ /* 0x002f680000300800 */
[----:B0-----:R-:W5:Y:S04]  /*15c10*/  LDL.LU R18, [R1+0x18] ;  /* 0x0000180001127983 */ /* 0x001f680000300800 */
[----:B------:R-:W5:Y:S04]  /*15c20*/  LDL.LU R22, [R1+0x14] ;  /* 0x0000140001167983 */ /* 0x000f680000300800 */
[----:B------:R-:W5:Y:S04]  /*15c30*/  LDL.LU R28, [R1+0x1360] ;  /* 0x00136000011c7983 */ /* 0x000f680000300800 */
[----:B------:R0:W-:Y:S01]  /*15c40*/  STL [R1+0x530], R5 ;  /* 0x0005300501007387 */ /* 0x0001e20000100800 */
[----:B--2---:R-:W-:-:S05]  /*15c50*/  FMUL R7, R7, c[0x0][0x188] ;  /* 0x0000620007077a20 */ /* 0x004fca0000400000 */
[----:B------:R-:W-:Y:S02]  /*15c60*/  FSEL R20, R7, -INF , !P2 ;  /* 0xff80000007147808 */ /* 0x000fe40005000000 */
[----:B------:R-:W-:Y:S02]  /*15c70*/  FMNMX R7, R19, R4, !PT ;  /* 0x0000000413077209 */ /* 0x000fe40007800000 */
[----:B------:R-:W-:Y:S01]  /*15c80*/  FMNMX R4, R5, R6, !PT ;  /* 0x0000000605047209 */ /* 0x000fe20007800000 */
[----:B------:R-:W-:Y:S01]  /*15c90*/  STL [R1+0x540], R20 ;  /* 0x0005401401007387 */ /* 0x000fe20000100800 */
[----:B0-----:R-:W-:-:S03]  /*15ca0*/  FMNMX R5, R13, R27, !PT ;  /* 0x0000001b0d057209 */ /* 0x001fc60007800000 */
[----:B------:R-:W2:Y:S04]  /*15cb0*/  LDL.LU R19, [R1+0x410] ;  /* 0x0004100001137983 */ /* 0x000ea80000300800 */
[----:B------:R-:W2:Y:S04]  /*15cc0*/  LDL.LU R27, [R1+0x2c] ;  /* 0x00002c00011b7983 */ /* 0x000ea80000300800 */
[----:B------:R-:W0:Y:S04]  /*15cd0*/  SHFL.BFLY PT, R15, R0, 0x1, 0x1f ;  /* 0x0c201f00000f7f89 */ /* 0x000e2800000e0000 */
[----:B---3--:R1:W-:Y:S04]  /*15ce0*/  STS.U16 [R16+0x9500], R17 ;  /* 0x0095001110007388 */ /* 0x0083e80000000400 */
[----:B----4-:R3:W-:Y:S04]  /*15cf0*/  STS.U16 [R16+0x9900], R25 ;  /* 0x0099001910007388 */ /* 0x0107e80000000400 */
[----:B-----5:R-:W-:Y:S04]  /*15d00*/  STS.U16 [R16+0x9d00], R24 ;  /* 0x009d001810007388 */ /* 0x020fe80000000400 */
[----:B-1----:R-:W4:Y:S04]  /*15d10*/  LDL.LU R17, [R1+0x135c] ;  /* 0x00135c0001117983 */ /* 0x002f280000300800 */
[----:B---3--:R-:W3:Y:S04]  /*15d20*/  LDL.LU R25, [R1+0x1358] ;  /* 0x0013580001197983 */ /* 0x008ee80000300800 */
[----:B------:R1:W-:Y:S01]  /*15d30*/  STS.U16 [R16+0xa100], R29 ;  /* 0x00a1001d10007388 */ /* 0x0003e20000000400 */
[----:B0-----:R-:W-:-:S03]  /*15d40*/  FMNMX R0, R0, R15, !PT ;  /* 0x0000000f00007209 */ /* 0x001fc60007800000 */
[----:B-1----:R-:W5:Y:S04]  /*15d50*/  LDL.LU R29, [R1+0xe0] ;  /* 0x0000e000011d7983 */ /* 0x002f680000300800 */
[----:B------:R-:W3:Y:S04]  /*15d60*/  LDL R24, [R1+0x9a4] ;  /* 0x0009a40001187983 */ /* 0x000ee80000100800 */
[----:B------:R0:W-:Y:S04]  /*15d70*/  STS.U16 [R16+0xa500], R21 ;  /* 0x00a5001510007388 */ /* 0x0001e80000000400 */
[----:B------:R1:W-:Y:S04]  /*15d80*/  STS.U16 [R16+0xa900], R9 ;  /* 0x00a9000910007388 */ /* 0x0003e80000000400 */
[----:B0-----:R-:W3:Y:S04]  /*15d90*/  LDL.LU R21, [R1+0x98] ;  /* 0x0000980001157983 */ /* 0x001ee80000300800 */
[----:B-1----:R-:W3:Y:S04]  /*15da0*/  LDL.LU R9, [R1+0x1354] ;  /* 0x0013540001097983 */ /* 0x002ee80000300800 */
[----:B--2---:R0:W-:Y:S04]  /*15db0*/  STS.U16 [R16+0xad00], R27 ;  /* 0x00ad001b10007388 */ /* 0x0041e80000000400 */
[----:B0-----:R-:W2:Y:S04]  /*15dc0*/  LDL.LU R16, [R1+0x1350] ;  /* 0x0013500001107983 */ /* 0x001ea80000300800 */
[----:B------:R-:W2:Y:S04]  /*15dd0*/  LDL.LU R27, [R1+0x4c] ;  /* 0x00004c00011b7983 */ /* 0x000ea80000300800 */
[----:B------:R-:W2:Y:S01]  /*15de0*/  LDL R15, [R1+0x9a8] ;  /* 0x0009a800010f7983 */ /* 0x000ea20000100800 */
[----:B------:R-:W-:-:S03]  /*15df0*/  FMNMX R7, R20, R7, !PT ;  /* 0x0000000714077209 */ /* 0x000fc60007800000 */
[----:B------:R-:W0:Y:S04]  /*15e00*/  SHFL.BFLY PT, R20, R4, 0x2, 0x1f ;  /* 0x0c401f0004147f89 */ /* 0x000e2800000e0000 */
[----:B------:R-:W1:Y:S04]  /*15e10*/  SHFL.BFLY PT, R13, R7, 0x2, 0x1f ;  /* 0x0c401f00070d7f89 */ /* 0x000e6800000e0000 */
[----:B------:R-:W0:Y:S04]  /*15e20*/  SHFL.BFLY PT, R6, R5, 0x1, 0x1f ;  /* 0x0c201f0005067f89 */ /* 0x000e2800000e0000 */
[----:B--2---:R2:W-:Y:S04]  /*15e30*/  STS.U16 [R15+0xb100], R23 ;  /* 0x00b100170f007388 */ /* 0x0045e80000000400 */
[----:B------:R0:W-:Y:S04]  /*15e40*/  STS.U16 [R15+0xb500], R14 ;  /* 0x00b5000e0f007388 */ /* 0x0001e80000000400 */
[----:B------:R1:W-:Y:S04]  /*15e50*/  STS.U16 [R15+0xb900], R18 ;  /* 0x00b900120f007388 */ /* 0x0003e80000000400 */
[----:B--2---:R-:W2:Y:S04]  /*15e60*/  LDL.LU R23, [R1+0x30] ;  /* 0x0000300001177983 */ /* 0x004ea80000300800 */
[----:B0-----:R-:W2:Y:S01]  /*15e70*/  LDL.LU R14, [R1+0x10] ;  /* 0x00001000010e7983 */ /* 0x001ea20000300800 */
[----:B-1----:R-:W-:-:S03]  /*15e80*/  FMNMX R18, R0, R19, !PT ;  /* 0x0000001300127209 */ /* 0x002fc60007800000 */
[----:B------:R0:W-:Y:S01]  /*15e90*/  STS.U16 [R15+0xbd00], R22 ;  /* 0x00bd00160f007388 */ /* 0x0001e20000000400 */
[----:B------:R-:W-:Y:S02]  /*15ea0*/  FMNMX R0, R4, R20, !PT ;  /* 0x0000001404007209 */ /* 0x000fe40007800000 */
[----:B------:R-:W-:Y:S01]  /*15eb0*/  FMNMX R4, R7, R13, !PT ;  /* 0x0000000d07047209 */ /* 0x000fe20007800000 */
[----:B0-----:R-:W2:Y:S01]  /*15ec0*/  LDL.LU R22, [R1+0x4] ;  /* 0x0000040001167983 */ /* 0x001ea20000300800 */
[----:B---3--:R-:W-:-:S03]  /*15ed0*/  FADD R15, R25, -R18 ;  /* 0x80000012190f7221 */ /* 0x008fc60000000000 */
[----:B------:R-:W3:Y:S04]  /*15ee0*/  LDL.LU R20, [R1+0x68] ;  /* 0x0000680001147983 */ /* 0x000ee80000300800 */
[----:B------:R-:W-:Y:S04]  /*15ef0*/  STL [R1+0x35c], R18 ;  /* 0x00035c1201007387 */ /* 0x000fe80000100800 */
[----:B------:R-:W2:Y:S04]  /*15f00*/  LDL.LU R25, [R1+0x8c] ;  /* 0x00008c0001197983 */ /* 0x000ea80000300800 */
[----:B------:R-:W2:Y:S04]  /*15f10*/  LDL.LU R7, [R1+0x114] ;  /* 0x0001140001077983 */ /* 0x000ea80000300800 */
[----:B------:R-:W3:Y:S01]  /*15f20*/  LDL.LU R13, [R1+0xf8] ;  /* 0x0000f800010d7983 */ /* 0x000ee20000300800 */
[----:B------:R-:W-:Y:S01]  /*15f30*/  FMNMX R6, R5, R6, !PT ;  /* 0x0000000605067209 */ /* 0x000fe20007800000 */
[----:B------:R-:W-:-:S02]  /*15f40*/  FMUL R5, R15, 1.4426950216293334961 ;  /* 0x3fb8aa3b0f057820 */ /* 0x000fc40000400000 */
[----:B------:R-:W4:Y:S04]  /*15f50*/  LDL.LU R15, [R1+0xb0] ;  /* 0x0000b000010f7983 */ /* 0x000f280000300800 */
[----:B--2---:R0:W-:Y:S04]  /*15f60*/  STS.U16 [R24+0x8200], R7 ;  /* 0x0082000718007388 */ /* 0x0041e80000000400 */
[----:B---3--:R1:W-:Y:S01]  /*15f70*/  STS.U16 [R24+0x8600], R13 ;  /* 0x0086000d18007388 */ /* 0x0083e20000000400 */
[----:B0-----:R-:W-:-:S03]  /*15f80*/  FADD R7, R9, -R18 ;  /* 0x8000001209077221 */ /* 0x001fc60000000000 */
[----:B------:R-:W2:Y:S01]  /*15f90*/  LDL.LU R9, [R1+0xc0] ;  /* 0x0000c00001097983 */ /* 0x000ea20000300800 */
[----:B-1----:R0:W1:Y:S03]  /*15fa0*/  MUFU.EX2 R13, R5 ;  /* 0x00000005000d7308 */ /* 0x0020660000000800 */
[----:B0-----:R-:W3:Y:S01]  /*15fb0*/  LDL.LU R5, [R1+0xc8] ;  /* 0x0000c80001057983 */ /* 0x001ee20000300800 */
[----:B------:R-:W-:-:S03]  /*15fc0*/  FMUL R7, R7, 1.4426950216293334961 ;  /* 0x3fb8aa3b07077820 */ /* 0x000fc60000400000 */
[----:B-----5:R0:W-:Y:S04]  /*15fd0*/  STS.U16 [R24+0x8a00], R29 ;  /* 0x008a001d18007388 */ /* 0x0201e80000000400 */
[----:B0-----:R-:W5:Y:S04]  /*15fe0*/  LDL.LU R29, [R1+0x134c] ;  /* 0x00134c00011d7983 */ /* 0x001f680000300800 */
[----:B-1----:R-:W-:Y:S04]  /*15ff0*/  STL [R1+0x524], R13 ;  /* 0x0005240d01007387 */ /* 0x002fe80000100800 */
[----:B---3--:R-:W-:Y:S04]  /*16000*/  STS.U16 [R24+0x8e00], R5 ;  /* 0x008e000518007388 */ /* 0x008fe80000000400 */
[----:B--2---:R-:W-:Y:S04]  /*16010*/  STS.U16 [R24+0x9200], R9 ;  /* 0x0092000918007388 */ /* 0x004fe80000000400 */
[----:B----4-:R-:W-:Y:S04]  /*16020*/  STS.U16 [R24+0x9600], R15 ;  /* 0x0096000f18007388 */ /* 0x010fe80000000400 */
[----:B------:R0:W-:Y:S02]  /*16030*/  STS.U16 [R24+0x9a00], R21 ;  /* 0x009a001518007388 */ /* 0x0001e40000000400 */
[----:B0-----:R0:W1:Y:S01]  /*16040*/  MUFU.EX2 R21, R7 ;  /* 0x0000000700157308 */ /* 0x0010620000000800 */
[----:B------:R-:W-:Y:S01]  /*16050*/  FADD R5, R17, -R18 ;  /* 0x8000001211057221 */ /* 0x000fe20000000000 */
[----:B------:R-:W-:Y:S03]  /*16060*/  STS.U16 [R24+0x9e00], R25 ;  /* 0x009e001918007388 */ /* 0x000fe60000000400 */
[----:B------:R-:W-:-:S02]  /*16070*/  FMUL R5, R5, 1.4426950216293334961 ;  /* 0x3fb8aa3b05057820 */ /* 0x000fc40000400000 */
[----:B0-----:R-:W-:Y:S01]  /*16080*/  FADD R7, R28, -R18 ;  /* 0x800000121c077221 */ /* 0x001fe20000000000 */
[----:B------:R-:W-:Y:S04]  /*16090*/  STS.U16 [R24+0xa200], R20 ;  /* 0x00a2001418007388 */ /* 0x000fe80000000400 */
[----:B-1----:R-:W-:Y:S04]  /*160a0*/  STL [R1+0x520], R21 ;  /* 0x0005201501007387 */ /* 0x002fe80000100800 */
[----:B------:R-:W2:Y:S04]  /*160b0*/  LDL.LU R15, [R1+0x414] ;  /* 0x00041400010f7983 */ /* 0x000ea80000300800 */
[----:B------:R-:W3:Y:S04]  /*160c0*/  LDL.LU R28, [R1+0x1348] ;  /* 0x00134800011c7983 */ /* 0x000ee80000300800 */
[----:B------:R-:W-:Y:S04]  /*160d0*/  STS.U16 [R24+0xa600], R27 ;  /* 0x00a6001b18007388 */ /* 0x000fe80000000400 */
[----:B------:R-:W-:Y:S04]  /*160e0*/  STS.U16 [R24+0xaa00], R23 ;  /* 0x00aa001718007388 */ /* 0x000fe80000000400 */
[----:B------:R0:W-:Y:S02]  /*160f0*/  STS.U16 [R24+0xae00], R14 ;  /* 0x00ae000e18007388 */ /* 0x0001e40000000400 */
[----:B0-----:R0:W1:Y:S02]  /*16100*/  MUFU.EX2 R14, R5 ;  /* 0x00000005000e7308 */ /* 0x0010640000000800 */
[----:B0-----:R-:W4:Y:S04]  /*16110*/  LDL.LU R5, [R1+0x10c] ;  /* 0x00010c0001057983 */ /* 0x001f280000300800 */
[----:B------:R-:W0:Y:S01]  /*16120*/  S2R R27, SR_TID.X ;  /* 0x00000000001b7919 */ /* 0x000e220000002100 */
[----:B------:R-:W-:-:S03]  /*16130*/  FMUL R7, R7, 1.4426950216293334961 ;  /* 0x3fb8aa3b07077820 */ /* 0x000fc60000400000 */
[----:B------:R0:W-:Y:S03]  /*16140*/  STS.U16 [R24+0xb200], R22 ;  /* 0x00b2001618007388 */ /* 0x0001e60000000400 */
[----:B------:R-:W0:Y:S01]  /*16150*/  MUFU.EX2 R7, R7 ;  /* 0x0000000700077308 */ /* 0x000e220000000800 */
[----:B------:R-:W2:Y:S04]  /*16160*/  LDL.LU R20, [R1+0xcc] ;  /* 0x0000cc0001147983 */ /* 0x000ea80000300800 */
[----:B------:R-:W2:Y:S04]  /*16170*/  LDL.LU R17, [R1+0x20] ;  /* 0x0000200001117983 */ /* 0x000ea80000300800 */
[----:B------:R-:W2:Y:S04]  /*16180*/  LDL.LU R9, [R1+0x8] ;  /* 0x0000080001097983 */ /* 0x000ea80000300800 */
[----:B------:R-:W2:Y:S01]  /*16190*/  LDL.LU R25, [R1] ;  /* 0x0000000001197983 */ /* 0x000ea20000300800 */
[----:B0-----:R-:W-:-:S02]  /*161a0*/  LOP3.LUT R23, R27, 0x3f, RZ, 0xc0, !PT ;  /* 0x0000003f1b177812 */ /* 0x001fc400078ec0ff */
[----:B------:R-:W-:Y:S02]  /*161b0*/  LOP3.LUT P0, RZ, R27, 0x40, RZ, 0xc0, !PT ;  /* 0x000000401bff7812 */ /* 0x000fe4000780c0ff */
[----:B------:R-:W-:Y:S02]  /*161c0*/  SHF.L.U32 R23, R23, 0x1, RZ ;  /* 0x0000000117177819 */ /* 0x000fe400000006ff */
[----:B------:R-:W-:Y:S01]  /*161d0*/  SEL R22, RZ, 0x90, !P0 ;  /* 0x00000090ff167807 */ /* 0x000fe20004000000 */
[----:B-----5:R0:W-:Y:S03]  /*161e0*/  STS.U16 [R24+0xb600], R29 ;  /* 0x00b6001d18007388 */ /* 0x0201e60000000400 */
[----:B------:R-:W-:Y:S01]  /*161f0*/  LOP3.LUT R22, R22, R23, RZ, 0x3c, !PT ;  /* 0x0000001716167212 */ /* 0x000fe200078e3cff */
[----:B0-----:R-:W5:Y:S03]  /*16200*/  LDL.LU R29, [R1+0x60] ;  /* 0x00006000011d7983 */ /* 0x001f660000300800 */
[----:B------:R-:W-:Y:S01]  /*16210*/  LOP3.LUT R22, R22, 0x60, RZ, 0x3c, !PT ;  /* 0x0000006016167812 */ /* 0x000fe200078e3cff */
[----:B---3--:R0:W-:Y:S04]  /*16220*/  STS.U16 [R24+0xba00], R28 ;  /* 0x00ba001c18007388 */ /* 0x0081e80000000400 */
[----:B0-----:R-:W3:Y:S04]  /*16230*/  LDL.LU R28, [R1+0x104] ;  /* 0x00010400011c7983 */ /* 0x001ee80000300800 */
[----:B-1----:R-:W-:Y:S04]  /*16240*/  STL [R1+0x51c], R14 ;  /* 0x00051c0e01007387 */ /* 0x002fe80000100800 */
[----:B------:R0:W-:Y:S04]  /*16250*/  STL [R1+0x1338], R14 ;  /* 0x0013380e01007387 */ /* 0x0001e80000100800 */
[----:B------:R-:W-:Y:S04]  /*16260*/  STS.U16 [R24+0xbe00], R16 ;  /* 0x00be001018007388 */ /* 0x000fe80000000400 */
[----:B0-----:R-:W5:Y:S04]  /*16270*/  LDL.LU R14, [R1+0x84] ;  /* 0x00008400010e7983 */ /* 0x001f680000300800 */
[----:B------:R-:W5:Y:S04]  /*16280*/  LDL.LU R23, [R1+0xac] ;  /* 0x0000ac0001177983 */ /* 0x000f680000300800 */
[----:B------:R0:W-:Y:S04]  /*16290*/  STL.64 [R1+0x1330], R12 ;  /* 0x0013300c01007387 */ /* 0x0001e80000100a00 */
[----:B----4-:R1:W-:Y:S04]  /*162a0*/  STS.U16 [R22+0x8300], R5 ;  /* 0x0083000516007388 */ /* 0x0103e80000000400 */
[----:B0-----:R-:W4:Y:S01]  /*162b0*/  LDL.LU R12, [R1+0xc4] ;  /* 0x0000c400010c7983 */ /* 0x001f220000300800 */
[----:B-1----:R-:W-:-:S03]  /*162c0*/  FADD R5, -R18, R19 ;  /* 0x0000001312057221 */ /* 0x002fc60000000100 */
[----:B------:R-:W4:Y:S04]  /*162d0*/  LDL.LU R13, [R1+0xb8] ;  /* 0x0000b800010d7983 */ /* 0x000f280000300800 */
[----:B------:R-:W4:Y:S04]  /*162e0*/  LDL.LU R24, [R1+0x1344] ;  /* 0x0013440001187983 */ /* 0x000f280000300800 */
[----:B------:R-:W4:Y:S04]  /*162f0*/  LDL.LU R16, [R1+0xdc] ;  /* 0x0000dc0001107983 */ /* 0x000f280000300800 */
[----:B------:R-:W4:Y:S04]  /*16300*/  LDL.LU R19, [R1+0x1340] ;  /* 0x0013400001137983 */ /* 0x000f280000300800 */
[----:B------:R-:W4:Y:S04]  /*16310*/  LDL.LU R18, [R1+0x133c] ;  /* 0x00133c0001127983 */ /* 0x000f280000300800 */
[----:B------:R0:W-:Y:S04]  /*16320*/  STL [R1+0x518], R7 ;  /* 0x0005180701007387 */ /* 0x0001e80000100800 */
[----:B0-----:R-:W4:Y:S01]  /*16330*/  LDL.LU R7, [R1+0xe4] ;  /* 0x0000e40001077983 */ /* 0x001f220000300800 */
[----:B------:R-:W-:-:S03]  /*16340*/  FMUL R5, R5, 1.4426950216293334961 ;  /* 0x3fb8aa3b05057820 */ /* 0x000fc60000400000 */
[----:B---3--:R2:W-:Y:S02]  /*16350*/  STS.U16 [R22+0x8700], R28 ;  /* 0x0087001c16007388 */ /* 0x0085e40000000400 */
[----:B--2---:R-:W-:-:S05]  /*16360*/  FMNMX R28, R6, R15, !PT ;  /* 0x0000000f061c7209 */ /* 0x004fca0007800000 */
[--C-:B------:R-:W-:Y:S01]  /*16370*/  FADD R11, R11, -R28.reuse ;  /* 0x8000001c0b0b7221 */ /* 0x100fe20000000000 */
[----:B------:R-:W-:Y:S04]  /*16380*/  STL [R1+0x358], R28 ;  /* 0x0003581c01007387 */ /* 0x000fe80000100800 */
[----:B----4-:R0:W-:Y:S02]  /*16390*/  STS.U16 [R22+0x8b00], R7 ;  /* 0x008b000716007388 */ /* 0x0101e40000000400 */
[----:B0-----:R-:W-:Y:S02]  /*163a0*/  FADD R7, R10, -R28 ;  /* 0x8000001c0a077221 */ /* 0x001fe40000000000 */
[----:B------:R-:W-:Y:S02]  /*163b0*/  STS.U16 [R22+0x8f00], R16 ;  /* 0x008f001016007388 */ /* 0x000fe40000000400 */
[----:B------:R-:W-:-:S02]  /*163c0*/  FMUL R7, R7, 1.4426950216293334961 ;  /* 0x3fb8aa3b07077820 */ /* 0x000fc40000400000 */
[----:B------:R0:W-:Y:S04]  /*163d0*/  STS.U16 [R22+0x9300], R20 ;  /* 0x0093001416007388 */ /* 0x0001e80000000400 */
[----:B------:R-:W-:Y:S01]  /*163e0*/  MUFU.EX2 R7, R7 ;  /* 0x0000000700077308 */ /* 0x000fe20000000800 */
[----:B------:R-:W-:Y:S07]  /*163f0*/  STS.U16 [R22+0x9700], R12 ;  /* 0x0097000c16007388 */ /* 0x000fee0000000400 */
[----:B0-----:R-:W0:Y:S01]  /*16400*/  MUFU.EX2 R20, R5 ;  /* 0x0000000500147308 */ /* 0x001e220000000800 */
[----:B------:R-:W-:Y:S04]  /*16410*/  STS.U16 [R22+0x9b00], R13 ;  /* 0x009b000d16007388 */ /* 0x000fe80000000400 */
[----:B-----5:R-:W-:Y:S04]  /*16420*/  STS.U16 [R22+0x9f00], R23 ;  /* 0x009f001716007388 */ /* 0x020fe80000000400 */
[----:B------:R-:W-:Y:S04]  /*16430*/  STS.U16 [R22+0xa300], R14 ;  /* 0x00a3000e16007388 */ /* 0x000fe80000000400 */
[----:B------:R-:W-:Y:S04]  /*16440*/  STS.U16 [R22+0xa700], R29 ;  /* 0x00a7001d16007388 */ /* 0x000fe80000000400 */
[----:B------:R-:W-:Y:S04]  /*16450*/  STS.U16 [R22+0xab00], R17 ;  /* 0x00ab001116007388 */ /* 0x000fe80000000400 */
[----:B------:R-:W-:Y:S04]  /*16460*/  STS.U16 [R22+0xaf00], R9 ;  /* 0x00af000916007388 */ /* 0x000fe80000000400 */
[----:B------:R1:W-:Y:S04]  /*16470*/  STS.U16 [R22+0xb300], R25 ;  /* 0x00b3001916007388 */ /* 0x0003e80000000400 */
[----:B------:R-:W-:Y:S04]  /*16480*/  STS.U16 [R22+0xb700], R18 ;  /* 0x00b7001216007388 */ /* 0x000fe80000000400 */
[----:B------:R-:W-:Y:S04]  /*16490*/  STS.U16 [R22+0xbb00], R19 ;  /* 0x00bb001316007388 */ /* 0x000fe80000000400 */
[----:B------:R-:W-:Y:S04]  /*164a0*/  STS.U16 [R22+0xbf00], R24 ;  /* 0x00bf001816007388 */ /* 0x000fe80000000400 */
[----:B0-----:R-:W-:Y:S04]  /*164b0*/  STL [R1+0x41c], R20 ;  /* 0x00041c1401007387 */ /* 0x001fe80000100800 */
[----:B------:R0:W-:Y:S01]  /*164c0*/  STL [R1+0x514], R7 ;  /* 0x0005140701007387 */ /* 0x0001e20000100800 */
[----:B-1----:R-:W-:Y:S01]  /*164d0*/  LOP3.LUT R25, R27, 0x7, RZ, 0xc0, !PT ;  /* 0x000000071b197812 */ /* 0x002fe200078ec0ff */
[----:B0-----:R-:W-:-:S02]  /*164e0*/  FMUL R7, R11, 1.4426950216293334961 ;  /* 0x3fb8aa3b0b077820 */ /* 0x001fc40000400000 */
[----:B------:R-:W2:Y:S04]  /*164f0*/  LDL.LU R17, [R1+0x118] ;  /* 0x0001180001117983 */ /* 0x000ea80000300800 */
[----:B------:R-:W0:Y:S01]  /*16500*/  MUFU.EX2 R7, R7 ;  /* 0x0000000700077308 */ /* 0x000e220000000800 */
[----:B------:R-:W-:Y:S02]  /*16510*/  IMAD.SHL.U32 R27, R27, 0x2, RZ ;  /* 0x000000021b1b7824 */ /* 0x000fe400078e00ff */
[----:B------:R-:W-:-:S05]  /*16520*/  IMAD R10, R25, 0x90, RZ ;  /* 0x00000090190a7824 */ /* 0x000fca00078e02ff */
[----:B------:R-:W-:Y:S01]  /*16530*/  LOP3.LUT R10, R10, 0x30, R27, 0x78, !PT ;  /* 0x000000300a0a7812 */ /* 0x000fe200078e781b */
[----:B------:R-:W-:Y:S01]  /*16540*/  FADD R9, R26, -R28 ;  /* 0x8000001c1a097221 */ /* 0x000fe20000000000 */
[----:B------:R-:W-:Y:S06]  /*16550*/  BAR.SYNC.DEFER_BLOCKING 0x0 ;  /* 0x0000000000007b1d */ /* 0x000fec0000010000 */
[----:B0-----:R0:W-:Y:S02]  /*16560*/  STL [R1+0x510], R7 ;  /* 0x0005100701007387 */ /* 0x0011e40000100800 */
[----:B0-----:R-:W-:-:S02]  /*16570*/  FADD R7, -R28, R15 ;  /* 0x0000000f1c077221 */ /* 0x001fc40000000100 */
[----:B------:R-:W0:Y:S04]  /*16580*/  LDSM.16.M88.4 R24, [R10+0x8000] ;  /* 0x008000000a18783b */ /* 0x000e280000000200 */
[----:B------:R-:W1:Y:S04]  /*16590*/  LDSM.16.M88.4 R12, [R10+0x8400] ;  /* 0x008400000a0c783b */ /* 0x000e680000000200 */
[----:B0-----:R-:W-:Y:S04]  /*165a0*/  STL.64 [R1+0x1c0], R24 ;  /* 0x0001c01801007387 */ /* 0x001fe80000100a00 */
[----:B------:R-:W-:Y:S01]  /*165b0*/  STL.64 [R1+0x1c8], R26 ;  /* 0x0001c81a01007387 */ /* 0x000fe20000100a00 */
[----:B-1----:R-:W-:-:S03]  /*165c0*/  MOV R22, R12 ;  /* 0x0000000c00167202 */ /* 0x002fc60000000f00 */
[----:B------:R-:W-:Y:S04]  /*165d0*/  STL.64 [R1+0x1a0], R12 ;  /* 0x0001a00c01007387 */ /* 0x000fe80000100a00 */
[----:B------:R0:W-:Y:S02]  /*165e0*/  STL.64 [R1+0x1a8], R14 ;  /* 0x0001a80e01007387 */ /* 0x0001e40000100a00 */
[----:B0-----:R-:W-:Y:S02]  /*165f0*/  IMAD.MOV.U32 R15, RZ, RZ, R13 ;  /* 0x000000ffff0f7224 */ /* 0x001fe400078e000d */
[----:B------:R-:W3:Y:S04]  /*16600*/  LDL.LU R14, [R1+0x1338] ;  /* 0x00133800010e7983 */ /* 0x000ee80000300800 */
[----:B------:R-:W4:Y:S01]  /*16610*/  LDL.LU.64 R12, [R1+0x1330] ;  /* 0x00133000010c7983 */ /* 0x000f220000300a00 */
[----:B------:R-:W-:-:S04]  /*16620*/  FMUL R9, R9, 1.4426950216293334961 ;  /* 0x3fb8aa3b09097820 */ /* 0x000fc80000400000 */
[----:B------:R0:W1:Y:S01]  /*16630*/  MUFU.EX2 R26, R9 ;  /* 0x00000009001a7308 */ /* 0x0000620000000800 */
[----:B------:R-:W5:Y:S02]  /*16640*/  SHFL.BFLY PT, R6, R4, 0x1, 0x1f ;  /* 0x0c201f0004067f89 */ /* 0x000f6400000e0000 */
[----:B-----5:R-:W-:Y:S01]  /*16650*/  FMNMX R4, R4, R6, !PT ;  /* 0x0000000604047209 */ /* 0x020fe20007800000 */
[----:B------:R-:W-:-:S04]  /*16660*/  FMUL R6, R7, 1.4426950216293334961 ;  /* 0x3fb8aa3b07067820 */ /* 0x000fc80000400000 */
[----:B------:R5:W0:Y:S01]  /*16670*/  MUFU.EX2 R18, R6 ;  /* 0x0000000600127308 */ /* 0x000a220000000800 */
[----:B---3--:R-:W-:Y:S04]  /*16680*/  STL.64 [R1+0x1328], R14 ;  /* 0x0013280e01007387 */ /* 0x008fe80000100a00 */
[----:B----4-:R-:W-:Y:S04]  /*16690*/  STL.64 [R1+0x1320], R12 ;  /* 0x0013200c01007387 */ /* 0x010fe80000100a00 */
[----:B0-----:R-:W3:Y:S04]  /*166a0*/  LDL R9, [R1+0x458] ;  /* 0x0004580001097983 */ /* 0x001ee80000100800 */
[----:B------:R-:W4:Y:S04]  /*166b0*/  LDL.LU R25, [R1+0x11c] ;  /* 0x00011c0001197983 */ /* 0x000f280000300800 */
[----:B------:R-:W4:Y:S04]  /*166c0*/  LDL.LU R16, [R1+0x454] ;  /* 0x0004540001107983 */ /* 0x000f280000300800 */
[----:B------:R-:W0:Y:S04]  /*166d0*/  LDSM.16.M88.4 R12, [R10+0x8800] ;  /* 0x008800000a0c783b */ /* 0x000e280000000200 */
[----:B-1----:R-:W-:Y:S04]  /*166e0*/  STL [R1+0x50c], R26 ;  /* 0x00050c1a01007387 */ /* 0x002fe80000100800 */
[----:B0-----:R-:W-:Y:S01]  /*166f0*/  STL.64 [R1+0x190], R12 ;  /* 0x0001900c01007387 */ /* 0x001fe20000100a00 */
[----:B------:R-:W-:Y:S01]  /*16700*/  MOV R24, R12 ;  /* 0x0000000c00187202 */ /* 0x000fe20000000f00 */
[----:B------:R-:W-:-:S02]  /*16710*/  IMAD.MOV.U32 R23, RZ, RZ, R13 ;  /* 0x000000ffff177224 */ /* 0x000fc400078e000d */
[----:B------:R-:W-:Y:S04]  /*16720*/  STL.64 [R1+0x198], R14 ;  /* 0x0001980e01007387 */ /* 0x000fe80000100a00 */
[----:B------:R-:W0:Y:S04]  /*16730*/  LDSM.16.M88.4 R12, [R10+0x8c00] ;  /* 0x008c00000a0c783b */ /* 0x000e280000000200 */
[----:B0-----:R-:W-:Y:S01]  /*16740*/  STL.64 [R1+0x180], R12 ;  /* 0x0001800c01007387 */ /* 0x001fe20000100a00 */
[----:B------:R-:W-:-:S03]  /*16750*/  MOV R27, R13 ;  /* 0x0000000d001b7202 */ /* 0x000fc60000000f00 */
[----:B------:R-:W-:Y:S04]  /*16760*/  STL.64 [R1+0x188], R14 ;  /* 0x0001880e01007387 */ /* 0x000fe80000100a00 */
[----:B------:R-:W0:Y:S04]  /*16770*/  LDSM.16.M88.4 R12, [R10+0x9000] ;  /* 0x009000000a0c783b */ /* 0x000e280000000200 */
[----:B------:R1:W-:Y:S04]  /*16780*/  STL [R1+0x1308], R27 ;  /* 0x0013081b01007387 */ /* 0x0003e80000100800 */
[----:B------:R-:W-:Y:S04]  /*16790*/  STL [R1+0x1304], R24 ;  /* 0x0013041801007387 */ /* 0x000fe80000100800 */
[----:B-----5:R-:W5:Y:S04]  /*167a0*/  LDL R6, [R1+0x510] ;  /* 0x0005100001067983 */ /* 0x020f680000100800 */
[----:B-1----:R-:W5:Y:S04]  /*167b0*/  LDL R27, [R1+0x514] ;  /* 0x00051400011b7983 */ /* 0x002f680000100800 */
[----:B0-----:R-:W-:Y:S04]  /*167c0*/  STL.64 [R1+0x170], R12 ;  /* 0x0001700c01007387 */ /* 0x001fe80000100a00 */
[----:B------:R-:W-:Y:S04]  /*167d0*/  STL.64 [R1+0x178], R14 ;  /* 0x0001780e01007387 */ /* 0x000fe80000100a00 */
[----:B------:R-:W0:Y:S04]  /*167e0*/  LDSM.16.M88.4 R12, [R10+0x9400] ;  /* 0x009400000a0c783b */ /* 0x000e280000000200 */
[----:B------:R-:W5:Y:S04]  /*167f0*/  LDL R19, [R1+0x518] ;  /* 0x0005180001137983 */ /* 0x000f680000100800 */
[----:B------:R-:W-:Y:S04]  /*16800*/  STL [R1+0x418], R18 ;  /* 0x0004181201007387 */ /* 0x000fe80000100800 */
[----:B------:R-:W1:Y:S04]  /*16810*/  SHFL.BFLY PT, R5, R0, 0x1, 0x1f ;  /* 0x0c201f0000057f89 */ /* 0x000e6800000e0000 */
[----:B0-----:R-:W-:Y:S04]  /*16820*/  STL.64 [R1+0x160], R12 ;  /* 0x0001600c01007387 */ /* 0x001fe80000100a00 */
[----:B------:R-:W-:Y:S04]  /*16830*/  STL.64 [R1+0x168], R14 ;  /* 0x0001680e01007387 */ /* 0x000fe80000100a00 */
[----:B------:R-:W0:Y:S01]  /*16840*/  LDSM.16.M88.4 R12, [R10+0x9800] ;  /* 0x009800000a0c783b */ /* 0x000e220000000200 */
[----:B-1----:R-:W-:Y:S01]  /*16850*/  FMNMX R5, R0, R5, !PT ;  /* 0x0000000500057209 */ /* 0x002fe20007800000 */
[----:B--2---:R-:W-:-:S02]  /*16860*/  FADD R0, R17, -R28 ;  /* 0x8000001c11007221 */ /* 0x004fc40000000000 */
[----:B0-----:R-:W-:Y:S04]  /*16870*/  STL.64 [R1+0xb0], R12 ;  /* 0x0000b00c01007387 */ /* 0x001fe80000100a00 */
[----:B------:R0:W-:Y:S04]  /*16880*/  STL.64 [R1+0xb8], R14 ;  /* 0x0000b80e01007387 */ /* 0x0001e80000100a00 */
[----:B0-----:R-:W2:Y:S04]  /*16890*/  LDL.LU.64 R14, [R1+0x1328] ;  /* 0x00132800010e7983 */ /* 0x001ea80000300a00 */
[----:B------:R-:W5:Y:S04]  /*168a0*/  LDL.LU.64 R12, [R1+0x1320] ;  /* 0x00132000010c7983 */ /* 0x000f680000300a00 */
[----:B------:R-:W5:Y:S01]  /*168b0*/  LDL.LU R11, [R1+0x460] ;  /* 0x00046000010b7983 */ /* 0x000f620000300800 */
[----:B---3--:R-:W-:-:S03]  /*168c0*/  FMNMX R28, R4, R9, !PT ;  /* 0x00000009041c7209 */ /* 0x008fc60007800000 */
[----:B------:R-:W3:Y:S04]  /*168d0*/  LDL.LU R9, [R1+0x464] ;  /* 0x0004640001097983 */ /* 0x000ee80000300800 */
[----:B------:R-:W3:Y:S01]  /*168e0*/  LDL.LU R10, [R1+0x468] ;  /* 0x00046800010a7983 */ /* 0x000ee20000300800 */
[----:B----4-:R-:W-:-:S03]  /*168f0*/  FMNMX R29, R5, R16, !PT ;  /* 0x00000010051d7209 */ /* 0x010fc60007800000 */
[----:B------:R-:W4:Y:S01]  /*16900*/  LDL.LU R5, [R1+0x46c] ;  /* 0x00046c0001057983 */ /* 0x000f220000300800 */
[----:B------:R-:W-:Y:S02]  /*16910*/  FMUL R0, R0, 1.4426950216293334961 ;  /* 0x3fb8aa3b00007820 */ /* 0x000fe40000400000 */
[----:B------:R-:W-:Y:S02]  /*16920*/  FADD R4, R8, -R29 ;  /* 0x8000001d08047221 */ /* 0x000fe40000000000 */
[----:B------:R0:W1:Y:S02]  /*16930*/  MUFU.EX2 R7, R0 ;  /* 0x0000000000077308 */ /* 0x0000640000000800 */
[----:B0-----:R-:W-:-:S06]  /*16940*/  FMUL R0, R4, 1.4426950216293334961 ;  /* 0x3fb8aa3b04007820 */ /* 0x001fcc0000400000 */
[----:B------:R-:W0:Y:S01]  /*16950*/  MUFU.EX2 R0, R0 ;  /* 0x0000000000007308 */ /* 0x000e220000000800 */
[----:B------:R-:W-:Y:S01]  /*16960*/  FADD R2, R2, -R28 ;  /* 0x8000001c02027221 */ /* 0x000fe20000000000 */
[----:B-1----:R1:W-:Y:S01]  /*16970*/  STL [R1+0x508], R7 ;  /* 0x0005080701007387 */ /* 0x0023e20000100800 */
[----:B------:R-:W-:-:S03]  /*16980*/  FADD R17, R25, -R29 ;  /* 0x8000001d19117221 */ /* 0x000fc60000000000 */
[----:B------:R-:W-:Y:S01]  /*16990*/  STL [R1+0x11c8], R29 ;  /* 0x0011c81d01007387 */ /* 0x000fe20000100800 */
[----:B------:R-:W-:-:S03]  /*169a0*/  IMAD.MOV.U32 R24, RZ, RZ, R22 ;  /* 0x000000ffff187224 */ /* 0x000fc600078e0016 */
[----:B------:R0:W-:Y:S01]  /*169b0*/  STL [R1], R2 ;  /* 0x0000000201007387 */ /* 0x0001e20000100800 */
[----:B-1----:R-:W-:Y:S02]  /*169c0*/  F2FP.BF16.PACK_AB R7, R7, R26 ;  /* 0x0000001a0707723e */ /* 0x002fe400000010ff */
[----:B--2---:R-:W-:Y:S02]  /*169d0*/  MOV R25, R15 ;  /* 0x0000000f00197202 */ /* 0x004fe40000000f00 */
[----:B------:R-:W2:Y:S01]  /*169e0*/  LDL.LU R15, [R1+0x48c] ;  /* 0x00048c00010f7983 */ /* 0x000ea20000300800 */
[----:B-----5:R-:W-:-:S03]  /*169f0*/  F2FP.BF16.PACK_AB R4, R21, R13 ;  /* 0x0000000d1504723e */ /* 0x020fc600000010ff */
[----:B0-----:R0:W-:Y:S01]  /*16a00*/  STL [R1+0x504], R0 ;  /* 0x0005040001007387 */ /* 0x0011e20000100800 */
[----:B------:R-:W-:-:S03]  /*16a10*/  FMUL R8, R20, R11 ;  /* 0x0000000b14087220 */ /* 0x000fc60000400000 */
[----:B------:R-:W5:Y:S04]  /*16a20*/  LDL.LU R22, [R1+0x480] ;  /* 0x0004800001167983 */ /* 0x000f680000300800 */
[----:B------:R-:W2:Y:S04]  /*16a30*/  LDL.LU R13, [R1+0x484] ;  /* 0x00048400010d7983 */ /* 0x000ea80000300800 */
[----:B------:R-:W2:Y:S01]  /*16a40*/  LDL.LU R21, [R1+0x488] ;  /* 0x0004880001157983 */ /* 0x000ea20000300800 */
[----:B----4-:R-:W-:Y:S01]  /*16a50*/  FMUL R11, R18, R5 ;  /* 0x00000005120b7220 */ /* 0x010fe20000400000 */
[----:B------:R-:W-:-:S02]  /*16a60*/  F2FP.BF16.PACK_AB R5, R6, R27 ;  /* 0x0000001b0605723e */ /* 0x000fc400000010ff */
[----:B------:R-:W-:Y:S02]  /*16a70*/  F2FP.BF16.PACK_AB R6, R19, R14 ;  /* 0x0000000e1306723e */ /* 0x000fe400000010ff */
[----:B------:R-:W4:Y:S04]  /*16a80*/  LDL.LU R14, [R1+0x131c] ;  /* 0x00131c00010e7983 */ /* 0x000f280000300800 */
[----:B------:R-:W2:Y:S04]  /*16a90*/  LDL.LU R19, [R1+0x490] ;  /* 0x0004900001137983 */ /* 0x000ea80000300800 */
[----:B------:R-:W2:Y:S04]  /*16aa0*/  LDL.LU R2, [R1+0x494] ;  /* 0x0004940001027983 */ /* 0x000ea80000300800 */
[----:B------:R-:W2:Y:S01]  /*16ab0*/  LDL.LU R26, [R1+0x498] ;  /* 0x00049800011a7983 */ /* 0x000ea20000300800 */
[----:B------:R-:W-:-:S04]  /*16ac0*/  FADD R3, R3, -R29 ;  /* 0x8000001d03037221 */ /* 0x000fc80000000000 */
[----:B------:R-:W-:-:S04]  /*16ad0*/  FMUL R3, R3, 1.4426950216293334961 ;  /* 0x3fb8aa3b03037820 */ /* 0x000fc80000400000 */
[----:B0-----:R-:W0:Y:S01]  /*16ae0*/  MUFU.EX2 R0, R3 ;  /* 0x0000000300007308 */ /* 0x001e220000000800 */
[----:B--2---:R-:W-:Y:S04]  /*16af0*/  STL [R1+0x1318], R26 ;  /* 0x0013181a01007387 */ /* 0x004fe80000100800 */
[----:B0-----:R-:W-:Y:S04]  /*16b00*/  STL [R1+0x500], R0 ;  /* 0x0005000001007387 */ /* 0x001fe80000100800 */
[----:B------:R0:W-:Y:S04]  /*16b10*/  STL.64 [R1+0x1310], R24 ;  /* 0x0013101801007387 */ /* 0x0001e80000100a00 */
[----:B0-----:R-:W2:Y:S04]  /*16b20*/  LDL R24, [R1+0x1c0] ;  /* 0x0001c00001187983 */ /* 0x001ea80000100800 */
[----:B------:R-:W2:Y:S01]  /*16b30*/  LDL R25, [R1+0x1c4] ;  /* 0x0001c40001197983 */ /* 0x000ea20000100800 */
[----:B---3--:R-:W-:-:S02]  /*16b40*/  FMUL R9, R20, R9 ;  /* 0x0000000914097220 */ /* 0x008fc40000400000 */
[----:B------:R-:W-:Y:S02]  /*16b50*/  FMUL R10, R18, R10 ;  /* 0x0000000a120a7220 */ /* 0x000fe40000400000 */
[----:B----4-:R-:W-:-:S05]  /*16b60*/  FADD R3, R14, -R28 ;  /* 0x8000001c0e037221 */ /* 0x010fca0000000000 */
[----:B------:R-:W-:Y:S04]  /*16b70*/  STL [R1+0x12bc], R3 ;  /* 0x0012bc0301007387 */ /* 0x000fe80000100800 */
[----:B------:R-:W3:Y:S01]  /*16b80*/  LDL.LU R26, [R1+0x1318] ;  /* 0x00131800011a7983 */ /* 0x000ee20000300800 */
[----:B------:R-:W-:-:S04]  /*16b90*/  FADD R12, R12, -R29 ;  /* 0x8000001d0c0c7221 */ /* 0x000fc80000000000 */
[----:B------:R-:W-:Y:S01]  /*16ba0*/  FMUL R0, R12, 1.4426950216293334961 ;  /* 0x3fb8aa3b0c007820 */ /* 0x000fe20000400000 */
[----:B--2---:R-:W-:Y:S01]  /*16bb0*/  HMMA.16816.F32.BF16 R8, R4, R24, R8 ;  /* 0x000000180408723c */ /* 0x004fe20000041808 */
[----:B------:R-:W2:Y:S01]  /*16bc0*/  LDL.LU.64 R24, [R1+0x1310] ;  /* 0x0013100001187983 */ /* 0x000ea20000300a00 */
[----:B------:R-:W-:Y:S02]  /*16bd0*/  FADD R16, -R29, R16 ;  /* 0x000000101d107221 */ /* 0x000fe40000000100 */
[C---:B-----5:R-:W-:Y:S02]  /*16be0*/  FMUL R12, R20.reuse, R22 ;  /* 0x00000016140c7220 */ /* 0x060fe40000400000 */
[----:B------:R-:W-:Y:S02]  /*16bf0*/  FMUL R13, R20, R13 ;  /* 0x0000000d140d7220 */ /* 0x000fe40000400000 */
[C---:B------:R-:W-:Y:S02]  /*16c00*/  FMUL R14, R18.reuse, R21 ;  /* 0x00000015120e7220 */ /* 0x040fe40000400000 */
[----:B------:R-:W-:Y:S11]  /*16c10*/  FMUL R15, R18, R15 ;  /* 0x0000000f120f7220 */ /* 0x000ff60000400000 */
[----:B------:R-:W-:Y:S02]  /*16c20*/  @!UPT UIADD3 URZ, URZ, URZ, URZ ;  /* 0x0000003f3f3ff290 */ /* 0x000fe4000fffe03f */
[----:B------:R0:W-:Y:S02]  /*16c30*/  STL.64 [R1+0x120], R8 ;  /* 0x0001200801007387 */ /* 0x0001e40000100a00 */
[----:B0-----:R-:W0:Y:S02]  /*16c40*/  MUFU.EX2 R8, R0 ;  /* 0x0000000000087308 */ /* 0x001e240000000800 */
[----:B------:R1:W-:Y:S01]  /*16c50*/  STL.64 [R1+0x128], R10 ;  /* 0x0001280a01007387 */ /* 0x0003e20000100a00 */
[----:B------:R-:W-:-:S03]  /*16c60*/  FMUL R9, R20, R2 ;  /* 0x0000000214097220 */ /* 0x000fc60000400000 */
[----:B------:R-:W4:Y:S01]  /*16c70*/  LDL.LU R3, [R1+0x49c] ;  /* 0x00049c0001037983 */ /* 0x000f220000300800 */
[----:B-1----:R-:W-:-:S03]  /*16c80*/  FMUL R10, R16, 1.4426950216293334961 ;  /* 0x3fb8aa3b100a7820 */ /* 0x002fc60000400000 */
[----:B0-----:R0:W-:Y:S04]  /*16c90*/  STL [R1+0x4fc], R8 ;  /* 0x0004fc0801007387 */ /* 0x0011e80000100800 */
[----:B------:R-:W-:Y:S01]  /*16ca0*/  STL [R1+0x4], R10 ;  /* 0x0000040a01007387 */ /* 0x000fe20000100800 */
[----:B0-----:R-:W-:-:S03]  /*16cb0*/  FMUL R8, R20, R19 ;  /* 0x0000001314087220 */ /* 0x001fc60000400000 */
[----:B------:R-:W5:Y:S04]  /*16cc0*/  LDL.LU R20, [R1+0x4a0] ;  /* 0x0004a00001147983 */ /* 0x000f680000300800 */
[----:B------:R-:W5:Y:S04]  /*16cd0*/  LDL.LU R21, [R1+0x4a4] ;  /* 0x0004a40001157983 */ /* 0x000f680000300800 */
[----:B------:R-:W5:Y:S04]  /*16ce0*/  LDL.LU R22, [R1+0x470] ;  /* 0x0004700001167983 */ /* 0x000f680000300800 */
[----:B------:R-:W5:Y:S04]  /*16cf0*/  LDL.LU R19, [R1+0x474] ;  /* 0x0004740001137983 */ /* 0x000f680000300800 */
[----:B------:R-:W5:Y:S04]  /*16d00*/  LDL.LU R2, [R1+0x4a8] ;  /* 0x0004a80001027983 */ /* 0x000f680000300800 */
[----:B------:R-:W5:Y:S01]  /*16d10*/  LDL.LU R27, [R1+0x1308] ;  /* 0x00130800011b7983 */ /* 0x000f620000300800 */
[----:B--2---:R-:W-:Y:S03]  /*16d20*/  HMMA.16816.F32.BF16 R12, R4, R24, R12 ;  /* 0x00000018040c723c */ /* 0x004fe6000004180c */
[----:B------:R-:W2:Y:S11]  /*16d30*/  LDL.LU R24, [R1+0x1304] ;  /* 0x0013040001187983 */ /* 0x000eb60000300800 */
[----:B------:R-:W-:Y:S10]  /*16d40*/  @!UPT UIADD3 URZ, URZ, URZ, URZ ;  /* 0x0000003f3f3ff290 */ /* 0x000ff4000fffe03f */
[----:B------:R-:W-:Y:S01]  /*16d50*/  IMAD.MOV.U32 R29, RZ, RZ, R15 ;  /* 0x000000ffff1d7224 */ /* 0x000fe200078e000f */
[----:B------:R-:W-:Y:S04]  /*16d60*/  STL.64 [R1+0x110], R12 ;  /* 0x0001100c01007387 */ /* 0x000fe80000100a00 */
[----:B------:R-:W-:Y:S04]  /*16d70*/  STL [R1+0x118], R14 ;  /* 0x0001180e01007387 */ /* 0x000fe80000100800 */
[----:B------:R0:W-:Y:S04]  /*16d80*/  STL [R1+0x11cc], R29 ;  /* 0x0011cc1d01007387 */ /* 0x0001e80000100800 */
[----:B0-----:R-:W5:Y:S01]  /*16d90*/  LDL R29, [R1+0x41c] ;  /* 0x00041c00011d7983 */ /* 0x001f620000100800 */
[----:B---3--:R-:W-:-:S02]  /*16da0*/  FMUL R10, R18, R26 ;  /* 0x0000001a120a7220 */ /* 0x008fc40000400000 */
[----:B------:R-:W-:Y:S02]  /*16db0*/  IMAD.MOV.U32 R13, RZ, RZ, R23 ;  /* 0x000000ffff0d7224 */ /* 0x000fe400078e0017 */
[----:B----4-:R-:W-:Y:S02]  /*16dc0*/  FMUL R11, R18, R3 ;  /* 0x00000003120b7220 */ /* 0x010fe40000400000 */
[----:B------:R-:W-:Y:S01]  /*16dd0*/  FMUL R0, R17, 1.4426950216293334961 ;  /* 0x3fb8aa3b11007820 */ /* 0x000fe20000400000 */
[----:B------:R-:W3:Y:S04]  /*16de0*/  LDL.LU R3, [R1+0x4ac] ;  /* 0x0004ac0001037983 */ /* 0x000ee80000300800 */
[----:B------:R-:W4:Y:S01]  /*16df0*/  LDL.LU R16, [R1+0x3c0] ;  /* 0x0003c00001107983 */ /* 0x000f220000300800 */
[----:B------:R-:W0:Y:S03]  /*16e00*/  MUFU.EX2 R0, R0 ;  /* 0x0000000000007308 */ /* 0x000e260000000800 */
[----:B0-----:R-:W-:Y:S04]  /*16e10*/  STL [R1+0x4f8], R0 ;  /* 0x0004f80001007387 */ /* 0x001fe80000100800 */
[----:B------:R-:W3:Y:S01]  /*16e20*/  LDL.LU R17, [R1+0x3c4] ;  /* 0x0003c40001117983 */ /* 0x000ee20000300800 */
[----:B--2---:R-:W-:-:S07]  /*16e30*/  MOV R12, R24 ;  /* 0x00000018000c7202 */ /* 0x004fce0000000f00 */
[----:B------:R-:W-:Y:S01]  /*16e40*/  HMMA.16816.F32.BF16 R8, R4, R12, R8 ;  /* 0x0000000c0408723c */ /* 0x000fe20000041808 */
[C---:B-----5:R-:W-:Y:S02]  /*16e50*/  FMUL R24, R29.reuse, R22 ;  /* 0x000000161d187220 */ /* 0x060fe40000400000 */
[----:B------:R-:W-:Y:S02]  /*16e60*/  FMUL R22, R18, R2 ;  /* 0x0000000212167220 */ /* 0x000fe40000400000 */
[----:B------:R-:W2:Y:S04]  /*16e70*/  LDL.LU R18, [R1+0x47c] ;  /* 0x00047c0001127983 */ /* 0x000ea80000300800 */
[----:B------:R-:W5:Y:S01]  /*16e80*/  LDL.LU R12, [R1+0x2a0] ;  /* 0x0002a000010c7983 */ /* 0x000f620000300800 */
[----:B------:R-:W-:-:S03]  /*16e90*/  FMUL R25, R29, R19 ;  /* 0x000000131d197220 */ /* 0x000fc60000400000 */
[----:B------:R-:W2:Y:S10]  /*16ea0*/  LDL.LU R13, [R1+0x2a4] ;  /* 0x0002a400010d7983 */ /* 0x000eb40000300800 */
[----:B------:R-:W-:Y:S04]  /*16eb0*/  STL.64 [R1+0x100], R8 ;  /* 0x0001000801007387 */ /* 0x000fe80000100a00 */
[----:B------:R0:W-:Y:S04]  /*16ec0*/  STL.64 [R1+0x108], R10 ;  /* 0x0001080a01007387 */ /* 0x0001e80000100a00 */
[----:B------:R-:W2:Y:S04]  /*16ed0*/  LDL.LU R26, [R1+0x3b0] ;  /* 0x0003b000011a7983 */ /* 0x000ea80000300800 */
[----:B------:R-:W2:Y:S04]  /*16ee0*/  LDL.LU R19, [R1+0x478] ;  /* 0x0004780001137983 */ /* 0x000ea80000300800 */
[----:B------:R-:W2:Y:S04]  /*16ef0*/  LDL.LU R15, [R1+0x3b4] ;  /* 0x0003b400010f7983 */ /* 0x000ea80000300800 */
[----:B------:R-:W2:Y:S04]  /*16f00*/  LDL.LU R14, [R1+0x3c8] ;  /* 0x0003c800010e7983 */ /* 0x000ea80000300800 */
[----:B------:R-:W2:Y:S04]  /*16f10*/  LDL.LU R2, [R1+0x3cc] ;  /* 0x0003cc0001027983 */ /* 0x000ea80000300800 */
[----:B0-----:R-:W2:Y:S01]  /*16f20*/  LDL R11, [R1+0x418] ;  /* 0x00041800010b7983 */ /* 0x001ea20000100800 */
[----:B----4-:R-:W-:-:S02]  /*16f30*/  FMUL R16, R29, R16 ;  /* 0x000000101d107220 */ /* 0x010fc40000400000 */
[----:B---3--:R-:W-:Y:S02]  /*16f40*/  FMUL R17, R29, R17 ;  /* 0x000000111d117220 */ /* 0x008fe40000400000 */
[----:B--2---:R-:W-:Y:S02]  /*16f50*/  FMUL R23, R11, R3 ;  /* 0x000000030b177220 */ /* 0x004fe40000400000 */
[----:B------:R-:W2:Y:S04]  /*16f60*/  LDL.LU R3, [R1+0x2a8] ;  /* 0x0002a80001037983 */ /* 0x000ea80000300800 */
[----:B------:R-:W3:Y:S04]  /*16f70*/  LDL.LU R0, [R1+0x2ac] ;  /* 0x0002ac0001007983 */ /* 0x000ee80000300800 */
[----:B------:R-:W-:Y:S04]  /*16f80*/  STL [R1+0x1300], R18 ;  /* 0x0013001201007387 */ /* 0x000fe80000100800 */
[----:B------:R0:W-:Y:S04]  /*16f90*/  STL.64 [R1+0x12f8], R16 ;  /* 0x0012f81001007387 */ /* 0x0001e80000100a00 */
[----:B0-----:R-:W4:Y:S01]  /*16fa0*/  LDL R16, [R1+0x180] ;  /* 0x0001800001107983 */ /* 0x001f220000100800 */
[C---:B------:R-:W-:Y:S01]  /*16fb0*/  FMUL R8, R29.reuse, R26 ;  /* 0x0000001a1d087220 */ /* 0x040fe20000400000 */
[----:B------:R-:W-:Y:S01]  /*16fc0*/  MOV R17, R27 ;  /* 0x0000001b00117202 */ /* 0x000fe20000000f00 */
[----:B------:R-:W-:-:S02]  /*16fd0*/  FMUL R20, R29, R20 ;  /* 0x000000141d147220 */ /* 0x000fc40000400000 */
[----:B------:R-:W-:Y:S01]  /*16fe0*/  FMUL R21, R29, R21 ;  /* 0x000000151d157220 */ /* 0x000fe20000400000 */
[----:B------:R0:W-:Y:S04]  /*16ff0*/  STL [R1+0x12c0], R8 ;  /* 0x0012c00801007387 */ /* 0x0001e80000100800 */
[----:B------:R-:W2:Y:S02]  /*17000*/  LDL.LU R18, [R1+0x1300] ;  /* 0x0013000001127983 */ /* 0x000ea40000300800 */
[----:B----4-:R-:W-:Y:S02]  /*17010*/  HMMA.16816.F32.BF16 R20, R4, R16, R20 ;  /* 0x000000100414723c */ /* 0x010fe40000041814 */
[----:B------:R-:W4:Y:S01]  /*17020*/  LDL.LU.64 R16, [R1+0x12f8] ;  /* 0x0012f80001107983 */ /* 0x000f220000300a00 */
[----:B------:R-:W-:-:S02]  /*17030*/  FMUL R26, R11, R19 ;  /* 0x000000130b1a7220 */ /* 0x000fc40000400000 */
[C---:B------:R-:W-:Y:S01]  /*17040*/  FMUL R19, R11.reuse, R2 ;  /* 0x000000020b137220 */ /* 0x040fe20000400000 */
[----:B0-----:R-:W3:Y:S01]  /*17050*/  LDL.LU R8, [R1+0x3b8] ;  /* 0x0003b80001087983 */ /* 0x001ee20000300800 */
[C---:B--2---:R-:W-:Y:S02]  /*17060*/  FMUL R27, R11.reuse, R18 ;  /* 0x000000120b1b7220 */ /* 0x044fe40000400000 */
[C---:B------:R-:W-:Y:S11]  /*17070*/  FMUL R18, R11.reuse, R14 ;  /* 0x0000000e0b127220 */ /* 0x040ff60000400000 */
[----:B------:R-:W-:Y:S03]  /*17080*/  @!UPT UIADD3 URZ, URZ, URZ, URZ ;  /* 0x0000003f3f3ff290 */ /* 0x000fe6000fffe03f */
[----:B------:R-:W-:Y:S04]  /*17090*/  STL.64 [R1+0xf0], R20 ;  /* 0x0000f01401007387 */ /* 0x000fe80000100a00 */
[----:B------:R-:W-:Y:S04]  /*170a0*/  STL.64 [R1+0xf8], R22 ;  /* 0x0000f81601007387 */ /* 0x000fe80000100a00 */
[----:B------:R-:W-:Y:S04]  /*170b0*/  STL.64 [R1+0x12f0], R18 ;  /* 0x0012f01201007387 */ /* 0x000fe80000100a00 */
[----:B----4-:R0:W-:Y:S04]  /*170c0*/  STL.64 [R1+0x12e8], R16 ;  /* 0x0012e81001007387 */ /* 0x0101e80000100a00 */
[----:B0-----:R-:W2:Y:S04]  /*170d0*/  LDL R16, [R1+0x170] ;  /* 0x0001700001107983 */ /* 0x001ea80000100800 */
[----:B------:R-:W2:Y:S01]  /*170e0*/  LDL R17, [R1+0x174] ;  /* 0x0001740001117983 */ /* 0x000ea20000100800 */
[----:B------:R-:W-:-:S03]  /*170f0*/  FMUL R14, R11, R3 ;  /* 0x000000030b0e7220 */ /* 0x000fc60000400000 */
[----:B------:R-:W0:Y:S01]  /*17100*/  S2R R3, SR_TID.X ;  /* 0x0000000000037919 */ /* 0x000e220000002100 */
[----:B------:R-:W-:Y:S02]  /*17110*/  FMUL R9, R29, R15 ;  /* 0x0000000f1d097220 */ /* 0x000fe40000400000 */
[----:B---3--:R-:W-:Y:S01]  /*17120*/  FMUL R15, R11, R0 ;  /* 0x000000000b0f7220 */ /* 0x008fe20000400000 */
[----:B------:R-:W3:Y:S01]  /*17130*/  LDL.LU R2, [R1+0x28] ;  /* 0x0000280001027983 */ /* 0x000ee20000300800 */
[C---:B-----5:R-:W-:Y:S02]  /*17140*/  FMUL R12, R29.reuse, R12 ;  /* 0x0000000c1d0c7220 */ /* 0x060fe40000400000 */
[----:B------:R-:W-:Y:S01]  /*17150*/  FMUL R13, R29, R13 ;  /* 0x0000000d1d0d7220 */ /* 0x000fe20000400000 */
[----:B------:R-:W-:Y:S04]  /*17160*/  STL.64 [R1+0x12e0], R14 ;  /* 0x0012e00e01007387 */ /* 0x000fe80000100a00 */
[----:B------:R1:W-:Y:S01]  /*17170*/  STL.64 [R1+0x12d8], R12 ;  /* 0x0012d80c01007387 */ /* 0x0003e20000100a00 */
[C---:B0-----:R-:W-:Y:S01]  /*17180*/  LOP3.LUT R0, R3.reuse, 0x7, RZ, 0xc0, !PT ;  /* 0x0000000703007812 */ /* 0x041fe200078ec0ff */
[----:B------:R-:W-:-:S02]  /*17190*/  IMAD.SHL.U32 R3, R3, 0x2, RZ ;  /* 0x0000000203037824 */ /* 0x000fc400078e00ff */
[----:B-1----:R-:W4:Y:S02]  /*171a0*/  LDL R12, [R1+0x160] ;  /* 0x00016000010c7983 */ /* 0x002f240000100800 */
[----:B------:R-:W-:Y:S02]  /*171b0*/  IMAD R23, R0, 0x90, RZ ;  /* 0x0000009000177824 */ /* 0x000fe400078e02ff */
[----:B------:R-:W4:Y:S03]  /*171c0*/  LDL R13, [R1+0x164] ;  /* 0x00016400010d7983 */ /* 0x000f260000100800 */
[----:B------:R-:W-:Y:S01]  /*171d0*/  LOP3.LUT R23, R23, 0x30, R3, 0x78, !PT ;  /* 0x0000003017177812 */ /* 0x000fe200078e7803 */
[----:B------:R-:W-:Y:S01]  /*171e0*/  FMUL R10, R11, R8 ;  /* 0x000000080b0a7220 */ /* 0x000fe20000400000 */
[----:B--2---:R-:W-:Y:S01]  /*171f0*/  HMMA.16816.F32.BF16 R16, R4, R16, R24 ;  /* 0x000000100410723c */ /* 0x004fe20000041818 */
[----:B------:R-:W2:Y:S04]  /*17200*/  LDL.LU R25, [R1+0x4] ;  /* 0x0000040001197983 */ /* 0x000ea80000300800 */
[----:B------:R-:W5:Y:S11]  /*17210*/  LDL.LU R0, [R1] ;  /* 0x0000000001007983 */ /* 0x000f760000300800 */
[----:B------:R-:W-:Y:S07]  /*17220*/  @!UPT UIADD3 URZ, URZ, URZ, URZ ;  /* 0x0000003f3f3ff290 */ /* 0x000fee000fffe03f */
[----:B------:R-:W-:Y:S04]  /*17230*/  STL.64 [R1+0xe0], R16 ;  /* 0x0000e01001007387 */ /* 0x000fe80000100a00 */
[----:B------:R-:W-:Y:S04]  /*17240*/  STL.64 [R1+0xe8], R18 ;  /* 0x0000e81201007387 */ /* 0x000fe80000100a00 */
[----:B------:R-:W0:Y:S04]  /*17250*/  LDSM.16.M88.4 R16, [R23+0x9c00] ;  /* 0x009c00001710783b */ /* 0x000e280000000200 */
[----:B0-----:R-:W-:Y:S01]  /*17260*/  STL.64 [R1+0x90], R16 ;  /* 0x0000901001007387 */ /* 0x001fe20000100a00 */
[----:B------:R-:W-:Y:S01]  /*17270*/  MOV R8, R16 ;  /* 0x0000001000087202 */ /* 0x000fe20000000f00 */
[----:B------:R-:W-:-:S02]  /*17280*/  IMAD.MOV.U32 R3, RZ, RZ, R17 ;  /* 0x000000ffff037224 */ /* 0x000fc400078e0011 */
[----:B------:R0:W-:Y:S04]  /*17290*/  STL.64 [R1+0x98], R18 ;  /* 0x0000981201007387 */ /* 0x0001e80000100a00 */
[----:B0-----:R-:W4:Y:S04]  /*172a0*/  LDL.LU.64 R18, [R1+0x12f0] ;  /* 0x0012f00001127983 */ /* 0x001f280000300a00 */
[----:B------:R-:W4:Y:S04]  /*172b0*/  LDL.LU.64 R16, [R1+0x12e8] ;  /* 0x0012e80001107983 */ /* 0x000f280000300a00 */
[----:B------:R-:W-:Y:S04]  /*172c0*/  STL.64 [R1+0x12d0], R10 ;  /* 0x0012d00a01007387 */ /* 0x000fe80000100a00 */
[----:B------:R0:W-:Y:S04]  /*172d0*/  STL.64 [R1+0x12c8], R8 ;  /* 0x0012c80801007387 */ /* 0x0001e80000100a00 */
[----:B0-----:R-:W2:Y:S04]  /*172e0*/  LDL R8, [R1+0xb0] ;  /* 0x0000b00001087983 */ /* 0x001ea80000100800 */
[----:B------:R-:W2:Y:S04]  /*172f0*/  LDL R9, [R1+0xb4] ;  /* 0x0000b40001097983 */ /* 0x000ea80000100800 */
[----:B------:R-:W2:Y:S04]  /*17300*/  LDL.LU.64 R14, [R1+0x12e0] ;  /* 0x0012e000010e7983 */ /* 0x000ea80000300a00 */
[----:B------:R-:W0:Y:S02]  /*17310*/  S2R R22, SR_TID.X ;  /* 0x0000000000167919 */ /* 0x000e240000002100 */
[----:B0-----:R-:W-:-:S02]  /*17320*/  LOP3.LUT R24, R22, 0x7, RZ, 0xc0, !PT ;  /* 0x0000000716187812 */ /* 0x001fc400078ec0ff */
[----:B------:R-:W-:Y:S01]  /*17330*/  SHF.L.U32 R26, R22, 0x1, RZ ;  /* 0x00000001161a7819 */ /* 0x000fe200000006ff */
[----:B----4-:R-:W-:Y:S01]  /*17340*/  HMMA.16816.F32.BF16 R16, R4, R12, R16 ;  /* 0x0000000c0410723c */ /* 0x010fe20000041810 */
[----:B------:R-:W4:Y:S04]  /*17350*/  LDL.LU.64 R12, [R1+0x12d8] ;  /* 0x0012d800010c7983 */ /* 0x000f280000300a00 */
[----:B------:R-:W3:Y:S11]  /*17360*/  LDL.LU R27, [R1+0x458] ;  /* 0x00045800011b7983 */ /* 0x000ef60000300800 */
[----:B------:R-:W-:Y:S07]  /*17370*/  @!UPT UIADD3 URZ, URZ, URZ, URZ ;  /* 0x0000003f3f3ff290 */ /* 0x000fee000fffe03f */
[----:B------:R-:W-:Y:S04]  /*17380*/  STL.64 [R1+0xd0], R16 ;  /* 0x0000d01001007387 */ /* 0x000fe80000100a00 */
[----:B------:R-:W-:Y:S04]  /*17390*/  STL.64 [R1+0xd8], R18 ;  /* 0x0000d81201007387 */ /* 0x000fe80000100a00 */
[----:B------:R-:W0:Y:S04]  /*173a0*/  LDSM.16.M88.4 R16, [R23+0xa000] ;  /* 0x00a000001710783b */ /* 0x000e280000000200 */
[----:B------:R-:W1:Y:S04]  /*173b0*/  LDSM.16.M88.4 R20, [R23+0xa400] ;  /* 0x00a400001714783b */ /* 0x000e680000000200 */
[----:B0-----:R-:W-:Y:S04]  /*173c0*/  STL.64 [R1+0x10], R16 ;  /* 0x0000101001007387 */ /* 0x001fe80000100a00 */
[----:B------:R-:W-:Y:S04]  /*173d0*/  STL.64 [R1+0x18], R18 ;  /* 0x0000181201007387 */ /* 0x000fe80000100a00 */
[----:B-1----:R0:W-:Y:S01]  /*173e0*/  STL [R1+0x1184], R22 ;  /* 0x0011841601007387 */ /* 0x0021e20000100800 */
[----:B------:R-:W-:Y:S01]  /*173f0*/  MOV R11, R16 ;  /* 0x00000010000b7202 */ /* 0x000fe20000000f00 */
[----:B0-----:R-:W-:-:S05]  /*17400*/  IMAD R22, R24, 0x90, RZ ;  /* 0x0000009018167824 */ /* 0x001fca00078e02ff */
[----:B------:R-:W-:Y:S01]  /*17410*/  LOP3.LUT R22, R22, 0x30, R26, 0x78, !PT ;  /* 0x0000003016167812 */ /* 0x000fe200078e781a */
[----:B------:R-:W-:-:S04]  /*17420*/  IMAD.MOV.U32 R10, RZ, RZ, R17 ;  /* 0x000000ffff0a7224 */ /* 0x000fc800078e0011 */
[----:B------:R-:W0:Y:S04]  /*17430*/  LDSM.16.M88.4 R16, [R22+0xa800] ;  /* 0x00a800001610783b */ /* 0x000e280000000200 */
[----:B------:R1:W-:Y:S04]  /*17440*/  STL [R1+0x1180], R23 ;  /* 0x0011801701007387 */ /* 0x0003e80000100800 */
[----:B-1----:R-:W5:Y:S04]  /*17450*/  LDL.LU R23, [R1+0x3bc] ;  /* 0x0003bc0001177983 */ /* 0x002f680000300800 */
[----:B------:R-:W-:Y:S04]  /*17460*/  STL [R1+0x12a8], R22 ;  /* 0x0012a81601007387 */ /* 0x000fe80000100800 */
[----:B------:R1:W-:Y:S04]  /*17470*/  STL.64 [R1+0x12a0], R20 ;  /* 0x0012a01401007387 */ /* 0x0003e80000100a00 */
[----:B------:R-:W5:Y:S04]  /*17480*/  LDL.LU R26, [R1+0x294] ;  /* 0x00029400011a7983 */ /* 0x000f680000300800 */
[----:B------:R-:W5:Y:S01]  /*17490*/  LDL.LU R24, [R1+0x29c] ;  /* 0x00029c0001187983 */ /* 0x000f620000300800 */
[----:B-1----:R-:W-:Y:S01]  /*174a0*/  IMAD.MOV.U32 R20, RZ, RZ, R11 ;  /* 0x000000ffff147224 */ /* 0x002fe200078e000b */
[----:B------:R-:W-:-:S02]  /*174b0*/  MOV R21, R10 ;  /* 0x0000000a00157202 */ /* 0x000fc40000000f00 */
[----:B0-----:R2:W-:Y:S04]  /*174c0*/  STL [R1+0x11ec], R18 ;  /* 0x0011ec1201007387 */ /* 0x0015e80000100800 */
[----:B------:R-:W-:Y:S04]  /*174d0*/  STL [R1+0x11e8], R19 ;  /* 0x0011e81301007387 */ /* 0x000fe80000100800 */
[----:B------:R-:W5:Y:S01]  /*174e0*/  LDL.LU.64 R10, [R1+0x12d0] ;  /* 0x0012d000010a7983 */ /* 0x000f620000300a00 */
[----:B--2---:R0:W1:Y:S01]  /*174f0*/  MUFU.EX2 R18, R25 ;  /* 0x0000001900127308 */ /* 0x0040620000000800 */
[----:B----4-:R-:W-:Y:S02]  /*17500*/  HMMA.16816.F32.BF16 R12, R4, R8, R12 ;  /* 0x00000008040c723c */ /* 0x010fe4000004180c */
[----:B------:R-:W2:Y:S11]  /*17510*/  LDL.LU.64 R8, [R1+0x12c8] ;  /* 0x0012c80001087983 */ /* 0x000eb60000300a00 */
[----:B------:R-:W-:Y:S10]  /*17520*/  @!UPT UIADD3 URZ, URZ, URZ, URZ ;  /* 0x0000003f3f3ff290 */ /* 0x000ff4000fffe03f */
[----:B------:R-:W-:Y:S04]  /*17530*/  STL.64 [R1+0xc0], R12 ;  /* 0x0000c00c01007387 */ /* 0x000fe80000100a00 */
[----:B------:R4:W-:Y:S04]  /*17540*/  STL.64 [R1+0xc8], R14 ;  /* 0x0000c80e01007387 */ /* 0x0009e80000100a00 */
[----:B----4-:R-:W4:Y:S04]  /*17550*/  LDL.LU R15, [R1+0x290] ;  /* 0x00029000010f7983 */ /* 0x010f280000300800 */
[----:B------:R-:W2:Y:S04]  /*17560*/  LDL.LU R14, [R1+0x298] ;  /* 0x00029800010e7983 */ /* 0x000ea80000300800 */
[----:B0-----:R-:W5:Y:S04]  /*17570*/  LDL.LU R25, [R1+0x280] ;  /* 0x0002800001197983 */ /* 0x001f680000300800 */
[----:B---3--:R-:W-:Y:S04]  /*17580*/  STL [R1+0x12b8], R27 ;  /* 0x0012b81b01007387 */ /* 0x008fe80000100800 */
[----:B-----5:R2:W-:Y:S02]  /*17590*/  STL.64 [R1+0x12b0], R24 ;  /* 0x0012b01801007387 */ /* 0x0205e40000100a00 */
[----:B--2---:R-:W-:-:S02]  /*175a0*/  IMAD.MOV.U32 R24, RZ, RZ, R8 ;  /* 0x000000ffff187224 */ /* 0x004fc400078e0008 */
[----:B------:R-:W2:Y:S01]  /*175b0*/  LDL.LU R8, [R1+0x12c0] ;  /* 0x0012c00001087983 */ /* 0x000ea20000300800 */
[----:B------:R-:W-:Y:S01]  /*175c0*/  MOV R25, R3 ;  /* 0x0000000300197202 */ /* 0x000fe20000000f00 */
[----:B------:R-:W-:Y:S02]  /*175d0*/  FMUL R11, R11, R23 ;  /* 0x000000170b0b7220 */ /* 0x000fe40000400000 */
[----:B------:R-:W3:Y:S04]  /*175e0*/  LDL.LU R3, [R1+0x12bc] ;  /* 0x0012bc0001037983 */ /* 0x000ee80000300800 */
[----:B------:R-:W5:Y:S04]  /*175f0*/  LDL.LU R23, [R1+0x284] ;  /* 0x0002840001177983 */ /* 0x000f680000300800 */
[----:B------:R-:W3:Y:S04]  /*17600*/  LDL.LU R22, [R1+0x288] ;  /* 0x0002880001167983 */ /* 0x000ee80000300800 */
[----:B------:R-:W3:Y:S04]  /*17610*/  LDL.LU R19, [R1+0x28c] ;  /* 0x00028c0001137983 */ /* 0x000ee80000300800 */
[----:B-1----:R-:W-:Y:S04]  /*17620*/  STL [R1+0x414], R18 ;  /* 0x0004141201007387 */ /* 0x002fe80000100800 */
[----:B------:R0:W-:Y:S04]  /*17630*/  STL [R1+0x1260], R18 ;  /* 0x0012601201007387 */ /* 0x0001e80000100800 */
[----:B0-----:R-:W3:Y:S04]  /*17640*/  LDL R18, [R1+0x418] ;  /* 0x0004180001127983 */ /* 0x001ee80000100800 */
[----:B------:R-:W5:Y:S01]  /*17650*/  LDL.LU R27, [R1+0x12b8] ;  /* 0x0012b800011b7983 */ /* 0x000f620000300800 */
[----:B--2---:R-:W-:Y:S03]  /*17660*/  HMMA.16816.F32.BF16 R8, R4, R24, R8 ;  /* 0x000000180408723c */ /* 0x004fe60000041808 */
[----:B------:R-:W2:Y:S01]  /*17670*/  LDL.LU.64 R24, [R1+0x12b0] ;  /* 0x0012b00001187983 */ /* 0x000ea20000300a00 */
[----:B------:R-:W-:-:S02]  /*17680*/  FMUL R0, R0, 1.4426950216293334961 ;  /* 0x3fb8aa3b00007820 */ /* 0x000fc40000400000 */
[C---:B----4-:R-:W-:Y:S02]  /*17690*/  FMUL R12, R29.reuse, R15 ;  /* 0x0000000f1d0c7220 */ /* 0x050fe40000400000 */
[----:B------:R-:W-:Y:S11]  /*176a0*/  FMUL R13, R29, R26 ;  /* 0x0000001a1d0d7220 */ /* 0x000ff60000400000 */
[----:B------:R-:W-:Y:S04]  /*176b0*/  @!UPT UIADD3 URZ, URZ, URZ, URZ ;  /* 0x0000003f3f3ff290 */ /* 0x000fe8000fffe03f */
[----:B------:R0:W-:Y:S02]  /*176c0*/  STL.64 [R1+0x2a0], R8 ;  /* 0x0002a00801007387 */ /* 0x0001e40000100a00 */
[----:B0-----:R0:W1:Y:S01]  /*176d0*/  MUFU.EX2 R8, R0 ;  /* 0x0000000000087308 */ /* 0x0010620000000800 */
[----:B---3--:R-:W-:Y:S02]  /*176e0*/  FMUL R14, R18, R14 ;  /* 0x0000000e120e7220 */ /* 0x008fe40000400000 */
[----:B-----5:R-:W-:Y:S01]  /*176f0*/  FADD R9, -R28, R27 ;  /* 0x0000001b1c097221 */ /* 0x020fe20000000100 */
[----:B------:R3:W-:Y:S02]  /*17700*/  STL.64 [R1+0x2a8], R10 ;  /* 0x0002a80a01007387 */ /* 0x0007e40000100a00 */
[----:B---3--:R-:W-:Y:S02]  /*17710*/  FMUL R10, R18, R22 ;  /* 0x00000016120a7220 */ /* 0x008fe40000400000 */
[----:B0-----:R-:W-:-:S02]  /*17720*/  FMUL R0, R3, 1.4426950216293334961 ;  /* 0x3fb8aa3b03007820 */ /* 0x001fc40000400000 */
[----:B--2---:R-:W-:Y:S02]  /*17730*/  FMUL R15, R18, R24 ;  /* 0x00000018120f7220 */ /* 0x004fe40000400000 */
[----:B------:R-:W2:Y:S04]  /*17740*/  LDL.LU R24, [R1+0x260] ;  /* 0x0002600001187983 */ /* 0x000ea80000300800 */
[----:B------:R-:W-:Y:S01]  /*17750*/  STL [R1], R9 ;  /* 0x0000000901007387 */ /* 0x000fe20000100800 */
[----:B------:R-:W-:Y:S03]  /*17760*/  HMMA.16816.F32.BF16 R12, R4, R20, R12 ;  /* 0x00000014040c723c */ /* 0x000fe6000004180c */
[----:B-1----:R0:W-:Y:S04]  /*17770*/  STL [R1+0x478], R8 ;  /* 0x0004780801007387 */ /* 0x0021e80000100800 */
[----:B------:R-:W3:Y:S04]  /*17780*/  LDL.LU R22, [R1+0x12a8] ;  /* 0x0012a80001167983 */ /* 0x000ee80000300800 */
[----:B------:R-:W4:Y:S01]  /*17790*/  LDL.LU.64 R20, [R1+0x12a0] ;  /* 0x0012a00001147983 */ /* 0x000f220000300a00 */
[----:B0-----:R-:W-:-:S02]  /*177a0*/  FMUL R8, R29, R25 ;  /* 0x000000191d087220 */ /* 0x001fc40000400000 */
[----:B------:R-:W-:-:S09]  /*177b0*/  FMUL R9, R29, R23 ;  /* 0x000000171d097220 */ /* 0x000fd20000400000 */
[----:B------:R0:W-:Y:S04]  /*177c0*/  STL.64 [R1+0x290], R12 ;  /* 0x0002900c01007387 */ /* 0x0001e80000100a00 */
[----:B------:R1:W-:Y:S04]  /*177d0*/  STL.64 [R1+0x298], R14 ;  /* 0x0002980e01007387 */ /* 0x0003e80000100a00 */
[----:B0-----:R-:W5:Y:S04]  /*177e0*/  LDL.LU R13, [R1+0x270] ;  /* 0x00027000010d7983 */ /* 0x001f680000300800 */
[----:B-1----:R-:W2:Y:S04]  /*177f0*/  LDL.LU R14, [R1+0x274] ;  /* 0x00027400010e7983 */ /* 0x002ea80000300800 */
[----:B------:R-:W2:Y:S04]  /*17800*/  LDL.LU R15, [R1+0x278] ;  /* 0x00027800010f7983 */ /* 0x000ea80000300800 */
[----:B------:R-:W2:Y:S04]  /*17810*/  LDL.LU R3, [R1+0x27c] ;  /* 0x00027c0001037983 */ /* 0x000ea80000300800 */
[----:B------:R-:W2:Y:S04]  /*17820*/  LDL.LU R25, [R1+0x264] ;  /* 0x0002640001197983 */ /* 0x000ea80000300800 */
[----:B------:R-:W3:Y:S04]  /*17830*/  LDL.LU R27, [R1+0x254] ;  /* 0x00025400011b7983 */ /* 0x000ee80000300800 */
[----:B------:R-:W3:Y:S04]  /*17840*/  LDL.LU R26, [R1+0x268] ;  /* 0x00026800011a7983 */ /* 0x000ee80000300800 */
[----:B------:R-:W3:Y:S01]  /*17850*/  LDL.LU R23, [R1+0x26c] ;  /* 0x00026c0001177983 */ /* 0x000ee20000300800 */
[----:B------:R-:W-:Y:S01]  /*17860*/  FMUL R11, R18, R19 ;  /* 0x00000013120b7220 */ /* 0x000fe20000400000 */
[----:B------:R-:W0:Y:S02]  /*17870*/  MUFU.EX2 R0, R0 ;  /* 0x0000000000007308 */ /* 0x000e240000000800 */
[----:B------:R-:W3:Y:S04]  /*17880*/  LDL.LU R19, [R1+0x258] ;  /* 0x0002580001137983 */ /* 0x000ee80000300800 */
[----:B0-----:R-:W-:Y:S01]  /*17890*/  STL [R1+0x474], R0 ;  /* 0x0004740001007387 */ /* 0x001fe20000100800 */
[----:B----4-:R-:W-:Y:S11]  /*178a0*/  HMMA.16816.F32.BF16 R8, R4, R20, R8 ;  /* 0x000000140408723c */ /* 0x010ff60000041808 */
[----:B------:R-:W-:Y:S11]  /*178b0*/  @!UPT UIADD3 URZ, URZ, URZ, URZ ;  /* 0x0000003f3f3ff290 */ /* 0x000ff6000fffe03f */
[----:B------:R-:W-:Y:S01]  /*178c0*/  @!UPT UIADD3 URZ, URZ, URZ, URZ ;  /* 0x0000003f3f3ff290 */ /* 0x000fe2000fffe03f */
[----:B------:R-:W-:Y:S04]  /*178d0*/  STL.64 [R1+0x280], R8 ;  /* 0x0002800801007387 */ /* 0x000fe80000100a00 */
[----:B------:R0:W-:Y:S04]  /*178e0*/  STL.64 [R1+0x288], R10 ;  /* 0x0002880a01007387 */ /* 0x0001e80000100a00 */
[----:B0-----:R-:W4:Y:S01]  /*178f0*/  LDL.LU R11, [R1+0x250] ;  /* 0x00025000010b7983 */ /* 0x001f220000300800 */
[C---:B-----5:R-:W-:Y:S02]  /*17900*/  FMUL R12, R29.reuse, R13 ;  /* 0x0000000d1d0c7220 */ /* 0x060fe40000400000 */
[----:B--2---:R-:W-:-:S02]  /*17910*/  FMUL R13, R29, R14 ;  /* 0x0000000e1d0d7220 */ /* 0x004fc40000400000 */
[C---:B---3--:R-:W-:Y:S01]  /*17920*/  FMUL R9, R29.reuse, R27 ;  /* 0x0000001b1d097220 */ /* 0x048fe20000400000 */
[----:B------:R-:W-:Y:S01]  /*17930*/  STL [R1+0x128c], R20 ;  /* 0x00128c1401007387 */ /* 0x000fe20000100800 */
[C---:B------:R-:W-:Y:S02]  /*17940*/  FMUL R24, R29.reuse, R24 ;  /* 0x000000181d187220 */ /* 0x040fe40000400000 */
[C---:B------:R-:W-:Y:S01]  /*17950*/  FMUL R26, R18.reuse, R26 ;  /* 0x0000001a121a7220 */ /* 0x040fe20000400000 */
[----:B------:R-:W-:Y:S01]  /*17960*/  STL [R1+0x1288], R21 ;  /* 0x0012881501007387 */ /* 0x000fe20000100800 */
[----:B------:R-:W-:Y:S02]  /*17970*/  FMUL R25, R29, R25 ;  /* 0x000000191d197220 */ /* 0x000fe40000400000 */
[C---:B------:R-:W-:Y:S01]  /*17980*/  FMUL R27, R18.reuse, R23 ;  /* 0x00000017121b7220 */ /* 0x040fe20000400000 */
[----:B------:R-:W2:Y:S01]  /*17990*/  LDL.LU R0, [R1+0x1b0] ;  /* 0x0001b00001007983 */ /* 0x000ea20000300800 */
[----:B------:R-:W-:-:S02]  /*179a0*/  FMUL R14, R18, R15 ;  /* 0x0000000f120e7220 */ /* 0x000fc40000400000 */
[C---:B------:R-:W-:Y:S02]  /*179b0*/  FMUL R15, R18.reuse, R3 ;  /* 0x00000003120f7220 */ /* 0x040fe40000400000 */
[----:B------:R-:W3:Y:S04]  /*179c0*/  LDL.LU R3, [R1] ;  /* 0x0000000001037983 */ /* 0x000ee80000300800 */
[----:B------:R-:W-:Y:S04]  /*179d0*/  STL.64 [R1+0x1298], R26 ;  /* 0x0012981a01007387 */ /* 0x000fe80000100a00 */
[----:B------:R-:W-:Y:S04]  /*179e0*/  STL.64 [R1+0x1290], R24 ;  /* 0x0012901801007387 */ /* 0x000fe80000100a00 */
[----:B------:R-:W0:Y:S01]  /*179f0*/  LDSM.16.M88.4 R24, [R22+0xb000] ;  /* 0x00b000001618783b */ /* 0x000e220000000200 */
[----:B------:R-:W-:Y:S03]  /*17a00*/  HMMA.16816.F32.BF16 R12, R4, R16, R12 ;  /* 0x00000010040c723c */ /* 0x000fe6000004180c */
[----:B------:R-:W-:Y:S04]  /*17a10*/  STL [R1+0x1284], R16 ;  /* 0x0012841001007387 */ /* 0x000fe80000100800 */
[----:B------:R-:W-:Y:S11]  /*17a20*/  STL [R1+0x1280], R17 ;  /* 0x0012801101007387 */ /* 0x000ff60000100800 */
[----:B------:R-:W-:Y:S05]  /*17a30*/  @!UPT UIADD3 URZ, URZ, URZ, URZ ;  /* 0x0000003f3f3ff290 */ /* 0x000fea000fffe03f */
[----:B------:R-:W-:Y:S04]  /*17a40*/  STL.64 [R1+0x270], R12 ;  /* 0x0002700c01007387 */ /* 0x000fe80000100a00 */
[----:B------:R-:W-:Y:S01]  /*17a50*/  STL.64 [R1+0x278], R14 ;  /* 0x0002780e01007387 */ /* 0x000fe20000100a00 */
[----:B------:R-:W-:-:S03]  /*17a60*/  FMUL R10, R18, R19 ;  /* 0x00000013120a7220 */ /* 0x000fc60000400000 */
[----:B------:R-:W-:Y:S04]  /*17a70*/  LDSM.16.M88.4 R12, [R22+0xac00] ;  /* 0x00ac0000160c783b */ /* 0x000fe80000000200 */
[----:B0-----:R-:W-:Y:S01]  /*17a80*/  STL.64 [R1+0x80], R24 ;  /* 0x0000801801007387 */ /* 0x001fe20000100a00 */
[----:B------:R-:W-:Y:S01]  /*17a90*/  IMAD.MOV.U32 R20, RZ, RZ, R24 ;  /* 0x000000ffff147224 */ /* 0x000fe200078e0018 */
[----:B------:R-:W-:Y:S02]  /*17aa0*/  MOV R21, R25 ;  /* 0x0000001900157202 */ /* 0x000fe40000000f00 */
[----:B------:R-:W-:Y:S04]  /*17ab0*/  STL.64 [R1+0x88], R26 ;  /* 0x0000881a01007387 */ /* 0x000fe80000100a00 */
[----:B------:R-:W0:Y:S04]  /*17ac0*/  LDSM.16.M88.4 R24, [R22+0xb400] ;  /* 0x00b400001618783b */ /* 0x000e280000000200 */
[----:B0-----:R-:W-:Y:S01]  /*17ad0*/  STL.64 [R1+0x130], R24 ;  /* 0x0001301801007387 */ /* 0x001fe20000100a00 */
[----:B------:R-:W-:-:S03]  /*17ae0*/  IMAD.MOV.U32 R16, RZ, RZ, R25 ;  /* 0x000000ffff107224 */ /* 0x000fc600078e0019 */
[----:B------:R-:W-:Y:S04]  /*17af0*/  STL.64 [R1+0x138], R26 ;  /* 0x0001381a01007387 */ /* 0x000fe80000100a00 */
[----:B------:R-:W0:Y:S01]  /*17b00*/  LDSM.16.M88.4 R24, [R22+0xb800] ;  /* 0x00b800001618783b */ /* 0x000e220000000200 */
[----:B----4-:R-:W-:-:S03]  /*17b10*/  FMUL R8, R29, R11 ;  /* 0x0000000b1d087220 */ /* 0x010fc60000400000 */
[----:B------:R-:W4:Y:S04]  /*17b20*/  LDL.LU R11, [R1+0x25c] ;  /* 0x00025c00010b7983 */ /* 0x000f280000300800 */
[----:B0-----:R-:W-:Y:S04]  /*17b30*/  STL.64 [R1+0x140], R24 ;  /* 0x0001401801007387 */ /* 0x001fe80000100a00 */
[----:B------:R-:W-:Y:S04]  /*17b40*/  STL.64 [R1+0x148], R26 ;  /* 0x0001481a01007387 */ /* 0x000fe80000100a00 */
[----:B------:R-:W0:Y:S04]  /*17b50*/  LDSM.16.M88.4 R24, [R22+0xbc00] ;  /* 0x00bc00001618783b */ /* 0x000e280000000200 */
[----:B0-----:R-:W-:Y:S01]  /*17b60*/  STL.64 [R1+0x150], R24 ;  /* 0x0001501801007387 */ /* 0x001fe20000100a00 */
[----:B------:R-:W-:Y:S01]  /*17b70*/  MOV R17, R24 ;  /* 0x0000001800117202 */ /* 0x000fe20000000f00 */
[----:B------:R-:W-:-:S02]  /*17b80*/  IMAD.MOV.U32 R19, RZ, RZ, R25 ;  /* 0x000000ffff137224 */ /* 0x000fc400078e0019 */
[----:B------:R0:W-:Y:S04]  /*17b90*/  STL.64 [R1+0x158], R26 ;  /* 0x0001581a01007387 */ /* 0x0001e80000100a00 */
[----:B0-----:R-:W5:Y:S04]  /*17ba0*/  LDL.LU.64 R26, [R1+0x1298] ;  /* 0x00129800011a7983 */ /* 0x001f680000300a00 */
[----:B------:R-:W5:Y:S02]  /*17bb0*/  LDL.LU.64 R24, [R1+0x1290] ;  /* 0x0012900001187983 */ /* 0x000f640000300a00 */
[----:B-----5:R-:W-:Y:S11]  /*17bc0*/  HMMA.16816.F32.BF16 R24, R4, R12, R24 ;  /* 0x0000000c0418723c */ /* 0x020ff60000041818 */
[----:B------:R-:W-:Y:S11]  /*17bd0*/  @!UPT UIADD3 URZ, URZ, URZ, URZ ;  /* 0x0000003f3f3ff290 */ /* 0x000ff6000fffe03f */
[----:B------:R-:W-:Y:S01]  /*17be0*/  @!UPT UIADD3 URZ, URZ, URZ, URZ ;  /* 0x0000003f3f3ff290 */ /* 0x000fe2000fffe03f */
[----:B------:R0:W-:Y:S01]  /*17bf0*/  STL [R1+0x260], R24 ;  /* 0x0002601801007387 */ /* 0x0001e20000100800 */
[----:B------:R-:W-:Y:S01]  /*17c00*/  MOV R22, R25 ;  /* 0x0000001900167202 */ /* 0x000fe20000000f00 */
[----:B------:R-:W-:Y:S02]  /*17c10*/  IMAD.MOV.U32 R23, RZ, RZ, R26 ;  /* 0x000000ffff177224 */ /* 0x000fe400078e001a */
[----:B------:R1:W-:Y:S04]  /*17c20*/  STL [R1+0x26c], R27 ;  /* 0x00026c1b01007387 */ /* 0x0003e80000100800 */
[----:B0-----:R-:W5:Y:S04]  /*17c30*/  LDL.LU R24, [R1+0x240] ;  /* 0x0002400001187983 */ /* 0x001f680000300800 */
[----:B------:R-:W2:Y:S04]  /*17c40*/  LDL.LU R25, [R1+0x244] ;  /* 0x0002440001197983 */ /* 0x000ea80000300800 */
[----:B------:R-:W2:Y:S04]  /*17c50*/  LDL.LU R26, [R1+0x248] ;  /* 0x00024800011a7983 */ /* 0x000ea80000300800 */
[----:B-1----:R-:W2:Y:S04]  /*17c60*/  LDL.LU R27, [R1+0x24c] ;  /* 0x00024c00011b7983 */ /* 0x002ea80000300800 */
[----:B------:R-:W-:Y:S04]  /*17c70*/  STL.64 [R1+0x11f8], R14 ;  /* 0x0011f80e01007387 */ /* 0x000fe80000100a00 */
[----:B------:R0:W-:Y:S02]  /*17c80*/  STL.64 [R1+0x11f0], R12 ;  /* 0x0011f00c01007387 */ /* 0x0001e40000100a00 */
[----:B0-----:R-:W-:Y:S01]  /*17c90*/  MOV R12, R20 ;  /* 0x00000014000c7202 */ /* 0x001fe20000000f00 */
[----:B------:R-:W-:Y:S01]  /*17ca0*/  IMAD.MOV.U32 R13, RZ, RZ, R21 ;  /* 0x000000ffff0d7224 */ /* 0x000fe200078e0015 */
[----:B------:R-:W2:Y:S04]  /*17cb0*/  LDL.LU R20, [R1+0x128c] ;  /* 0x00128c0001147983 */ /* 0x000ea80000300800 */
[----:B------:R-:W2:Y:S01]  /*17cc0*/  LDL.LU R21, [R1+0x1288] ;  /* 0x0012880001157983 */ /* 0x000ea20000300800 */
[----:B----4-:R-:W-:-:S02]  /*17cd0*/  FMUL R11, R18, R11 ;  /* 0x0000000b120b7220 */ /* 0x010fc40000400000 */
[----:B------:R-:W-:-:S05]  /*17ce0*/  FADD R2, R2, -R28 ;  /* 0x8000001c02027221 */ /* 0x000fca0000000000 */
[----:B------:R-:W-:Y:S01]  /*17cf0*/  HMMA.16816.F32.BF16 R8, R4, R12, R8 ;  /* 0x0000000c0408723c */ /* 0x000fe20000041808 */
[----:B------:R-:W-:-:S06]  /*17d00*/  FMUL R2, R2, 1.4426950216293334961 ;  /* 0x3fb8aa3b02027820 */ /* 0x000fcc0000400000 */
[----:B------:R-:W0:Y:S01]  /*17d10*/  MUFU.EX2 R2, R2 ;  /* 0x0000000200027308 */ /* 0x000e220000000800 */
[----:B------:R1:W-:Y:S04]  /*17d20*/  STL [R1+0x118c], R22 ;  /* 0x00118c1601007387 */ /* 0x0003e80000100800 */
[----:B------:R4:W-:Y:S04]  /*17d30*/  STL [R1+0x1188], R23 ;  /* 0x0011881701007387 */ /* 0x0009e80000100800 */
[----:B------:R-:W-:Y:S08]  /*17d40*/  STL [R1+0x11d0], R28 ;  /* 0x0011d01c01007387 */ /* 0x000ff00000100800 */
[----:B-1----:R-:W-:Y:S01]  /*17d50*/  MOV R22, R8 ;  /* 0x0000000800167202 */ /* 0x002fe20000000f00 */
[----:B----4-:R-:W-:Y:S01]  /*17d60*/  IMAD.MOV.U32 R23, RZ, RZ, R9 ;  /* 0x000000ffff177224 */ /* 0x010fe200078e0009 */
[----:B0-----:R-:W-:Y:S04]  /*17d70*/  STL [R1+0x470], R2 ;  /* 0x0004700201007387 */ /* 0x001fe80000100800 */
[----:B------:R0:W-:Y:S04]  /*17d80*/  STL.64 [R1+0x258], R10 ;  /* 0x0002580a01007387 */ /* 0x0001e80000100a00 */
[----:B------:R1:W-:Y:S04]  /*17d90*/  STL.64 [R1+0x1208], R22 ;  /* 0x0012081601007387 */ /* 0x0003e80000100a00 */
[----:B--2---:R2:W-:Y:S04]  /*17da0*/  STL.64 [R1+0x1200], R20 ;  /* 0x0012001401007387 */ /* 0x0045e80000100a00 */
[----:B------:R-:W4:Y:S04]  /*17db0*/  LDL.LU R8, [R1+0x230] ;  /* 0x0002300001087983 */ /* 0x000f280000300800 */
[----:B------:R-:W3:Y:S04]  /*17dc0*/  LDL.LU R9, [R1+0x234] ;  /* 0x0002340001097983 */ /* 0x000ee80000300800 */
[----:B0-----:R-:W3:Y:S04]  /*17dd0*/  LDL.LU R10, [R1+0x238] ;  /* 0x00023800010a7983 */ /* 0x001ee80000300800 */
[----:B------:R-:W3:Y:S04]  /*17de0*/  LDL.LU R11, [R1+0x23c] ;  /* 0x00023c00010b7983 */ /* 0x000ee80000300800 */
[----:B-1----:R-:W3:Y:S04]  /*17df0*/  LDL R22, [R1+0x500] ;  /* 0x0005000001167983 */ /* 0x002ee80000100800 */
[----:B------:R-:W3:Y:S01]  /*17e00*/  LDL R23, [R1+0x504] ;  /* 0x0005040001177983 */ /* 0x000ee20000100800 */
[----:B--2---:R-:W-:-:S03]  /*17e10*/  MOV R21, R16 ;  /* 0x0000001000157202 */ /* 0x004fc60000000f00 */
[----:B---3--:R-:W-:Y:S04]  /*17e20*/  STL.64 [R1+0x1278], R22 ;  /* 0x0012781601007387 */ /* 0x008fe80000100a00 */
[----:B------:R-:W2:Y:S04]  /*17e30*/  LDL R20, [R1+0x130] ;  /* 0x0001300001147983 */ /* 0x000ea80000100800 */
[----:B------:R-:W3:Y:S04]  /*17e40*/  LDL.LU R16, [R1+0x1284] ;  /* 0x0012840001107983 */ /* 0x000ee80000300800 */
[----:B------:R-:W2:Y:S04]  /*17e50*/  LDL R14, [R1+0x4f8] ;  /* 0x0004f800010e7983 */ /* 0x000ea80000100800 */
[----:B------:R-:W2:Y:S04]  /*17e60*/  LDL R15, [R1+0x4fc] ;  /* 0x0004fc00010f7983 */ /* 0x000ea80000100800 */
[----:B------:R-:W3:Y:S04]  /*17e70*/  LDL R12, [R1+0x474] ;  /* 0x00047400010c7983 */ /* 0x000ee80000100800 */
[----:B------:R-:W3:Y:S01]  /*17e80*/  LDL R13, [R1+0x478] ;  /* 0x00047800010d7983 */ /* 0x000ee20000100800 */
[----:B------:R-:W-:-:S02]  /*17e90*/  FMUL R3, R3, 1.4426950216293334961 ;  /* 0x3fb8aa3b03037820 */ /* 0x000fc40000400000 */
[----:B------:R-:W-:Y:S01]  /*17ea0*/  FADD R0, R0, -R28 ;  /* 0x8000001c00007221 */ /* 0x000fe20000000000 */
[----:B--2---:R-:W-:Y:S04]  /*17eb0*/  STL.64 [R1+0x1258], R14 ;  /* 0x0012580e01007387 */ /* 0x004fe80000100a00 */
[----:B---3--:R0:W-:Y:S02]  /*17ec0*/  STL.64 [R1+0x1250], R12 ;  /* 0x0012500c01007387 */ /* 0x0081e40000100a00 */
[----:B0-----:R-:W-:Y:S02]  /*17ed0*/  MOV R13, R19 ;  /* 0x00000013000d7202 */ /* 0x001fe40000000f00 */
[----:B------:R0:W1:Y:S01]  /*17ee0*/  MUFU.EX2 R19, R3 ;  /* 0x0000000300137308 */ /* 0x0000620000000800 */
[----:B------:R-:W-:-:S02]  /*17ef0*/  IMAD.MOV.U32 R12, RZ, RZ, R17 ;  /* 0x000000ffff0c7224 */ /* 0x000fc400078e0011 */
[----:B------:R-:W2:Y:S04]  /*17f00*/  LDL.LU R17, [R1+0x1280] ;  /* 0x0012800001117983 */ /* 0x000ea80000300800 */
[----:B------:R-:W3:Y:S04]  /*17f10*/  LDL.LU R28, [R1+0x224] ;  /* 0x00022400011c7983 */ /* 0x000ee80000300800 */
[----:B------:R-:W2:Y:S04]  /*17f20*/  LDL.LU R15, [R1+0x228] ;  /* 0x00022800010f7983 */ /* 0x000ea80000300800 */
[----:B0-----:R-:W2:Y:S04]  /*17f30*/  LDL.LU R3, [R1+0x220] ;  /* 0x0002200001037983 */ /* 0x001ea80000300800 */
[----:B-1----:R-:W-:Y:S04]  /*17f40*/  STL [R1+0x410], R19 ;  /* 0x0004101301007387 */ /* 0x002fe80000100800 */
[----:B------:R-:W2:Y:S04]  /*17f50*/  LDL.LU.64 R22, [R1+0x1278] ;  /* 0x0012780001167983 */ /* 0x000ea80000300a00 */
[----:B------:R-:W2:Y:S01]  /*17f60*/  LDL.LU R14, [R1+0x22c] ;  /* 0x00022c00010e7983 */ /* 0x000ea20000300800 */
[----:B-----5:R-:W-:-:S02]  /*17f70*/  FMUL R24, R29, R24 ;  /* 0x000000181d187220 */ /* 0x020fc40000400000 */
[----:B------:R-:W-:Y:S02]  /*17f80*/  FMUL R25, R29, R25 ;  /* 0x000000191d197220 */ /* 0x000fe40000400000 */
[C---:B------:R-:W-:Y:S02]  /*17f90*/  FMUL R26, R18.reuse, R26 ;  /* 0x0000001a121a7220 */ /* 0x040fe40000400000 */
[----:B------:R-:W-:-:S07]  /*17fa0*/  FMUL R27, R18, R27 ;  /* 0x0000001b121b7220 */ /* 0x000fce0000400000 */
[----:B------:R-:W-:Y:S11]  /*17fb0*/  HMMA.16816.F32.BF16 R24, R4, R20, R24 ;  /* 0x000000140418723c */ /* 0x000ff60000041818 */
[----:B------:R-:W-:Y:S11]  /*17fc0*/  @!UPT UIADD3 URZ, URZ, URZ, URZ ;  /* 0x0000003f3f3ff290 */ /* 0x000ff6000fffe03f */
[----:B------:R-:W-:Y:S01]  /*17fd0*/  @!UPT UIADD3 URZ, URZ, URZ, URZ ;  /* 0x0000003f3f3ff290 */ /* 0x000fe2000fffe03f */
[----:B------:R-:W-:Y:S04]  /*17fe0*/  STL.64 [R1+0x240], R24 ;  /* 0x0002401801007387 */ /* 0x000fe80000100a00 */
[----:B------:R-:W-:Y:S04]  /*17ff0*/  STL.64 [R1+0x248], R26 ;  /* 0x0002481a01007387 */ /* 0x000fe80000100a00 */
[----:B--2---:R-:W-:Y:S04]  /*18000*/  STL [R1+0x1270], R14 ;  /* 0x0012700e01007387 */ /* 0x004fe80000100800 */
[----:B------:R0:W-:Y:S04]  /*18010*/  STL.64 [R1+0x1268], R12 ;  /* 0x0012680c01007387 */ /* 0x0001e80000100a00 */
[----:B0-----:R-:W2:Y:S01]  /*18020*/  LDL.LU.64 R12, [R1+0x140] ;  /* 0x00014000010c7983 */ /* 0x001ea20000300a00 */
[----:B------:R-:W-:-:S03]  /*18030*/  FMUL R0, R0, 1.4426950216293334961 ;  /* 0x3fb8aa3b00007820 */ /* 0x000fc60000400000 */
[----:B------:R-:W5:Y:S03]  /*18040*/  LDL.LU R20, [R1+0x1c0] ;  /* 0x0001c00001147983 */ /* 0x000f660000300800 */
[----:B------:R-:W0:Y:S01]  /*18050*/  MUFU.EX2 R0, R0 ;  /* 0x0000000000007308 */ /* 0x000e220000000800 */
[----:B------:R-:W5:Y:S01]  /*18060*/  LDL.LU R21, [R1+0x1c4] ;  /* 0x0001c40001157983 */ /* 0x000f620000300800 */
[C---:B----4-:R-:W-:Y:S02]  /*18070*/  FMUL R8, R29.reuse, R8 ;  /* 0x000000081d087220 */ /* 0x050fe40000400000 */
[----:B------:R-:W-:Y:S02]  /*18080*/  FMUL R9, R29, R9 ;  /* 0x000000091d097220 */ /* 0x000fe40000400000 */
[C---:B------:R-:W-:Y:S02]  /*18090*/  FMUL R10, R18.reuse, R10 ;  /* 0x0000000a120a7220 */ /* 0x040fe40000400000 */
[----:B------:R-:W-:-:S02]  /*180a0*/  FMUL R11, R18, R11 ;  /* 0x0000000b120b7220 */ /* 0x000fc40000400000 */
[C---:B------:R-:W-:Y:S01]  /*180b0*/  FMUL R24, R29.reuse, R3 ;  /* 0x000000031d187220 */ /* 0x040fe20000400000 */
[----:B0-----:R-:W-:Y:S04]  /*180c0*/  STL [R1+0x4f4], R0 ;  /* 0x0004f40001007387 */ /* 0x001fe80000100800 */
[----:B------:R-:W4:Y:S01]  /*180d0*/  LDL.LU R14, [R1+0x1270] ;  /* 0x00127000010e7983 */ /* 0x000f220000300800 */
[----:B---3--:R-:W-:Y:S01]  /*180e0*/  FMUL R25, R29, R28 ;  /* 0x0000001c1d197220 */ /* 0x008fe20000400000 */
[----:B--2---:R-:W-:Y:S01]  /*180f0*/  HMMA.16816.F32.BF16 R8, R4, R12, R8 ;  /* 0x0000000c0408723c */ /* 0x004fe20000041808 */
[----:B------:R-:W-:Y:S01]  /*18100*/  IMAD.MOV.U32 R29, RZ, RZ, R12 ;  /* 0x000000ffff1d7224 */ /* 0x000fe200078e000c */
[----:B------:R-:W-:Y:S02]  /*18110*/  MOV R28, R13 ;  /* 0x0000000d001c7202 */ /* 0x000fe40000000f00 */
[----:B------:R-:W2:Y:S01]  /*18120*/  LDL.LU.64 R12, [R1+0x1268] ;  /* 0x00126800010c7983 */ /* 0x000ea20000300a00 */
[----:B------:R-:W-:-:S02]  /*18130*/  FMUL R26, R18, R15 ;  /* 0x0000000f121a7220 */ /* 0x000fc40000400000 */
[----:B----4-:R-:W-:Y:S11]  /*18140*/  FMUL R27, R18, R14 ;  /* 0x0000000e121b7220 */ /* 0x010ff60000400000 */
[----:B------:R-:W-:Y:S05]  /*18150*/  @!UPT UIADD3 URZ, URZ, URZ, URZ ;  /* 0x0000003f3f3ff290 */ /* 0x000fea000fffe03f */
[----:B------:R0:W-:Y:S01]  /*18160*/  STL.64 [R1+0x230], R8 ;  /* 0x0002300801007387 */ /* 0x0001e20000100a00 */
[----:B------:R-:W-:-:S03]  /*18170*/  IMAD.MOV.U32 R3, RZ, RZ, R11 ;  /* 0x000000ffff037224 */ /* 0x000fc600078e000b */
[----:B------:R1:W-:Y:S04]  /*18180*/  STL [R1+0x238], R10 ;  /* 0x0002380a01007387 */ /* 0x0003e80000100800 */
[----:B0-----:R-:W3:Y:S04]  /*18190*/  LDL.LU R8, [R1+0x210] ;  /* 0x0002100001087983 */ /* 0x001ee80000300800 */
[----:B------:R-:W4:Y:S04]  /*181a0*/  LDL.LU R9, [R1+0x214] ;  /* 0x0002140001097983 */ /* 0x000f280000300800 */
[----:B-1----:R-:W3:Y:S04]  /*181b0*/  LDL.LU R10, [R1+0x218] ;  /* 0x00021800010a7983 */ /* 0x002ee80000300800 */
[----:B------:R-:W3:Y:S04]  /*181c0*/  LDL.LU R11, [R1+0x21c] ;  /* 0x00021c00010b7983 */ /* 0x000ee80000300800 */
[----:B------:R-:W-:Y:S04]  /*181d0*/  STL [R1+0x11d4], R3 ;  /* 0x0011d40301007387 */ /* 0x000fe80000100800 */
[----:B------:R-:W3:Y:S04]  /*181e0*/  LDL.LU R18, [R1+0x1260] ;  /* 0x0012600001127983 */ /* 0x000ee80000300800 */
[----:B------:R-:W3:Y:S01]  /*181f0*/  LDL.LU.64 R14, [R1+0x1258] ;  /* 0x00125800010e7983 */ /* 0x000ee20000300a00 */
[----:B--2---:R-:W-:Y:S03]  /*18200*/  HMMA.16816.F32.BF16 R4, R4, R12, R24 ;  /* 0x0000000c0404723c */ /* 0x004fe60000041818 */
[----:B------:R-:W2:Y:S04]  /*18210*/  LDL.LU.64 R12, [R1+0x1250] ;  /* 0x00125000010c7983 */ /* 0x000ea80000300a00 */
[----:B------:R-:W2:Y:S11]  /*18220*/  LDL.LU R24, [R1+0x170] ;  /* 0x0001700001187983 */ /* 0x000eb60000300800 */
[----:B------:R-:W-:Y:S05]  /*18230*/  @!UPT UIADD3 URZ, URZ, URZ, URZ ;  /* 0x0000003f3f3ff290 */ /* 0x000fea000fffe03f */
[----:B------:R-:W-:Y:S04]  /*18240*/  STL.64 [R1+0x220], R4 ;  /* 0x0002200401007387 */ /* 0x000fe80000100a00 */
[----:B------:R-:W-:Y:S04]  /*18250*/  STL.64 [R1+0x228], R6 ;  /* 0x0002280601007387 */ /* 0x000fe80000100a00 */
[----:B------:R-:W2:Y:S04]  /*18260*/  LDL.LU R25, [R1+0x174] ;  /* 0x0001740001197983 */ /* 0x000ea80000300800 */
[----:B--2---:R0:W-:Y:S04]  /*18270*/  STL.64 [R1+0x1230], R24 ;  /* 0x0012301801007387 */ /* 0x0041e80000100a00 */
[----:B0-----:R-:W2:Y:S04]  /*18280*/  LDL.LU R24, [R1+0x180] ;  /* 0x0001800001187983 */ /* 0x001ea80000300800 */
[----:B------:R-:W2:Y:S01]  /*18290*/  LDL.LU R25, [R1+0x184] ;  /* 0x0001840001197983 */ /* 0x000ea20000300800 */
[----:B---3--:R-:W-:-:S02]  /*182a0*/  F2FP.BF16.PACK_AB R6, R14, R15 ;  /* 0x0000000f0e06723e */ /* 0x008fc400000010ff */
[----:B------:R-:W-:Y:S01]  /*182b0*/  F2FP.BF16.PACK_AB R7, R0, R2 ;  /* 0x000000020007723e */ /* 0x000fe200000010ff */
[----:B------:R-:W-:Y:S01]  /*182c0*/  FMUL R8, R18, R8 ;  /* 0x0000000812087220 */ /* 0x000fe20000400000 */
[----:B------:R-:W-:Y:S01]  /*182d0*/  F2FP.BF16.PACK_AB R4, R22, R23 ;  /* 0x000000171604723e */ /* 0x000fe200000010ff */
[----:B----4-:R-:W-:Y:S01]  /*182e0*/  FMUL R9, R18, R9 ;  /* 0x0000000912097220 */ /* 0x010fe20000400000 */
[----:B------:R-:W-:Y:S01]  /*182f0*/  F2FP.BF16.PACK_AB R5, R12, R13 ;  /* 0x0000000d0c05723e */ /* 0x000fe200000010ff */
[C---:B------:R-:W-:Y:S02]  /*18300*/  FMUL R10, R19.reuse, R10 ;  /* 0x0000000a130a7220 */ /* 0x040fe40000400000 */
[----:B------:R-:W-:Y:S01]  /*18310*/  FMUL R11, R19, R11 ;  /* 0x0000000b130b7220 */ /* 0x000fe20000400000 */
[----:B--2---:R0:W-:Y:S04]  /*18320*/  STL.64 [R1+0x1238], R24 ;  /* 0x0012381801007387 */ /* 0x0041e80000100a00 */
[----:B0-----:R-:W2:Y:S04]  /*18330*/  LDL.LU R24, [R1+0x190] ;  /* 0x0001900001187983 */ /* 0x001ea80000300800 */
[----:B------:R-:W2:Y:S04]  /*18340*/  LDL.LU R25, [R1+0x194] ;  /* 0x0001940001197983 */ /* 0x000ea80000300800 */
[----:B------:R-:W3:Y:S04]  /*18350*/  LDL.LU R14, [R1+0x320] ;  /* 0x00032000010e7983 */ /* 0x000ee80000300800 */
[----:B------:R-:W4:Y:S04]  /*18360*/  LDL.LU R3, [R1+0x324] ;  /* 0x0003240001037983 */ /* 0x000f280000300800 */
[----:B------:R-:W2:Y:S04]  /*18370*/  LDL.LU R2, [R1+0x328] ;  /* 0x0003280001027983 */ /* 0x000ea80000300800 */
[----:B------:R-:W2:Y:S04]  /*18380*/  LDL.LU R0, [R1+0x32c] ;  /* 0x00032c0001007983 */ /* 0x000ea80000300800 */
[----:B------:R-:W2:Y:S01]  /*18390*/  LDL.LU R26, [R1+0x310] ;  /* 0x00031000011a7983 */ /* 0x000ea20000300800 */
[----:B-----5:R-:W-:Y:S03]  /*183a0*/  HMMA.16816.F32.BF16 R8, R4, R20, R8 ;  /* 0x000000140408723c */ /* 0x020fe60000041808 */
[----:B--2---:R-:W-:Y:S11]  /*183b0*/  STL [R1+0x1248], R26 ;  /* 0x0012481a01007387 */ /* 0x004ff60000100800 */
[----:B------:R-:W-:Y:S09]  /*183c0*/  @!UPT UIADD3 URZ, URZ, URZ, URZ ;  /* 0x0000003f3f3ff290 */ /* 0x000ff2000fffe03f */
[----:B------:R-:W-:Y:S04]  /*183d0*/  STL.64 [R1+0x210], R8 ;  /* 0x0002100801007387 */ /* 0x000fe80000100a00 */
[----:B------:R-:W-:Y:S04]  /*183e0*/  STL.64 [R1+0x218], R10 ;  /* 0x0002180a01007387 */ /* 0x000fe80000100a00 */
[----:B------:R0:W-:Y:S04]  /*183f0*/  STL.64 [R1+0x1240], R24 ;  /* 0x0012401801007387 */ /* 0x0001e80000100a00 */
[----:B0-----:R-:W2:Y:S04]  /*18400*/  LDL.LU R24, [R1+0x1a0] ;  /* 0x0001a00001187983 */ /* 0x001ea80000300800 */
[----:B------:R-:W2:Y:S04]  /*18410*/  LDL.LU R25, [R1+0x1a4] ;  /* 0x0001a40001197983 */ /* 0x000ea80000300800 */
[----:B------:R-:W5:Y:S04]  /*18420*/  LDL.LU R23, [R1+0x314] ;  /* 0x0003140001177983 */ /* 0x000f680000300800 */
[----:B------:R-:W5:Y:S04]  /*18430*/  LDL.LU R21, [R1+0x318] ;  /* 0x0003180001157983 */ /* 0x000f680000300800 */
[----:B------:R-:W5:Y:S01]  /*18440*/  LDL.LU R20, [R1+0x31c] ;  /* 0x00031c0001147983 */ /* 0x000f620000300800 */
[----:B---3--:R-:W-:-:S03]  /*18450*/  FMUL R8, R18, R14 ;  /* 0x0000000e12087220 */ /* 0x008fc60000400000 */
[----:B------:R-:W3:Y:S01]  /*18460*/  LDL.LU R22, [R1+0x300] ;  /* 0x0003000001167983 */ /* 0x000ee20000300800 */
[----:B----4-:R-:W-:-:S03]  /*18470*/  FMUL R9, R18, R3 ;  /* 0x0000000312097220 */ /* 0x010fc60000400000 */
[----:B------:R-:W4:Y:S01]  /*18480*/  LDL.LU R15, [R1+0x304] ;  /* 0x00030400010f7983 */ /* 0x000f220000300800 */
[C---:B------:R-:W-:Y:S02]  /*18490*/  FMUL R10, R19.reuse, R2 ;  /* 0x00000002130a7220 */ /* 0x040fe40000400000 */
[----:B------:R-:W-:Y:S01]  /*184a0*/  FMUL R11, R19, R0 ;  /* 0x00000000130b7220 */ /* 0x000fe20000400000 */
[----:B------:R-:W3:Y:S04]  /*184b0*/  LDL.LU R13, [R1+0x308] ;  /* 0x00030800010d7983 */ /* 0x000ee80000300800 */
[----:B------:R-:W3:Y:S04]  /*184c0*/  LDL.LU R12, [R1+0x30c] ;  /* 0x00030c00010c7983 */ /* 0x000ee80000300800 */
[----:B------:R-:W3:Y:S01]  /*184d0*/  LDL.LU R26, [R1+0x1248] ;  /* 0x00124800011a7983 */ /* 0x000ee20000300800 */
[----:B--2---:R-:W-:Y:S03]  /*184e0*/  HMMA.16816.F32.BF16 R8, R4, R24, R8 ;  /* 0x000000180408723c */ /* 0x004fe60000041808 */
[----:B------:R-:W2:Y:S04]  /*184f0*/  LDL.LU.64 R24, [R1+0x1240] ;  /* 0x0012400001187983 */ /* 0x000ea80000300a00 */
[----:B------:R-:W4:Y:S04]  /*18500*/  LDL.LU R14, [R1+0x2f0] ;  /* 0x0002f000010e7983 */ /* 0x000f280000300800 */
[----:B------:R-:W4:Y:S11]  /*18510*/  LDL.LU R3, [R1+0x2f4] ;  /* 0x0002f40001037983 */ /* 0x000f360000300800 */
[----:B------:R-:W-:Y:S01]  /*18520*/  @!UPT UIADD3 URZ, URZ, URZ, URZ ;  /* 0x0000003f3f3ff290 */ /* 0x000fe2000fffe03f */
[----:B------:R3:W-:Y:S04]  /*18530*/  STL.64 [R1+0x200], R8 ;  /* 0x0002000801007387 */ /* 0x0007e80000100a00 */
[----:B------:R0:W-:Y:S04]  /*18540*/  STL.64 [R1+0x208], R10 ;  /* 0x0002080a01007387 */ /* 0x0001e80000100a00 */
[----:B------:R-:W4:Y:S01]  /*18550*/  LDL.LU R2, [R1+0x2f8] ;  /* 0x0002f80001027983 */ /* 0x000f220000300800 */
[----:B---3--:R-:W-:-:S03]  /*18560*/  FMUL R8, R18, R26 ;  /* 0x0000001a12087220 */ /* 0x008fc60000400000 */
[----:B------:R-:W3:Y:S01]  /*18570*/  LDL.LU R0, [R1+0x2fc] ;  /* 0x0002fc0001007983 */ /* 0x000ee20000300800 */
[----:B-----5:R-:W-:Y:S02]  /*18580*/  FMUL R9, R18, R23 ;  /* 0x0000001712097220 */ /* 0x020fe40000400000 */
[C---:B0-----:R-:W-:Y:S02]  /*18590*/  FMUL R10, R19.reuse, R21 ;  /* 0x00000015130a7220 */ /* 0x041fe40000400000 */
[----:B------:R-:W-:-:S07]  /*185a0*/  FMUL R11, R19, R20 ;  /* 0x00000014130b7220 */ /* 0x000fce0000400000 */
[----:B--2---:R-:W-:Y:S01]  /*185b0*/  HMMA.16816.F32.BF16 R8, R4, R24, R8 ;  /* 0x000000180408723c */ /* 0x004fe20000041808 */
[----:B------:R-:W2:Y:S04]  /*185c0*/  LDL.LU.64 R24, [R1+0x1238] ;  /* 0x0012380001187983 */ /* 0x000ea80000300a00 */
[----:B------:R-:W5:Y:S11]  /*185d0*/  LDL.LU R20, [R1+0x90] ;  /* 0x0000900001147983 */ /* 0x000f760000300800 */
[----:B------:R-:W-:Y:S07]  /*185e0*/  @!UPT UIADD3 URZ, URZ, URZ, URZ ;  /* 0x0000003f3f3ff290 */ /* 0x000fee000fffe03f */
[----:B------:R0:W-:Y:S04]  /*185f0*/  STL.64 [R1+0x1f0], R8 ;  /* 0x0001f00801007387 */ /* 0x0001e80000100a00 */
[----:B------:R1:W-:Y:S04]  /*18600*/  STL.64 [R1+0x1f8], R10 ;  /* 0x0001f80a01007387 */ /* 0x0003e80000100a00 */
[----:B------:R-:W5:Y:S01]  /*18610*/  LDL.LU R21, [R1+0x94] ;  /* 0x0000940001157983 */ /* 0x000f620000300800 */
[C---:B0-----:R-:W-:Y:S02]  /*18620*/  FMUL R8, R18.reuse, R22 ;  /* 0x0000001612087220 */ /* 0x041fe40000400000 */
[----:B----4-:R-:W-:-:S02]  /*18630*/  FMUL R9, R18, R15 ;  /* 0x0000000f12097220 */ /* 0x010fc40000400000 */
[C---:B-1----:R-:W-:Y:S02]  /*18640*/  FMUL R10, R19.reuse, R13 ;  /* 0x0000000d130a7220 */ /* 0x042fe40000400000 */
[C---:B------:R-:W-:Y:S02]  /*18650*/  FMUL R11, R19.reuse, R12 ;  /* 0x0000000c130b7220 */ /* 0x040fe40000400000 */
[----:B------:R-:W4:Y:S04]  /*18660*/  LDL.LU R12, [R1+0x10] ;  /* 0x00001000010c7983 */ /* 0x000f280000300800 */
[----:B------:R-:W4:Y:S01]  /*18670*/  LDL.LU R13, [R1+0x14] ;  /* 0x00001400010d7983 */ /* 0x000f220000300800 */
[----:B--2---:R-:W-:Y:S03]  /*18680*/  HMMA.16816.F32.BF16 R8, R4, R24, R8 ;  /* 0x000000180408723c */ /* 0x004fe60000041808 */
[----:B------:R-:W2:Y:S11]  /*18690*/  LDL.LU.64 R24, [R1+0x1230] ;  /* 0x0012300001187983 */ /* 0x000eb60000300a00 */
[----:B------:R-:W-:Y:S09]  /*186a0*/  @!UPT UIADD3 URZ, URZ, URZ, URZ ;  /* 0x0000003f3f3ff290 */ /* 0x000ff2000fffe03f */
[----:B------:R0:W-:Y:S04]  /*186b0*/  STL.64 [R1+0x1e0], R8 ;  /* 0x0001e00801007387 */ /* 0x0001e80000100a00 */
[----:B------:R1:W-:Y:S01]  /*186c0*/  STL.64 [R1+0x1e8], R10 ;  /* 0x0001e80a01007387 */ /* 0x0003e20000100a00 */
[C---:B0-----:R-:W-:Y:S02]  /*186d0*/  FMUL R8, R18.reuse, R14 ;  /* 0x0000000e12087220 */ /* 0x041fe40000400000 */
[----:B------:R-:W-:Y:S02]  /*186e0*/  FMUL R9, R18, R3 ;  /* 0x0000000312097220 */ /* 0x000fe40000400000 */
[C---:B-1----:R-:W-:Y:S02]  /*186f0*/  FMUL R10, R19.reuse, R2 ;  /* 0x00000002130a7220 */ /* 0x042fe40000400000 */
[----:B---3--:R-:W-:-:S07]  /*18700*/  FMUL R11, R19, R0 ;  /* 0x00000000130b7220 */ /* 0x008fce0000400000 */
[----:B--2---:R-:W-:Y:S01]  /*18710*/  HMMA.16816.F32.BF16 R8, R4, R24, R8 ;  /* 0x000000180408723c */ /* 0x004fe20000041808 */
[----:B------:R-:W2:Y:S04]  /*18720*/  LDL.LU R24, [R1+0x2e0] ;  /* 0x0002e00001187983 */ /* 0x000ea80000300800 */
[----:B------:R-:W3:Y:S11]  /*18730*/  LDL.LU R15, [R1+0x2e4] ;  /* 0x0002e400010f7983 */ /* 0x000ef60000300800 */
[----:B------:R-:W-:Y:S07]  /*18740*/  @!UPT UIADD3 URZ, URZ, URZ, URZ ;  /* 0x0000003f3f3ff290 */ /* 0x000fee000fffe03f */
[----:B------:R-:W-:Y:S04]  /*18750*/  STL.64 [R1+0x1d0], R8 ;  /* 0x0001d00801007387 */ /* 0x000fe80000100a00 */
[----:B------:R-:W-:Y:S04]  /*18760*/  STL.64 [R1+0x1d8], R10 ;  /* 0x0001d80a01007387 */ /* 0x000fe80000100a00 */
[----:B------:R-:W2:Y:S04]  /*18770*/  LDL.LU R14, [R1+0x2e8] ;  /* 0x0002e800010e7983 */ /* 0x000ea80000300800 */
        /* <DEDUP_REMOVED lines=8> */
[----:B--2---:R0:W-:Y:S04]  /*18800*/  STL.64 [R1+0x1218], R22 ;  /* 0x0012181601007387 */ /* 0x0041e80000100a00 */
[----:B0-----:R-:W2:Y:S04]  /*18810*/  LDL.LU R23, [R1+0x2d0] ;  /* 0x0002d00001177983 */ /* 0x001ea80000300800 */
[----:B-----5:R0:W-:Y:S04]  /*18820*/  STL.64 [R1+0x1210], R20 ;  /* 0x0012101401007387 */ /* 0x0201e80000100a00 */
[----:B0-----:R-:W5:Y:S04]  /*18830*/  LDL.LU R20, [R1+0xb0] ;  /* 0x0000b00001147983 */ /* 0x001f680000300800 */
[----:B------:R-:W5:Y:S04]  /*18840*/  LDL.LU R21, [R1+0xb4] ;  /* 0x0000b40001157983 */ /* 0x000f680000300800 */
[----:B--2---:R-:W-:Y:S04]  /*18850*/  STL [R1+0x1228], R23 ;  /* 0x0012281701007387 */ /* 0x004fe80000100800 */
[----:B-----5:R0:W-:Y:S04]  /*18860*/  STL.64 [R1+0x1220], R20 ;  /* 0x0012201401007387 */ /* 0x0201e80000100a00 */
[----:B0-----:R-:W2:Y:S04]  /*18870*/  LDL.LU R20, [R1+0x160] ;  /* 0x0001600001147983 */ /* 0x001ea80000300800 */
[----:B------:R-:W2:Y:S01]  /*18880*/  LDL.LU R21, [R1+0x164] ;  /* 0x0001640001157983 */ /* 0x000ea20000300800 */
[----:B------:R-:W-:-:S02]  /*18890*/  FMUL R8, R18, R24 ;  /* 0x0000001812087220 */ /* 0x000fc40000400000 */
[C---:B---3--:R-:W-:Y:S01]  /*188a0*/  FMUL R9, R18.reuse, R15 ;  /* 0x0000000f12097220 */ /* 0x048fe20000400000 */
[----:B------:R-:W3:Y:S01]  /*188b0*/  LDL.LU R24, [R1+0x2b0] ;  /* 0x0002b00001187983 */ /* 0x000ee20000300800 */
[C---:B------:R-:W-:Y:S02]  /*188c0*/  FMUL R10, R19.reuse, R14 ;  /* 0x0000000e130a7220 */ /* 0x040fe40000400000 */
[C---:B------:R-:W-:Y:S01]  /*188d0*/  FMUL R11, R19.reuse, R3 ;  /* 0x00000003130b7220 */ /* 0x040fe20000400000 */
[----:B------:R-:W5:Y:S04]  /*188e0*/  LDL.LU R15, [R1+0x2b4] ;  /* 0x0002b400010f7983 */ /* 0x000f680000300800 */
[----:B------:R-:W3:Y:S04]  /*188f0*/  LDL.LU R14, [R1+0x2b8] ;  /* 0x0002b800010e7983 */ /* 0x000ee80000300800 */
[----:B------:R-:W3:Y:S04]  /*18900*/  LDL.LU R3, [R1+0x2bc] ;  /* 0x0002bc0001037983 */ /* 0x000ee80000300800 */
[----:B------:R-:W3:Y:S01]  /*18910*/  LDL.LU R23, [R1+0x1228] ;  /* 0x0012280001177983 */ /* 0x000ee20000300800 */
[----:B--2---:R-:W-:Y:S03]  /*18920*/  HMMA.16816.F32.BF16 R8, R4, R20, R8 ;  /* 0x000000140408723c */ /* 0x004fe60000041808 */
[----:B------:R-:W2:Y:S11]  /*18930*/  LDL.LU.64 R20, [R1+0x1220] ;  /* 0x0012200001147983 */ /* 0x000eb60000300a00 */
[----:B------:R-:W-:Y:S09]  /*18940*/  @!UPT UIADD3 URZ, URZ, URZ, URZ ;  /* 0x0000003f3f3ff290 */ /* 0x000ff2000fffe03f */
[----:B------:R3:W-:Y:S04]  /*18950*/  STL.64 [R1+0x1b0], R8 ;  /* 0x0001b00801007387 */ /* 0x0007e80000100a00 */
[----:B------:R0:W-:Y:S01]  /*18960*/  STL.64 [R1+0x1b8], R10 ;  /* 0x0001b80a01007387 */ /* 0x0001e20000100a00 */
[C---:B---3--:R-:W-:Y:S02]  /*18970*/  FMUL R8, R18.reuse, R23 ;  /* 0x0000001712087220 */ /* 0x048fe40000400000 */
[----:B------:R-:W-:Y:S01]  /*18980*/  FMUL R9, R18, R27 ;  /* 0x0000001b12097220 */ /* 0x000fe20000400000 */
[----:B------:R-:W3:Y:S01]  /*18990*/  LDL.LU.64 R22, [R1+0x1218] ;  /* 0x0012180001167983 */ /* 0x000ee20000300a00 */
[C---:B0-----:R-:W-:Y:S02]  /*189a0*/  FMUL R10, R19.reuse, R2 ;  /* 0x00000002130a7220 */ /* 0x041fe40000400000 */
[----:B------:R-:W-:-:S07]  /*189b0*/  FMUL R11, R19, R0 ;  /* 0x00000000130b7220 */ /* 0x000fce0000400000 */
[----:B--2---:R-:W-:Y:S01]  /*189c0*/  HMMA.16816.F32.BF16 R8, R4, R20, R8 ;  /* 0x000000140408723c */ /* 0x004fe20000041808 */
[----:B------:R-:W2:Y:S04]  /*189d0*/  LDL.LU.64 R20, [R1+0x1210] ;  /* 0x0012100001147983 */ /* 0x000ea80000300a00 */
[----:B------:R-:W4:Y:S04]  /*189e0*/  LDL.LU R2, [R1+0x330] ;  /* 0x0003300001027983 */ /* 0x000f280000300800 */
[----:B------:R-:W4:Y:S11]  /*189f0*/  LDL.LU R0, [R1+0x334] ;  /* 0x0003340001007983 */ /* 0x000f360000300800 */
[----:B------:R-:W-:Y:S03]  /*18a00*/  @!UPT UIADD3 URZ, URZ, URZ, URZ ;  /* 0x0000003f3f3ff290 */ /* 0x000fe6000fffe03f */
[----:B------:R0:W-:Y:S04]  /*18a10*/  STL.64 [R1+0xa0], R8 ;  /* 0x0000a00801007387 */ /* 0x0001e80000100a00 */
[----:B------:R3:W-:Y:S01]  /*18a20*/  STL.64 [R1+0xa8], R10 ;  /* 0x0000a80a01007387 */ /* 0x0007e20000100a00 */
[C---:B0-----:R-:W-:Y:S02]  /*18a30*/  FMUL R8, R18.reuse, R26 ;  /* 0x0000001a12087220 */ /* 0x041fe40000400000 */
[----:B------:R-:W-:Y:S02]  /*18a40*/  FMUL R9, R18, R25 ;  /* 0x0000001912097220 */ /* 0x000fe40000400000 */
[C---:B---3--:R-:W-:Y:S02]  /*18a50*/  FMUL R10, R19.reuse, R23 ;  /* 0x00000017130a7220 */ /* 0x048fe40000400000 */
[----:B------:R-:W-:-:S02]  /*18a60*/  FMUL R11, R19, R22 ;  /* 0x00000016130b7220 */ /* 0x000fc40000400000 */
[----:B------:R-:W3:Y:S05]  /*18a70*/  LDL.LU.64 R22, [R1+0x1208] ;  /* 0x0012080001167983 */ /* 0x000eea0000300a00 */
[----:B--2---:R-:W-:Y:S01]  /*18a80*/  HMMA.16816.F32.BF16 R8, R4, R20, R8 ;  /* 0x000000140408723c */ /* 0x004fe20000041808 */
[----:B------:R-:W2:Y:S11]  /*18a90*/  LDL.LU.64 R20, [R1+0x1200] ;  /* 0x0012000001147983 */ /* 0x000eb60000300a00 */
[----:B------:R-:W-:Y:S11]  /*18aa0*/  @!UPT UIADD3 URZ, URZ, URZ, URZ ;  /* 0x0000003f3f3ff290 */ /* 0x000ff6000fffe03f */
[----:B------:R0:W-:Y:S04]  /*18ab0*/  STL.64 [R1+0x70], R8 ;  /* 0x0000700801007387 */ /* 0x0001e80000100a00 */
[----:B------:R1:W-:Y:S04]  /*18ac0*/  STL.64 [R1+0x78], R10 ;  /* 0x0000780a01007387 */ /* 0x0003e80000100a00 */
[----:B------:R-:W2:Y:S01]  /*18ad0*/  LDL.LU R27, [R1+0x344] ;  /* 0x00034400011b7983 */ /* 0x000ea20000300800 */
[----:B0-----:R-:W-:-:S03]  /*18ae0*/  FMUL R8, R18, R24 ;  /* 0x0000001812087220 */ /* 0x001fc60000400000 */
[----:B------:R-:W2:Y:S01]  /*18af0*/  LDL.LU R26, [R1+0x348] ;  /* 0x00034800011a7983 */ /* 0x000ea20000300800 */
[----:B-----5:R-:W-:Y:S02]  /*18b00*/  FMUL R9, R18, R15 ;  /* 0x0000000f12097220 */ /* 0x020fe40000400000 */
[C---:B-1----:R-:W-:Y:S01]  /*18b10*/  FMUL R10, R19.reuse, R14 ;  /* 0x0000000e130a7220 */ /* 0x042fe20000400000 */
[----:B------:R-:W5:Y:S01]  /*18b20*/  LDL.LU R25, [R1+0x34c] ;  /* 0x00034c0001197983 */ /* 0x000f620000300800 */
[----:B------:R-:W-:-:S03]  /*18b30*/  FMUL R11, R19, R3 ;  /* 0x00000003130b7220 */ /* 0x000fc60000400000 */
[----:B------:R-:W2:Y:S04]  /*18b40*/  LDL.LU.64 R14, [R1+0x11f8] ;  /* 0x0011f800010e7983 */ /* 0x000ea80000300a00 */
[----:B----4-:R-:W-:Y:S01]  /*18b50*/  HMMA.16816.F32.BF16 R8, R4, R12, R8 ;  /* 0x0000000c0408723c */ /* 0x010fe20000041808 */
[----:B------:R-:W4:Y:S11]  /*18b60*/  LDL.LU.64 R12, [R1+0x11f0] ;  /* 0x0011f000010c7983 */ /* 0x000f360000300a00 */
[----:B------:R-:W-:Y:S11]  /*18b70*/  @!UPT UIADD3 URZ, URZ, URZ, URZ ;  /* 0x0000003f3f3ff290 */ /* 0x000ff6000fffe03f */
[----:B------:R-:W-:Y:S04]  /*18b80*/  STL.64 [R1+0x60], R8 ;  /* 0x0000600801007387 */ /* 0x000fe80000100a00 */
[----:B------:R0:W-:Y:S04]  /*18b90*/  STL.64 [R1+0x68], R10 ;  /* 0x0000680a01007387 */ /* 0x0001e80000100a00 */
[----:B0-----:R-:W2:Y:S04]  /*18ba0*/  LDL.LU R10, [R1+0x338] ;  /* 0x00033800010a7983 */ /* 0x001ea80000300800 */
[----:B------:R-:W3:Y:S01]  /*18bb0*/  LDL.LU R11, [R1+0x33c] ;  /* 0x00033c00010b7983 */ /* 0x000ee20000300800 */
[----:B------:R-:W-:-:S02]  /*18bc0*/  FMUL R8, R18, R2 ;  /* 0x0000000212087220 */ /* 0x000fc40000400000 */
[----:B------:R-:W-:Y:S02]  /*18bd0*/  FMUL R9, R18, R0 ;  /* 0x0000000012097220 */ /* 0x000fe40000400000 */
[----:B------:R-:W4:Y:S04]  /*18be0*/  LDL.LU R18, [R1+0x11ec] ;  /* 0x0011ec0001127983 */ /* 0x000f280000300800 */
[----:B------:R-:W4:Y:S04]  /*18bf0*/  LDL.LU R24, [R1+0x370] ;  /* 0x0003700001187983 */ /* 0x000f280000300800 */
[----:B------:R-:W4:Y:S04]  /*18c00*/  LDL.LU R3, [R1+0x374] ;  /* 0x0003740001037983 */ /* 0x000f280000300800 */
[----:B------:R-:W4:Y:S04]  /*18c10*/  LDL.LU R2, [R1+0x378] ;  /* 0x0003780001027983 */ /* 0x000f280000300800 */
[----:B------:R-:W4:Y:S01]  /*18c20*/  LDL.LU R0, [R1+0x37c] ;  /* 0x00037c0001007983 */ /* 0x000f220000300800 */
[----:B--2---:R-:W-:-:S02]  /*18c30*/  FMUL R10, R19, R10 ;  /* 0x0000000a130a7220 */ /* 0x004fc40000400000 */
[----:B---3--:R-:W-:Y:S02]  /*18c40*/  FMUL R11, R19, R11 ;  /* 0x0000000b130b7220 */ /* 0x008fe40000400000 */
[----:B------:R-:W4:Y:S05]  /*18c50*/  LDL.LU R19, [R1+0x11e8] ;  /* 0x0011e80001137983 */ /* 0x000f2a0000300800 */
[----:B------:R-:W-:Y:S11]  /*18c60*/  HMMA.16816.F32.BF16 R8, R4, R20, R8 ;  /* 0x000000140408723c */ /* 0x000ff60000041808 */
[----:B------:R-:W-:Y:S11]  /*18c70*/  @!UPT UIADD3 URZ, URZ, URZ, URZ ;  /* 0x0000003f3f3ff290 */ /* 0x000ff6000fffe03f */
[----:B------:R-:W-:Y:S01]  /*18c80*/  @!UPT UIADD3 URZ, URZ, URZ, URZ ;  /* 0x0000003f3f3ff290 */ /* 0x000fe2000fffe03f */
[----:B------:R-:W-:Y:S04]  /*18c90*/  STL.64 [R1+0x50], R8 ;  /* 0x0000500801007387 */ /* 0x000fe80000100a00 */
[----:B------:R0:W-:Y:S04]  /*18ca0*/  STL.64 [R1+0x58], R10 ;  /* 0x0000580a01007387 */ /* 0x0001e80000100a00 */
[----:B0-----:R-:W2:Y:S04]  /*18cb0*/  LDL.LU R11, [R1+0x340] ;  /* 0x00034000010b7983 */ /* 0x001ea80000300800 */
[----:B------:R-:W3:Y:S04]  /*18cc0*/  LDL R21, [R1+0x410] ;  /* 0x0004100001157983 */ /* 0x000ee80000100800 */
[----:B------:R0:W-:Y:S04]  /*18cd0*/  STL.64 [R1+0x11b8], R22 ;  /* 0x0011b81601007387 */ /* 0x0001e80000100a00 */
[----:B0-----:R-:W2:Y:S04]  /*18ce0*/  LDL R23, [R1+0x414] ;  /* 0x0004140001177983 */ /* 0x001ea80000100800 */
[----:B----4-:R0:W-:Y:S04]  /*18cf0*/  STL.64 [R1+0x11a8], R18 ;  /* 0x0011a81201007387 */ /* 0x0101e80000100a00 */
[----:B0-----:R-:W4:Y:S01]  /*18d00*/  LDL R19, [R1+0x35c] ;  /* 0x00035c0001137983 */ /* 0x001f220000100800 */
[----:B---3--:R-:W-:-:S02]  /*18d10*/  FMUL R10, R21, R26 ;  /* 0x0000001a150a7220 */ /* 0x008fc40000400000 */
[C---:B--2---:R-:W-:Y:S02]  /*18d20*/  FMUL R8, R23.reuse, R11 ;  /* 0x0000000b17087220 */ /* 0x044fe40000400000 */
[----:B------:R-:W-:Y:S02]  /*18d30*/  FMUL R9, R23, R27 ;  /* 0x0000001b17097220 */ /* 0x000fe40000400000 */
[----:B-----5:R-:W-:-:S07]  /*18d40*/  FMUL R11, R21, R25 ;  /* 0x00000019150b7220 */ /* 0x020fce0000400000 */
[----:B------:R-:W-:Y:S01]  /*18d50*/  HMMA.16816.F32.BF16 R8, R4, R16, R8 ;  /* 0x000000100408723c */ /* 0x000fe20000041808 */
[----:B------:R-:W-:Y:S02]  /*18d60*/  FMUL R25, R23, R3 ;  /* 0x0000000317197220 */ /* 0x000fe40000400000 */
[C---:B------:R-:W-:Y:S02]  /*18d70*/  FMUL R27, R21.reuse, R0 ;  /* 0x00000000151b7220 */ /* 0x040fe40000400000 */
[----:B------:R-:W-:Y:S11]  /*18d80*/  FMUL R26, R21, R2 ;  /* 0x00000002151a7220 */ /* 0x000ff60000400000 */
[----:B------:R-:W-:Y:S07]  /*18d90*/  @!UPT UIADD3 URZ, URZ, URZ, URZ ;  /* 0x0000003f3f3ff290 */ /* 0x000fee000fffe03f */
[----:B------:R0:W-:Y:S04]  /*18da0*/  STL.64 [R1], R8 ;  /* 0x0000000801007387 */ /* 0x0001e80000100a00 */
[----:B------:R1:W-:Y:S04]  /*18db0*/  STL.64 [R1+0x8], R10 ;  /* 0x0000080a01007387 */ /* 0x0003e80000100a00 */
[----:B0-----:R-:W2:Y:S04]  /*18dc0*/  LDL.LU R8, [R1+0x390] ;  /* 0x0003900001087983 */ /* 0x001ea80000300800 */
[----:B------:R-:W3:Y:S04]  /*18dd0*/  LDL.LU R9, [R1+0x394] ;  /* 0x0003940001097983 */ /* 0x000ee80000300800 */
[----:B-1----:R-:W5:Y:S04]  /*18de0*/  LDL.LU R10, [R1+0x398] ;  /* 0x00039800010a7983 */ /* 0x002f680000300800 */
[----:B------:R-:W2:Y:S04]  /*18df0*/  LDL.LU R3, [R1+0x39c] ;  /* 0x00039c0001037983 */ /* 0x000ea80000300800 */
[----:B------:R-:W2:Y:S04]  /*18e00*/  LDL.LU R0, [R1+0x3e8] ;  /* 0x0003e80001007983 */ /* 0x000ea80000300800 */
[----:B------:R-:W2:Y:S04]  /*18e10*/  LDL.LU R2, [R1+0x3e0] ;  /* 0x0003e00001027983 */ /* 0x000ea80000300800 */
[----:B------:R-:W4:Y:S04]  /*18e20*/  LDL.LU R18, [R1+0x3dc] ;  /* 0x0003dc0001127983 */ /* 0x000f280000300800 */
[----:B------:R-:W2:Y:S01]  /*18e30*/  LDL.LU R16, [R1+0x3d0] ;  /* 0x0003d00001107983 */ /* 0x000ea20000300800 */
[----:B------:R-:W-:-:S07]  /*18e40*/  FMUL R24, R23, R24 ;  /* 0x0000001817187220 */ /* 0x000fce0000400000 */
[----:B------:R-:W-:Y:S07]  /*18e50*/  HMMA.16816.F32.BF16 R24, R4, R12, R24 ;  /* 0x0000000c0418723c */ /* 0x000fee0000041818 */
[----:B------:R-:W-:Y:S01]  /*18e60*/  MOV R12, R29 ;  /* 0x0000001d000c7202 */ /* 0x000fe20000000f00 */
[----:B------:R-:W-:Y:S01]  /*18e70*/  IMAD.MOV.U32 R13, RZ, RZ, R28 ;  /* 0x000000ffff0d7224 */ /* 0x000fe200078e001c */
[----:B----4-:R-:W-:Y:S04]  /*18e80*/  STL.64 [R1+0x11e0], R18 ;  /* 0x0011e01201007387 */ /* 0x010fe80000100a00 */
[----:B--2---:R0:W-:Y:S04]  /*18e90*/  STL [R1+0x11d8], R16 ;  /* 0x0011d81001007387 */ /* 0x0041e80000100800 */
[----:B0-----:R-:W2:Y:S04]  /*18ea0*/  LDL.LU R16, [R1+0x80] ;  /* 0x0000800001107983 */ /* 0x001ea80000300800 */
[----:B------:R-:W2:Y:S04]  /*18eb0*/  LDL.LU R17, [R1+0x84] ;  /* 0x0000840001117983 */ /* 0x000ea80000300800 */
[----:B------:R-:W-:Y:S04]  /*18ec0*/  STL.64 [R1+0x11b0], R14 ;  /* 0x0011b00e01007387 */ /* 0x000fe80000100a00 */
[----:B------:R-:W4:Y:S04]  /*18ed0*/  LDL.LU R29, [R1+0x368] ;  /* 0x00036800011d7983 */ /* 0x000f280000300800 */
[----:B------:R-:W4:Y:S04]  /*18ee0*/  LDL.LU R28, [R1+0x36c] ;  /* 0x00036c00011c7983 */ /* 0x000f280000300800 */
[----:B------:R0:W-:Y:S04]  /*18ef0*/  STL.64 [R1+0xfd8], R26 ;  /* 0x000fd81a01007387 */ /* 0x0001e80000100a00 */
[----:B0-----:R-:W4:Y:S04]  /*18f00*/  LDL.LU R26, [R1+0x360] ;  /* 0x00036000011a7983 */ /* 0x001f280000300800 */
[----:B------:R-:W4:Y:S04]  /*18f10*/  LDL.LU R27, [R1+0x364] ;  /* 0x00036400011b7983 */ /* 0x000f280000300800 */
[----:B------:R0:W-:Y:S04]  /*18f20*/  STL.64 [R1+0xfd0], R24 ;  /* 0x000fd01801007387 */ /* 0x0001e80000100a00 */
[----:B0-----:R-:W4:Y:S04]  /*18f30*/  LDL.LU R24, [R1+0x130] ;  /* 0x0001300001187983 */ /* 0x001f280000300800 */
[----:B------:R-:W4:Y:S01]  /*18f40*/  LDL.LU R25, [R1+0x134] ;  /* 0x0001340001197983 */ /* 0x000f220000300800 */
[----:B------:R-:W-:-:S02]  /*18f50*/  FMUL R8, R23, R8 ;  /* 0x0000000817087220 */ /* 0x000fc40000400000 */
[----:B---3--:R-:W-:Y:S01]  /*18f60*/  FMUL R9, R23, R9 ;  /* 0x0000000917097220 */ /* 0x008fe20000400000 */
[----:B------:R-:W3:Y:S01]  /*18f70*/  LDL.LU R20, [R1+0x380] ;  /* 0x0003800001147983 */ /* 0x000ee20000300800 */
[C---:B-----5:R-:W-:Y:S02]  /*18f80*/  FMUL R10, R21.reuse, R10 ;  /* 0x0000000a150a7220 */ /* 0x060fe40000400000 */
[----:B------:R-:W-:Y:S01]  /*18f90*/  FMUL R11, R21, R3 ;  /* 0x00000003150b7220 */ /* 0x000fe20000400000 */
[----:B------:R-:W5:Y:S04]  /*18fa0*/  LDL.LU R15, [R1+0x384] ;  /* 0x00038400010f7983 */ /* 0x000f680000300800 */
[----:B------:R-:W3:Y:S04]  /*18fb0*/  LDL.LU R14, [R1+0x388] ;  /* 0x00038800010e7983 */ /* 0x000ee80000300800 */
[----:B------:R-:W3:Y:S04]  /*18fc0*/  LDL.LU R3, [R1+0x38c] ;  /* 0x00038c0001037983 */ /* 0x000ee80000300800 */
[----:B------:R-:W3:Y:S04]  /*18fd0*/  LDL R22, [R1+0x358] ;  /* 0x0003580001167983 */ /* 0x000ee80000100800 */
[----:B------:R-:W3:Y:S01]  /*18fe0*/  LDL.LU.64 R18, [R1+0x11e0] ;  /* 0x0011e00001127983 */ /* 0x000ee20000300a00 */
[C---:B--2---:R-:W-:Y:S03]  /*18ff0*/  HMMA.16816.F32.BF16 R8, R4.reuse, R16, R8 ;  /* 0x000000100408723c */ /* 0x044fe60000041808 */
[----:B------:R-:W2:Y:S04]  /*19000*/  LDL.LU R16, [R1+0x11d8] ;  /* 0x0011d80001107983 */ /* 0x000ea80000300800 */
[----:B------:R-:W2:Y:S11]  /*19010*/  LDL.LU R17, [R1+0x3ec] ;  /* 0x0003ec0001117983 */ /* 0x000eb60000300800 */
[----:B------:R-:W-:Y:S05]  /*19020*/  @!UPT UIADD3 URZ, URZ, URZ, URZ ;  /* 0x0000003f3f3ff290 */ /* 0x000fea000fffe03f */
[----:B------:R4:W-:Y:S04]  /*19030*/  STL.64 [R1+0x40], R8 ;  /* 0x0000400801007387 */ /* 0x0009e80000100a00 */
[----:B------:R0:W-:Y:S01]  /*19040*/  STL.64 [R1+0x48], R10 ;  /* 0x0000480a01007387 */ /* 0x0001e20000100a00 */
[C---:B----4-:R-:W-:Y:S02]  /*19050*/  FMUL R8, R23.reuse, R26 ;  /* 0x0000001a17087220 */ /* 0x050fe40000400000 */
[----:B------:R-:W-:Y:S02]  /*19060*/  FMUL R9, R23, R27 ;  /* 0x0000001b17097220 */ /* 0x000fe40000400000 */
[C---:B0-----:R-:W-:Y:S02]  /*19070*/  FMUL R10, R21.reuse, R29 ;  /* 0x0000001d150a7220 */ /* 0x041fe40000400000 */
[----:B------:R-:W-:Y:S01]  /*19080*/  FMUL R11, R21, R28 ;  /* 0x0000001c150b7220 */ /* 0x000fe20000400000 */
[----:B------:R-:W4:Y:S04]  /*19090*/  LDL.LU R29, [R1+0x3e4] ;  /* 0x0003e400011d7983 */ /* 0x000f280000300800 */
[----:B------:R-:W2:Y:S02]  /*190a0*/  LDL.LU R28, [R1+0x3d8] ;  /* 0x0003d800011c7983 */ /* 0x000ea40000300800 */
[----:B------:R-:W-:Y:S11]  /*190b0*/  HMMA.16816.F32.BF16 R8, R4, R24, R8 ;  /* 0x000000180408723c */ /* 0x000ff60000041808 */
[----:B------:R-:W-:Y:S11]  /*190c0*/  @!UPT UIADD3 URZ, URZ, URZ, URZ ;  /* 0x0000003f3f3ff290 */ /* 0x000ff6000fffe03f */
[----:B------:R-:W-:Y:S01]  /*190d0*/  @!UPT UIADD3 URZ, URZ, URZ, URZ ;  /* 0x0000003f3f3ff290 */ /* 0x000fe2000fffe03f */
[----:B------:R3:W-:Y:S04]  /*190e0*/  STL.64 [R1+0x30], R8 ;  /* 0x0000300801007387 */ /* 0x0007e80000100a00 */
[----:B------:R0:W-:Y:S04]  /*190f0*/  STL.64 [R1+0x38], R10 ;  /* 0x0000380a01007387 */ /* 0x0001e80000100a00 */
[----:B------:R-:W2:Y:S04]  /*19100*/  LDL.LU.64 R24, [R1+0x150] ;  /* 0x0001500001187983 */ /* 0x000ea80000300a00 */
[----:B------:R-:W2:Y:S01]  /*19110*/  LDL.64 R26, [R1+0x158] ;  /* 0x00015800011a7983 */ /* 0x000ea20000100a00 */
[----:B---3--:R-:W-:-:S02]  /*19120*/  FMUL R8, R23, R20 ;  /* 0x0000001417087220 */ /* 0x008fc40000400000 */
[----:B-----5:R-:W-:Y:S02]  /*19130*/  FMUL R9, R23, R15 ;  /* 0x0000000f17097220 */ /* 0x020fe40000400000 */
[C---:B0-----:R-:W-:Y:S02]  /*19140*/  FMUL R10, R21.reuse, R14 ;  /* 0x0000000e150a7220 */ /* 0x041fe40000400000 */
[----:B------:R-:W-:-:S07]  /*19150*/  FMUL R11, R21, R3 ;  /* 0x00000003150b7220 */ /* 0x000fce0000400000 */
[----:B------:R-:W-:Y:S01]  /*19160*/  HMMA.16816.F32.BF16 R8, R4, R12, R8 ;  /* 0x0000000c0408723c */ /* 0x000fe20000041808 */
[--C-:B------:R-:W-:Y:S02]  /*19170*/  FADD R0, R0, -R19.reuse ;  /* 0x8000001300007221 */ /* 0x100fe40000000000 */
[----:B------:R-:W-:Y:S02]  /*19180*/  FADD R2, R2, -R19 ;  /* 0x8000001302027221 */ /* 0x000fe40000000000 */
[----:B------:R-:W-:-:S04]  /*19190*/  FMUL R0, R0, 1.4426950216293334961 ;  /* 0x3fb8aa3b00007820 */ /* 0x000fc80000400000 */
[----:B------:R0:W1:Y:S02]  /*191a0*/  MUFU.EX2 R3, R0 ;  /* 0x0000000000037308 */ /* 0x0000640000000800 */
[----:B0-----:R-:W-:Y:S02]  /*191b0*/  FMUL R0, R2, 1.4426950216293334961 ;  /* 0x3fb8aa3b02007820 */ /* 0x001fe40000400000 */
[----:B------:R-:W-:Y:S01]  /*191c0*/  FADD R2, R18, -R19 ;  /* 0x8000001312027221 */ /* 0x000fe20000000000 */
[----:B--2---:R-:W-:Y:S04]  /*191d0*/  STL [R1+0x10fc], R26 ;  /* 0x0010fc1a01007387 */ /* 0x004fe80000100800 */
[----:B------:R-:W-:Y:S04]  /*191e0*/  STL [R1+0x10f8], R27 ;  /* 0x0010f81b01007387 */ /* 0x000fe80000100800 */
[----:B------:R-:W2:Y:S04]  /*191f0*/  LDL.LU R20, [R1+0x3d4] ;  /* 0x0003d40001147983 */ /* 0x000ea80000300800 */
[----:B------:R0:W-:Y:S02]  /*19200*/  STL.64 [R1+0x20], R8 ;  /* 0x0000200801007387 */ /* 0x0001e40000100a00 */
[----:B0-----:R0:W3:Y:S02]  /*19210*/  MUFU.EX2 R8, R0 ;  /* 0x0000000000087308 */ /* 0x0010e40000000800 */
[----:B------:R-:W-:Y:S04]  /*19220*/  STL.64 [R1+0x28], R10 ;  /* 0x0000280a01007387 */ /* 0x000fe80000100a00 */
[----:B-1----:R-:W-:Y:S01]  /*19230*/  STL [R1+0x4d8], R3 ;  /* 0x0004d80301007387 */ /* 0x002fe20000100800 */
[----:B0-----:R-:W-:-:S02]  /*19240*/  FMUL R0, R2, 1.4426950216293334961 ;  /* 0x3fb8aa3b02007820 */ /* 0x001fc40000400000 */
[----:B------:R-:W-:Y:S01]  /*19250*/  FADD R2, R16, -R19 ;  /* 0x8000001310027221 */ /* 0x000fe20000000000 */
[----:B---3--:R0:W-:Y:S04]  /*19260*/  STL [R1+0x4dc], R8 ;  /* 0x0004dc0801007387 */ /* 0x0081e80000100800 */
[----:B0-----:R-:W3:Y:S04]  /*19270*/  LDL.LU R8, [R1+0x3a0] ;  /* 0x0003a00001087983 */ /* 0x001ee80000300800 */
[----:B------:R-:W5:Y:S04]  /*19280*/  LDL.LU.64 R18, [R1+0x1c8] ;  /* 0x0001c80001127983 */ /* 0x000f680000300a00 */
[----:B------:R-:W3:Y:S04]  /*19290*/  LDL.LU R9, [R1+0x3a4] ;  /* 0x0003a40001097983 */ /* 0x000ee80000300800 */
[----:B------:R-:W3:Y:S04]  /*192a0*/  LDL.LU R10, [R1+0x3a8] ;  /* 0x0003a800010a7983 */ /* 0x000ee80000300800 */
[----:B------:R-:W5:Y:S01]  /*192b0*/  LDL.LU R11, [R1+0x3ac] ;  /* 0x0003ac00010b7983 */ /* 0x000f620000300800 */
[----:B------:R0:W1:Y:S02]  /*192c0*/  MUFU.EX2 R16, R0 ;  /* 0x0000000000107308 */ /* 0x0000640000000800 */
[----:B0-----:R-:W-:-:S02]  /*192d0*/  FMUL R0, R2, 1.4426950216293334961 ;  /* 0x3fb8aa3b02007820 */ /* 0x001fc40000400000 */
[----:B------:R-:W-:-:S04]  /*192e0*/  FADD R2, R17, -R22 ;  /* 0x8000001611027221 */ /* 0x000fc80000000000 */
[----:B------:R0:W1:Y:S02]  /*192f0*/  MUFU.EX2 R17, R0 ;  /* 0x0000000000117308 */ /* 0x0000640000000800 */
[----:B0-----:R-:W-:Y:S02]  /*19300*/  FMUL R0, R2, 1.4426950216293334961 ;  /* 0x3fb8aa3b02007820 */ /* 0x001fe40000400000 */
[----:B----4-:R-:W-:-:S04]  /*19310*/  FADD R2, R29, -R22 ;  /* 0x800000161d027221 */ /* 0x010fc80000000000 */
[----:B------:R0:W4:Y:S02]  /*19320*/  MUFU.EX2 R29, R0 ;  /* 0x00000000001d7308 */ /* 0x0001240000000800 */
[----:B0-----:R-:W-:Y:S02]  /*19330*/  FMUL R0, R2, 1.4426950216293334961 ;  /* 0x3fb8aa3b02007820 */ /* 0x001fe40000400000 */
[----:B------:R-:W-:-:S04]  /*19340*/  FADD R2, R28, -R22 ;  /* 0x800000161c027221 */ /* 0x000fc80000000000 */
[----:B------:R0:W4:Y:S02]  /*19350*/  MUFU.EX2 R28, R0 ;  /* 0x00000000001c7308 */ /* 0x0001240000000800 */
[----:B0-----:R-:W-:-:S06]  /*19360*/  FMUL R0, R2, 1.4426950216293334961 ;  /* 0x3fb8aa3b02007820 */ /* 0x001fcc0000400000 */
[----:B------:R0:W0:Y:S01]  /*19370*/  MUFU.EX2 R12, R0 ;  /* 0x00000000000c7308 */ /* 0x0000220000000800 */
[----:B-1----:R-:W-:Y:S04]  /*19380*/  STL [R1+0x4e4], R16 ;  /* 0x0004e41001007387 */ /* 0x002fe80000100800 */
[----:B------:R-:W-:Y:S04]  /*19390*/  STL [R1+0x4ec], R17 ;  /* 0x0004ec1101007387 */ /* 0x000fe80000100800 */
[----:B----4-:R-:W-:Y:S04]  /*193a0*/  STL [R1+0x4d0], R29 ;  /* 0x0004d01d01007387 */ /* 0x010fe80000100800 */
[----:B------:R-:W-:Y:S01]  /*193b0*/  STL [R1+0x4d4], R28 ;  /* 0x0004d41c01007387 */ /* 0x000fe20000100800 */
[----:B--2---:R-:W-:-:S03]  /*193c0*/  FADD R2, R20, -R22 ;  /* 0x8000001614027221 */ /* 0x004fc60000000000 */
[----:B------:R-:W2:Y:S01]  /*193d0*/  LDL.LU R20, [R1+0x3fc] ;  /* 0x0003fc0001147983 */ /* 0x000ea20000300800 */
[----:B0-----:R-:W-:-:S03]  /*193e0*/  FMUL R0, R2, 1.4426950216293334961 ;  /* 0x3fb8aa3b02007820 */ /* 0x001fc60000400000 */
[----:B------:R-:W4:Y:S01]  /*193f0*/  LDL R2, [R1+0x4dc] ;  /* 0x0004dc0001027983 */ /* 0x000f220000100800 */
[----:B------:R-:W0:Y:S03]  /*19400*/  MUFU.EX2 R13, R0 ;  /* 0x00000000000d7308 */ /* 0x000e260000000800 */
[----:B------:R-:W-:Y:S04]  /*19410*/  STL [R1+0x4e0], R12 ;  /* 0x0004e00c01007387 */ /* 0x000fe80000100800 */
[----:B0-----:R-:W-:Y:S01]  /*19420*/  STL [R1+0x4e8], R13 ;  /* 0x0004e80d01007387 */ /* 0x001fe20000100800 */
[C---:B---3--:R-:W-:Y:S02]  /*19430*/  FMUL R10, R21.reuse, R10 ;  /* 0x0000000a150a7220 */ /* 0x048fe40000400000 */
[----:B-----5:R-:W-:-:S02]  /*19440*/  FMUL R11, R21, R11 ;  /* 0x0000000b150b7220 */ /* 0x020fc40000400000 */
[----:B------:R-:W2:Y:S01]  /*19450*/  LDL.LU R21, [R1+0x3f8] ;  /* 0x0003f80001157983 */ /* 0x000ea20000300800 */
[C---:B------:R-:W-:Y:S02]  /*19460*/  FMUL R8, R23.reuse, R8 ;  /* 0x0000000817087220 */ /* 0x040fe40000400000 */
[----:B------:R-:W-:-:S07]  /*19470*/  FMUL R9, R23, R9 ;  /* 0x0000000917097220 */ /* 0x000fce0000400000 */
[----:B------:R-:W-:Y:S01]  /*19480*/  HMMA.16816.F32.BF16 R4, R4, R24, R8 ;  /* 0x000000180404723c */ /* 0x000fe20000041808 */
[----:B--2---:R-:W-:Y:S04]  /*19490*/  STL.64 [R1+0x11c0], R20 ;  /* 0x0011c01401007387 */ /* 0x004fe80000100a00 */
[----:B------:R-:W2:Y:S04]  /*194a0*/  LDL.LU.64 R22, [R1+0x1a8] ;  /* 0x0001a80001167983 */ /* 0x000ea80000300a00 */
[----:B------:R-:W3:Y:S04]  /*194b0*/  LDL.LU.64 R14, [R1+0x188] ;  /* 0x00018800010e7983 */ /* 0x000ee80000300a00 */
[----:B------:R-:W5:Y:S04]  /*194c0*/  LDL.LU R24, [R1+0x120] ;  /* 0x0001200001187983 */ /* 0x000f680000300800 */
[----:B------:R-:W5:Y:S04]  /*194d0*/  LDL.LU R25, [R1+0x124] ;  /* 0x0001240001197983 */ /* 0x000f680000300800 */
[----:B------:R-:W5:Y:S04]  /*194e0*/  LDL.LU R26, [R1+0x128] ;  /* 0x00012800011a7983 */ /* 0x000f680000300800 */
[----:B------:R-:W5:Y:S01]  /*194f0*/  LDL.LU R27, [R1+0x12c] ;  /* 0x00012c00011b7983 */ /* 0x000f620000300800 */
[----:B----4-:R-:W-:-:S02]  /*19500*/  F2FP.BF16.PACK_AB R8, R2, R3 ;  /* 0x000000030208723e */ /* 0x010fc400000010ff */
[----:B------:R-:W-:Y:S02]  /*19510*/  F2FP.BF16.PACK_AB R9, R28, R29 ;  /* 0x0000001d1c09723e */ /* 0x000fe400000010ff */
[----:B------:R-:W-:Y:S02]  /*19520*/  F2FP.BF16.PACK_AB R10, R17, R16 ;  /* 0x00000010110a723e */ /* 0x000fe400000010ff */
[----:B------:R-:W-:Y:S01]  /*19530*/  F2FP.BF16.PACK_AB R11, R13, R12 ;  /* 0x0000000c0d0b723e */ /* 0x000fe200000010ff */
[----:B------:R0:W-:Y:S04]  /*19540*/  STL.64 [R1+0xf88], R6 ;  /* 0x000f880601007387 */ /* 0x0001e80000100a00 */
[----:B------:R-:W-:Y:S04]  /*19550*/  STL.64 [R1+0xf80], R4 ;  /* 0x000f800401007387 */ /* 0x000fe80000100a00 */
[----:B0-----:R-:W4:Y:S04]  /*19560*/  LDL.LU.64 R6, [R1+0x198] ;  /* 0x0001980001067983 */ /* 0x001f280000300a00 */
[----:B------:R-:W2:Y:S04]  /*19570*/  LDL.LU R3, [R1+0x11d4] ;  /* 0x0011d40001037983 */ /* 0x000ea80000300800 */
[----:B------:R-:W2:Y:S04]  /*19580*/  LDL.LU R28, [R1+0x11d0] ;  /* 0x0011d000011c7983 */ /* 0x000ea80000300800 */
[----:B------:R-:W2:Y:S01]  /*19590*/  LDL.LU R29, [R1+0x11cc] ;  /* 0x0011cc00011d7983 */ /* 0x000ea20000300800 */
[----:B-----5:R-:W-:Y:S11]  /*195a0*/  HMMA.16816.F32.BF16 R24, R8, R18, R24 ;  /* 0x000000120818723c */ /* 0x020ff60000041818 */
[----:B------:R-:W-:Y:S11]  /*195b0*/  @!UPT UIADD3 URZ, URZ, URZ, URZ ;  /* 0x0000003f3f3ff290 */ /* 0x000ff6000fffe03f */
[----:B------:R-:W-:Y:S01]  /*195c0*/  @!UPT UIADD3 URZ, URZ, URZ, URZ ;  /* 0x0000003f3f3ff290 */ /* 0x000fe2000fffe03f */
[----:B------:R0:W-:Y:S04]  /*195d0*/  STL.64 [R1+0x120], R24 ;  /* 0x0001201801007387 */ /* 0x0001e80000100a00 */
[----:B------:R-:W-:Y:S04]  /*195e0*/  STL.64 [R1+0x128], R26 ;  /* 0x0001281a01007387 */ /* 0x000fe80000100a00 */
[----:B------:R-:W5:Y:S01]  /*195f0*/  LDL.LU R17, [R1+0x3f0] ;  /* 0x0003f00001117983 */ /* 0x000f620000300800 */
[----:B0-----:R-:W-:Y:S01]  /*19600*/  IMAD.MOV.U32 R24, RZ, RZ, R19 ;  /* 0x000000ffff187224 */ /* 0x001fe200078e0013 */
[----:B------:R-:W-:-:S02]  /*19610*/  MOV R25, R18 ;  /* 0x0000001200197202 */ /* 0x000fc40000000f00 */
[----:B------:R-:W3:Y:S04]  /*19620*/  LDL.LU.64 R18, [R1+0x178] ;  /* 0x0001780001127983 */ /* 0x000ee80000300a00 */
[----:B------:R0:W-:Y:S04]  /*19630*/  STL [R1+0x1104], R24 ;  /* 0x0011041801007387 */ /* 0x0001e80000100800 */
[----:B------:R1:W-:Y:S04]  /*19640*/  STL [R1+0x1100], R25 ;  /* 0x0011001901007387 */ /* 0x0003e80000100800 */
[----:B0-----:R-:W3:Y:S04]  /*19650*/  LDL.LU R24, [R1+0x110] ;  /* 0x0001100001187983 */ /* 0x001ee80000300800 */
[----:B-1----:R-:W3:Y:S04]  /*19660*/  LDL.LU R25, [R1+0x114] ;  /* 0x0001140001197983 */ /* 0x002ee80000300800 */
[----:B------:R-:W3:Y:S01]  /*19670*/  LDL.LU R26, [R1+0x118] ;  /* 0x00011800011a7983 */ /* 0x000ee20000300800 */
[----:B--2---:R-:W-:-:S03]  /*19680*/  MOV R27, R29 ;  /* 0x0000001d001b7202 */ /* 0x004fc60000000f00 */
[----:B------:R-:W2:Y:S04]  /*19690*/  LDL.LU R29, [R1+0x11c8] ;  /* 0x0011c800011d7983 */ /* 0x000ea80000300800 */
[----:B---3--:R-:W-:Y:S11]  /*196a0*/  HMMA.16816.F32.BF16 R24, R8, R22, R24 ;  /* 0x000000160818723c */ /* 0x008ff60000041818 */
[----:B------:R-:W-:Y:S11]  /*196b0*/  @!UPT UIADD3 URZ, URZ, URZ, URZ ;  /* 0x0000003f3f3ff290 */ /* 0x000ff6000fffe03f */
[----:B------:R-:W-:Y:S01]  /*196c0*/  @!UPT UIADD3 URZ, URZ, URZ, URZ ;  /* 0x0000003f3f3ff290 */ /* 0x000fe2000fffe03f */
[----:B------:R-:W-:Y:S04]  /*196d0*/  STL.64 [R1+0x110], R24 ;  /* 0x0001101801007387 */ /* 0x000fe80000100a00 */
[----:B------:R0:W-:Y:S04]  /*196e0*/  STL.64 [R1+0x118], R26 ;  /* 0x0001181a01007387 */ /* 0x0001e80000100a00 */
[----:B------:R-:W2:Y:S01]  /*196f0*/  LDL.LU.64 R20, [R1+0x11c0] ;  /* 0x0011c00001147983 */ /* 0x000ea20000300a00 */
[----:B0-----:R-:W-:Y:S01]  /*19700*/  MOV R27, R23 ;  /* 0x00000017001b7202 */ /* 0x001fe20000000f00 */
[----:B------:R-:W-:-:S04]  /*19710*/  IMAD.MOV.U32 R26, RZ, RZ, R22 ;  /* 0x000000ffff1a7224 */ /* 0x000fc800078e0016 */
[----:B------:R-:W-:Y:S04]  /*19720*/  STL [R1+0x110c], R27 ;  /* 0x00110c1b01007387 */ /* 0x000fe80000100800 */
[----:B------:R0:W-:Y:S04]  /*19730*/  STL [R1+0x1108], R26 ;  /* 0x0011081a01007387 */ /* 0x0001e80000100800 */
[----:B------:R-:W4:Y:S04]  /*19740*/  LDL.LU R24, [R1+0x100] ;  /* 0x0001000001187983 */ /* 0x000f280000300800 */
[----:B------:R-:W4:Y:S04]  /*19750*/  LDL.LU R25, [R1+0x104] ;  /* 0x0001040001197983 */ /* 0x000f280000300800 */
[----:B0-----:R-:W4:Y:S04]  /*19760*/  LDL.LU R26, [R1+0x108] ;  /* 0x00010800011a7983 */ /* 0x001f280000300800 */
[----:B------:R-:W4:Y:S01]  /*19770*/  LDL.LU R27, [R1+0x10c] ;  /* 0x00010c00011b7983 */ /* 0x000f220000300800 */
[----:B--2---:R-:W-:Y:S01]  /*19780*/  FADD R0, R20, -R29 ;  /* 0x8000001d14007221 */ /* 0x004fe20000000000 */
[----:B----4-:R-:W-:Y:S11]  /*19790*/  HMMA.16816.F32.BF16 R24, R8, R6, R24 ;  /* 0x000000060818723c */ /* 0x010ff60000041818 */
[----:B------:R-:W-:Y:S11]  /*197a0*/  @!UPT UIADD3 URZ, URZ, URZ, URZ ;  /* 0x0000003f3f3ff290 */ /* 0x000ff6000fffe03f */
[----:B------:R-:W-:Y:S01]  /*197b0*/  @!UPT UIADD3 URZ, URZ, URZ, URZ ;  /* 0x0000003f3f3ff290 */ /* 0x000fe2000fffe03f */
[----:B------:R0:W-:Y:S04]  /*197c0*/  STL.64 [R1+0x100], R24 ;  /* 0x0001001801007387 */ /* 0x0001e80000100a00 */
[----:B------:R-:W-:Y:S04]  /*197d0*/  STL.64 [R1+0x108], R26 ;  /* 0x0001081a01007387 */ /* 0x000fe80000100a00 */
[----:B------:R-:W2:Y:S01]  /*197e0*/  LDL.LU R20, [R1+0x3f4] ;  /* 0x0003f40001147983 */ /* 0x000ea20000300800 */
[----:B0-----:R-:W-:Y:S01]  /*197f0*/  MOV R25, R7 ;  /* 0x0000000700197202 */ /* 0x001fe20000000f00 */
[----:B------:R-:W-:-:S02]  /*19800*/  IMAD.MOV.U32 R24, RZ, RZ, R6 ;  /* 0x000000ffff187224 */ /* 0x000fc400078e0006 */
[----:B------:R-:W3:Y:S04]  /*19810*/  LDL.LU.64 R6, [R1+0x168] ;  /* 0x0001680001067983 */ /* 0x000ee80000300a00 */
[----:B------:R-:W-:Y:S04]  /*19820*/  STL [R1+0x1114], R25 ;  /* 0x0011141901007387 */ /* 0x000fe80000100800 */
[----:B------:R0:W-:Y:S04]  /*19830*/  STL [R1+0x1110], R24 ;  /* 0x0011101801007387 */ /* 0x0001e80000100800 */
[----:B0-----:R-:W4:Y:S04]  /*19840*/  LDL.LU R24, [R1+0xf0] ;  /* 0x0000f00001187983 */ /* 0x001f280000300800 */
[----:B------:R-:W4:Y:S04]  /*19850*/  LDL.LU R25, [R1+0xf4] ;  /* 0x0000f40001197983 */ /* 0x000f280000300800 */
[----:B------:R-:W4:Y:S04]  /*19860*/  LDL.LU R26, [R1+0xf8] ;  /* 0x0000f800011a7983 */ /* 0x000f280000300800 */
[----:B------:R-:W4:Y:S01]  /*19870*/  LDL.LU R27, [R1+0xfc] ;  /* 0x0000fc00011b7983 */ /* 0x000f220000300800 */
[----:B------:R-:W-:-:S06]  /*19880*/  FMUL R0, R0, 1.4426950216293334961 ;  /* 0x3fb8aa3b00007820 */ /* 0x000fcc0000400000 */
[----:B------:R-:W0:Y:S01]  /*19890*/  MUFU.EX2 R0, R0 ;  /* 0x0000000000007308 */ /* 0x000e220000000800 */
[----:B------:R-:W-:Y:S02]  /*198a0*/  FADD R2, R21, -R29 ;  /* 0x8000001d15027221 */ /* 0x000fe40000000000 */
[----:B------:R-:W2:Y:S01]  /*198b0*/  LDL.LU R21, [R1+0x430] ;  /* 0x0004300001157983 */ /* 0x000ea20000300800 */
[----:B----4-:R-:W-:Y:S11]  /*198c0*/  HMMA.16816.F32.BF16 R24, R8, R14, R24 ;  /* 0x0000000e0818723c */ /* 0x010ff60000041818 */
[----:B------:R-:W-:Y:S11]  /*198d0*/  @!UPT UIADD3 URZ, URZ, URZ, URZ ;  /* 0x0000003f3f3ff290 */ /* 0x000ff6000fffe03f */
[----:B------:R-:W-:Y:S01]  /*198e0*/  @!UPT UIADD3 URZ, URZ, URZ, URZ ;  /* 0x0000003f3f3ff290 */ /* 0x000fe2000fffe03f */
[----:B------:R-:W-:Y:S04]  /*198f0*/  STL.64 [R1+0xf0], R24 ;  /* 0x0000f01801007387 */ /* 0x000fe80000100a00 */
[----:B0-----:R-:W-:Y:S04]  /*19900*/  STL [R1+0x4c0], R0 ;  /* 0x0004c00001007387 */ /* 0x001fe80000100800 */
[----:B------:R0:W-:Y:S04]  /*19910*/  STL.64 [R1+0xf8], R26 ;  /* 0x0000f81a01007387 */ /* 0x0001e80000100a00 */
[----:B------:R-:W4:Y:S04]  /*19920*/  LDL.LU R12, [R1+0xc0] ;  /* 0x0000c000010c7983 */ /* 0x000f280000300800 */
[----:B------:R-:W4:Y:S01]  /*19930*/  LDL.LU R13, [R1+0xc4] ;  /* 0x0000c400010d7983 */ /* 0x000f220000300800 */
[----:B0-----:R-:W-:Y:S01]  /*19940*/  MOV R26, R15 ;  /* 0x0000000f001a7202 */ /* 0x001fe20000000f00 */
[----:B------:R-:W-:-:S02]  /*19950*/  IMAD.MOV.U32 R27, RZ, RZ, R14 ;  /* 0x000000ffff1b7224 */ /* 0x000fc400078e000e */
[----:B------:R-:W4:Y:S04]  /*19960*/  LDL.LU R14, [R1+0xc8] ;  /* 0x0000c800010e7983 */ /* 0x000f280000300800 */
[----:B------:R-:W4:Y:S04]  /*19970*/  LDL.LU R15, [R1+0xcc] ;  /* 0x0000cc00010f7983 */ /* 0x000f280000300800 */
[----:B------:R-:W4:Y:S04]  /*19980*/  LDL.LU.64 R22, [R1+0xb8] ;  /* 0x0000b80001167983 */ /* 0x000f280000300a00 */
[----:B------:R0:W-:Y:S04]  /*19990*/  STL [R1+0x111c], R26 ;  /* 0x00111c1a01007387 */ /* 0x0001e80000100800 */
[----:B------:R1:W-:Y:S04]  /*199a0*/  STL [R1+0x1118], R27 ;  /* 0x0011181b01007387 */ /* 0x0003e80000100800 */
[----:B------:R-:W2:Y:S04]  /*199b0*/  LDL.LU R24, [R1+0xe0] ;  /* 0x0000e00001187983 */ /* 0x000ea80000300800 */
[----:B------:R-:W2:Y:S04]  /*199c0*/  LDL.LU R25, [R1+0xe4] ;  /* 0x0000e40001197983 */ /* 0x000ea80000300800 */
[----:B0-----:R-:W2:Y:S04]  /*199d0*/  LDL.LU R26, [R1+0xe8] ;  /* 0x0000e800011a7983 */ /* 0x001ea80000300800 */
[----:B-1----:R-:W2:Y:S01]  /*199e0*/  LDL.LU R27, [R1+0xec] ;  /* 0x0000ec00011b7983 */ /* 0x002ea20000300800 */
[----:B------:R-:W-:-:S06]  /*199f0*/  FMUL R0, R2, 1.4426950216293334961 ;  /* 0x3fb8aa3b02007820 */ /* 0x000fcc0000400000 */
[----:B------:R-:W0:Y:S01]  /*19a00*/  MUFU.EX2 R0, R0 ;  /* 0x0000000000007308 */ /* 0x000e220000000800 */
[----:B--2---:R-:W-:Y:S11]  /*19a10*/  HMMA.16816.F32.BF16 R24, R8, R18, R24 ;  /* 0x000000120818723c */ /* 0x004ff60000041818 */
[----:B------:R-:W-:Y:S11]  /*19a20*/  @!UPT UIADD3 URZ, URZ, URZ, URZ ;  /* 0x0000003f3f3ff290 */ /* 0x000ff6000fffe03f */
[----:B------:R-:W-:Y:S01]  /*19a30*/  @!UPT UIADD3 URZ, URZ, URZ, URZ ;  /* 0x0000003f3f3ff290 */ /* 0x000fe2000fffe03f */
[----:B------:R1:W-:Y:S04]  /*19a40*/  STL.64 [R1+0xe0], R24 ;  /* 0x0000e01801007387 */ /* 0x0003e80000100a00 */
[----:B0-----:R-:W-:Y:S04]  /*19a50*/  STL [R1+0x4c4], R0 ;  /* 0x0004c40001007387 */ /* 0x001fe80000100800 */
[----:B------:R-:W-:Y:S01]  /*19a60*/  STL.64 [R1+0xe8], R26 ;  /* 0x0000e81a01007387 */ /* 0x000fe20000100a00 */
[----:B-1----:R-:W-:Y:S01]  /*19a70*/  MOV R24, R19 ;  /* 0x0000001300187202 */ /* 0x002fe20000000f00 */
[----:B------:R-:W-:-:S02]  /*19a80*/  IMAD.MOV.U32 R25, RZ, RZ, R18 ;  /* 0x000000ffff197224 */ /* 0x000fc400078e0012 */
[----:B------:R-:W2:Y:S04]  /*19a90*/  LDL.64 R18, [R1+0x98] ;  /* 0x0000980001127983 */ /* 0x000ea80000100a00 */
[----:B------:R0:W-:Y:S04]  /*19aa0*/  STL [R1+0x1124], R24 ;  /* 0x0011241801007387 */ /* 0x0001e80000100800 */
[----:B------:R1:W-:Y:S04]  /*19ab0*/  STL [R1+0x1120], R25 ;  /* 0x0011201901007387 */ /* 0x0003e80000100800 */
[----:B0-----:R-:W3:Y:S04]  /*19ac0*/  LDL.LU R24, [R1+0xd0] ;  /* 0x0000d00001187983 */ /* 0x001ee80000300800 */
[----:B-1----:R-:W3:Y:S04]  /*19ad0*/  LDL.LU R25, [R1+0xd4] ;  /* 0x0000d40001197983 */ /* 0x002ee80000300800 */
[----:B------:R-:W3:Y:S04]  /*19ae0*/  LDL.LU R26, [R1+0xd8] ;  /* 0x0000d800011a7983 */ /* 0x000ee80000300800 */
[----:B------:R-:W3:Y:S01]  /*19af0*/  LDL.LU R27, [R1+0xdc] ;  /* 0x0000dc00011b7983 */ /* 0x000ee20000300800 */
[----:B-----5:R-:W-:-:S03]  /*19b00*/  FADD R2, R17, -R29 ;  /* 0x8000001d11027221 */ /* 0x020fc60000000000 */
[----:B------:R-:W5:Y:S01]  /*19b10*/  LDL.LU R17, [R1+0x42c] ;  /* 0x00042c0001117983 */ /* 0x000f620000300800 */
[----:B------:R-:W-:-:S06]  /*19b20*/  FMUL R0, R2, 1.4426950216293334961 ;  /* 0x3fb8aa3b02007820 */ /* 0x000fcc0000400000 */
[----:B------:R-:W0:Y:S01]  /*19b30*/  MUFU.EX2 R0, R0 ;  /* 0x0000000000007308 */ /* 0x000e220000000800 */
[----:B------:R-:W-:Y:S01]  /*19b40*/  STL [R1+0xf58], R29 ;  /* 0x000f581d01007387 */ /* 0x000fe20000100800 */
[----:B---3--:R-:W-:Y:S11]  /*19b50*/  HMMA.16816.F32.BF16 R24, R8, R6, R24 ;  /* 0x000000060818723c */ /* 0x008ff60000041818 */
[----:B------:R-:W-:Y:S11]  /*19b60*/  @!UPT UIADD3 URZ, URZ, URZ, URZ ;  /* 0x0000003f3f3ff290 */ /* 0x000ff6000fffe03f */
[----:B------:R-:W-:Y:S01]  /*19b70*/  @!UPT UIADD3 URZ, URZ, URZ, URZ ;  /* 0x0000003f3f3ff290 */ /* 0x000fe2000fffe03f */
[----:B------:R-:W-:Y:S04]  /*19b80*/  STL.64 [R1+0xd0], R24 ;  /* 0x0000d01801007387 */ /* 0x000fe80000100a00 */
[----:B0-----:R-:W-:Y:S04]  /*19b90*/  STL [R1+0x4c8], R0 ;  /* 0x0004c80001007387 */ /* 0x001fe80000100800 */
[----:B------:R0:W-:Y:S02]  /*19ba0*/  STL.64 [R1+0xd8], R26 ;  /* 0x0000d81a01007387 */ /* 0x0001e40000100a00 */
[----:B0-----:R-:W-:Y:S01]  /*19bb0*/  IMAD.MOV.U32 R26, RZ, RZ, R6 ;  /* 0x000000ffff1a7224 */ /* 0x001fe200078e0006 */
[----:B------:R-:W-:-:S04]  /*19bc0*/  MOV R27, R7 ;  /* 0x00000007001b7202 */ /* 0x000fc80000000f00 */
[----:B------:R-:W-:Y:S04]  /*19bd0*/  STL [R1+0x1128], R26 ;  /* 0x0011281a01007387 */ /* 0x000fe80000100800 */
[----:B------:R-:W3:Y:S04]  /*19be0*/  LDL.LU R5, [R1+0x420] ;  /* 0x0004200001057983 */ /* 0x000ee80000300800 */
[----:B------:R-:W2:Y:S01]  /*19bf0*/  LDL.LU.64 R6, [R1+0x18] ;  /* 0x0000180001067983 */ /* 0x000ea20000300a00 */
[----:B------:R-:W-:-:S04]  /*19c00*/  FADD R2, R20, -R29 ;  /* 0x8000001d14027221 */ /* 0x000fc80000000000 */
[----:B------:R-:W-:-:S06]  /*19c10*/  FMUL R0, R2, 1.4426950216293334961 ;  /* 0x3fb8aa3b02007820 */ /* 0x000fcc0000400000 */
[----:B------:R-:W0:Y:S02]  /*19c20*/  MUFU.EX2 R0, R0 ;  /* 0x0000000000007308 */ /* 0x000e240000000800 */
[----:B0-----:R-:W-:Y:S04]  /*19c30*/  STL [R1+0x4cc], R0 ;  /* 0x0004cc0001007387 */ /* 0x001fe80000100800 */
[----:B--2---:R-:W-:Y:S04]  /*19c40*/  STL.64 [R1+0x11a0], R6 ;  /* 0x0011a00601007387 */ /* 0x004fe80000100a00 */
[----:B---3--:R0:W-:Y:S04]  /*19c50*/  STL [R1+0x119c], R5 ;  /* 0x00119c0501007387 */ /* 0x0081e80000100800 */
[----:B------:R-:W2:Y:S04]  /*19c60*/  LDL.LU R4, [R1+0x2a0] ;  /* 0x0002a00001047983 */ /* 0x000ea80000300800 */
[----:B0-----:R-:W2:Y:S04]  /*19c70*/  LDL.LU R5, [R1+0x2a4] ;  /* 0x0002a40001057983 */ /* 0x001ea80000300800 */
[----:B------:R-:W2:Y:S04]  /*19c80*/  LDL.LU R6, [R1+0x2a8] ;  /* 0x0002a80001067983 */ /* 0x000ea80000300800 */
[----:B------:R-:W2:Y:S01]  /*19c90*/  LDL.LU R7, [R1+0x2ac] ;  /* 0x0002ac0001077983 */ /* 0x000ea20000300800 */
[----:B----4-:R-:W-:Y:S01]  /*19ca0*/  HMMA.16816.F32.BF16 R12, R8, R22, R12 ;  /* 0x00000016080c723c */ /* 0x010fe2000004180c */
[----:B------:R-:W-:-:S04]  /*19cb0*/  FADD R2, R21, -R28 ;  /* 0x8000001c15027221 */ /* 0x000fc80000000000 */
[----:B------:R-:W-:Y:S01]  /*19cc0*/  FMUL R0, R2, 1.4426950216293334961 ;  /* 0x3fb8aa3b02007820 */ /* 0x000fe20000400000 */
[----:B------:R-:W-:Y:S01]  /*19cd0*/  MOV R25, R23 ;  /* 0x0000001700197202 */ /* 0x000fe20000000f00 */
[----:B------:R-:W-:Y:S02]  /*19ce0*/  IMAD.MOV.U32 R24, RZ, RZ, R22 ;  /* 0x000000ffff187224 */ /* 0x000fe400078e0016 */
[----:B------:R-:W3:Y:S02]  /*19cf0*/  LDL.LU.64 R22, [R1+0x11b8] ;  /* 0x0011b80001167983 */ /* 0x000ee40000300a00 */
[----:B------:R-:W0:Y:S11]  /*19d00*/  MUFU.EX2 R0, R0 ;  /* 0x0000000000007308 */ /* 0x000e360000000800 */
[----:B------:R-:W-:Y:S01]  /*19d10*/  @!UPT UIADD3 URZ, URZ, URZ, URZ ;  /* 0x0000003f3f3ff290 */ /* 0x000fe2000fffe03f */
[----:B------:R-:W-:Y:S01]  /*19d20*/  STL.64 [R1+0xc0], R12 ;  /* 0x0000c00c01007387 */ /* 0x000fe20000100a00 */
[----:B------:R-:W-:Y:S01]  /*19d30*/  IMAD.MOV.U32 R21, RZ, RZ, R14 ;  /* 0x000000ffff157224 */ /* 0x000fe200078e000e */
[----:B------:R-:W-:Y:S02]  /*19d40*/  MOV R20, R15 ;  /* 0x0000000f00147202 */ /* 0x000fe40000000f00 */
[----:B------:R-:W4:Y:S04]  /*19d50*/  LDL.LU.64 R14, [R1+0x11b0] ;  /* 0x0011b000010e7983 */ /* 0x000f280000300a00 */
[----:B------:R-:W-:Y:S04]  /*19d60*/  STL [R1+0x1198], R27 ;  /* 0x0011981b01007387 */ /* 0x000fe80000100800 */
[----:B------:R1:W-:Y:S04]  /*19d70*/  STL.64 [R1+0x1190], R24 ;  /* 0x0011901801007387 */ /* 0x0003e80000100a00 */
[----:B-1----:R-:W4:Y:S04]  /*19d80*/  LDL.LU R24, [R1+0x290] ;  /* 0x0002900001187983 */ /* 0x002f280000300800 */
[----:B------:R-:W4:Y:S04]  /*19d90*/  LDL.LU R25, [R1+0x294] ;  /* 0x0002940001197983 */ /* 0x000f280000300800 */
[----:B------:R-:W4:Y:S04]  /*19da0*/  LDL.LU R26, [R1+0x298] ;  /* 0x00029800011a7983 */ /* 0x000f280000300800 */
[----:B------:R-:W4:Y:S04]  /*19db0*/  LDL.LU R27, [R1+0x29c] ;  /* 0x00029c00011b7983 */ /* 0x000f280000300800 */
[----:B------:R-:W-:Y:S04]  /*19dc0*/  STL [R1+0xf64], R20 ;  /* 0x000f641401007387 */ /* 0x000fe80000100800 */
[----:B------:R1:W-:Y:S04]  /*19dd0*/  STL [R1+0xf60], R21 ;  /* 0x000f601501007387 */ /* 0x0003e80000100800 */
[----:B0-----:R0:W-:Y:S01]  /*19de0*/  STL [R1+0x4b0], R0 ;  /* 0x0004b00001007387 */ /* 0x0011e20000100800 */
[----:B-1----:R-:W-:Y:S01]  /*19df0*/  IMAD.MOV.U32 R21, RZ, RZ, R19 ;  /* 0x000000ffff157224 */ /* 0x002fe200078e0013 */
[----:B--2---:R-:W-:Y:S02]  /*19e00*/  HMMA.16816.F32.BF16 R4, R8, R18, R4 ;  /* 0x000000120804723c */ /* 0x004fe40000041804 */
[----:B------:R-:W2:Y:S11]  /*19e10*/  LDL.LU.64 R18, [R1+0x11a8] ;  /* 0x0011a80001127983 */ /* 0x000eb60000300a00 */
[----:B------:R-:W-:Y:S11]  /*19e20*/  @!UPT UIADD3 URZ, URZ, URZ, URZ ;  /* 0x0000003f3f3ff290 */ /* 0x000ff6000fffe03f */
[----:B------:R-:W-:Y:S01]  /*19e30*/  MOV R13, R6 ;  /* 0x00000006000d7202 */ /* 0x000fe20000000f00 */
[----:B------:R-:W-:Y:S02]  /*19e40*/  IMAD.MOV.U32 R12, RZ, RZ, R7 ;  /* 0x000000ffff0c7224 */ /* 0x000fe400078e0007 */
[----:B------:R-:W4:Y:S01]  /*19e50*/  LDL.LU.64 R6, [R1+0x11a0] ;  /* 0x0011a00001067983 */ /* 0x000f220000300a00 */
[----:B------:R-:W-:-:S03]  /*19e60*/  IMAD.MOV.U32 R16, RZ, RZ, R5 ;  /* 0x000000ffff107224 */ /* 0x000fc600078e0005 */
[----:B------:R-:W4:Y:S01]  /*19e70*/  LDL.LU R5, [R1+0x119c] ;  /* 0x00119c0001057983 */ /* 0x000f220000300800 */
[----:B-----5:R-:W-:-:S03]  /*19e80*/  FADD R2, R17, -R28 ;  /* 0x8000001c11027221 */ /* 0x020fc60000000000 */
[----:B------:R-:W5:Y:S01]  /*19e90*/  LDL.LU R20, [R1+0x428] ;  /* 0x0004280001147983 */ /* 0x000f620000300800 */
[----:B0-----:R-:W-:Y:S01]  /*19ea0*/  FMUL R0, R2, 1.4426950216293334961 ;  /* 0x3fb8aa3b02007820 */ /* 0x001fe20000400000 */
[----:B------:R-:W-:-:S05]  /*19eb0*/  MOV R17, R4 ;  /* 0x0000000400117202 */ /* 0x000fca0000000f00 */
[----:B------:R-:W0:Y:S01]  /*19ec0*/  MUFU.EX2 R0, R0 ;  /* 0x0000000000007308 */ /* 0x000e220000000800 */
[----:B---3--:R-:W-:Y:S01]  /*19ed0*/  MOV R4, R22 ;  /* 0x0000001600047202 */ /* 0x008fe20000000f00 */
[----:B--2---:R-:W-:Y:S04]  /*19ee0*/  STL.64 [R1+0x1178], R18 ;  /* 0x0011781201007387 */ /* 0x004fe80000100a00 */
[----:B------:R1:W-:Y:S04]  /*19ef0*/  STL.64 [R1+0x1170], R16 ;  /* 0x0011701001007387 */ /* 0x0003e80000100a00 */
[----:B-1----:R-:W2:Y:S04]  /*19f00*/  LDL.LU R16, [R1+0x280] ;  /* 0x0002800001107983 */ /* 0x002ea80000300800 */
[----:B------:R-:W2:Y:S04]  /*19f10*/  LDL.LU R17, [R1+0x284] ;  /* 0x0002840001117983 */ /* 0x000ea80000300800 */
[----:B------:R-:W2:Y:S01]  /*19f20*/  LDL.LU R18, [R1+0x288] ;  /* 0x0002880001127983 */ /* 0x000ea20000300800 */
[----:B----4-:R-:W-:Y:S03]  /*19f30*/  HMMA.16816.F32.BF16 R24, R8, R6, R24 ;  /* 0x000000060818723c */ /* 0x010fe60000041818 */
[----:B------:R-:W2:Y:S04]  /*19f40*/  LDL.LU R19, [R1+0x28c] ;  /* 0x00028c0001137983 */ /* 0x000ea80000300800 */
[----:B------:R-:W-:Y:S04]  /*19f50*/  STL [R1+0xff0], R13 ;  /* 0x000ff00d01007387 */ /* 0x000fe80000100800 */
[----:B------:R-:W-:Y:S04]  /*19f60*/  STL.64 [R1+0x1168], R14 ;  /* 0x0011680e01007387 */ /* 0x000fe80000100a00 */
[----:B------:R1:W-:Y:S01]  /*19f70*/  STL [R1+0x1160], R12 ;  /* 0x0011600c01007387 */ /* 0x0003e20000100800 */
[----:B------:R-:W-:-:S03]  /*19f80*/  FADD R2, R5, -R28 ;  /* 0x8000001c05027221 */ /* 0x000fc60000000000 */
[----:B-1----:R-:W3:Y:S04]  /*19f90*/  LDL.LU R12, [R1+0x270] ;  /* 0x00027000010c7983 */ /* 0x002ee80000300800 */
[----:B0-----:R-:W-:Y:S04]  /*19fa0*/  STL [R1+0x4b4], R0 ;  /* 0x0004b40001007387 */ /* 0x001fe80000100800 */
[----:B------:R-:W3:Y:S04]  /*19fb0*/  LDL.LU R13, [R1+0x274] ;  /* 0x00027400010d7983 */ /* 0x000ee80000300800 */
[----:B------:R-:W3:Y:S04]  /*19fc0*/  LDL.LU R14, [R1+0x278] ;  /* 0x00027800010e7983 */ /* 0x000ee80000300800 */
[----:B------:R-:W3:Y:S04]  /*19fd0*/  LDL.LU R15, [R1+0x27c] ;  /* 0x00027c00010f7983 */ /* 0x000ee80000300800 */
[----:B------:R-:W-:Y:S01]  /*19fe0*/  STL.64 [R1+0x3e0], R24 ;  /* 0x0003e01801007387 */ /* 0x000fe20000100a00 */
[----:B------:R-:W-:-:S03]  /*19ff0*/  IMAD.MOV.U32 R5, RZ, RZ, R23 ;  /* 0x000000ffff057224 */ /* 0x000fc600078e0017 */
[----:B------:R0:W-:Y:S01]  /*1a000*/  STL.64 [R1+0x3e8], R26 ;  /* 0x0003e81a01007387 */ /* 0x0001e20000100a00 */
[----:B------:R-:W-:-:S03]  /*1a010*/  IMAD.MOV.U32 R29, RZ, RZ, R7 ;  /* 0x000000ffff1d7224 */ /* 0x000fc600078e0007 */
[----:B0-----:R-:W4:Y:S01]  /*1a020*/  LDL.LU R27, [R1+0x1198] ;  /* 0x00119800011b7983 */ /* 0x001f220000300800 */
[----:B------:R-:W-:-:S03]  /*1a030*/  MOV R26, R6 ;  /* 0x00000006001a7202 */ /* 0x000fc60000000f00 */
[----:B------:R-:W2:Y:S04]  /*1a040*/  LDL.LU.64 R24, [R1+0x1190] ;  /* 0x0011900001187983 */ /* 0x000ea80000300a00 */
[----:B------:R-:W2:Y:S04]  /*1a050*/  LDL.LU R22, [R1+0x118c] ;  /* 0x00118c0001167983 */ /* 0x000ea80000300800 */
[----:B------:R-:W2:Y:S04]  /*1a060*/  LDL.LU R23, [R1+0x1188] ;  /* 0x0011880001177983 */ /* 0x000ea80000300800 */
[----:B------:R-:W2:Y:S04]  /*1a070*/  LDL.LU R6, [R1+0x258] ;  /* 0x0002580001067983 */ /* 0x000ea80000300800 */
[----:B------:R-:W2:Y:S04]  /*1a080*/  LDL.LU R7, [R1+0x25c] ;  /* 0x00025c0001077983 */ /* 0x000ea80000300800 */
[----:B--2---:R0:W-:Y:S04]  /*1a090*/  STL.64 [R1+0x1158], R6 ;  /* 0x0011580601007387 */ /* 0x0041e80000100a00 */
[----:B------:R1:W-:Y:S01]  /*1a0a0*/  STL.64 [R1+0x1150], R4 ;  /* 0x0011500401007387 */ /* 0x0003e20000100a00 */
[----:B0-----:R-:W-:-:S03]  /*1a0b0*/  IMAD.MOV.U32 R6, RZ, RZ, R23 ;  /* 0x000000ffff067224 */ /* 0x001fc600078e0017 */
[----:B-1----:R-:W2:Y:S01]  /*1a0c0*/  LDL.LU R4, [R1+0x260] ;  /* 0x0002600001047983 */ /* 0x002ea20000300800 */
[----:B------:R-:W-:-:S03]  /*1a0d0*/  MOV R5, R22 ;  /* 0x0000001600057202 */ /* 0x000fc60000000f00 */
[----:B------:R-:W2:Y:S04]  /*1a0e0*/  LDL.LU R22, [R1+0x1184] ;  /* 0x0011840001167983 */ /* 0x000ea80000300800 */
[----:B------:R-:W2:Y:S04]  /*1a0f0*/  LDL.LU R23, [R1+0x1180] ;  /* 0x0011800001177983 */ /* 0x000ea80000300800 */
[----:B------:R-:W3:Y:S04]  /*1a100*/  LDL.LU R7, [R1+0x26c] ;  /* 0x00026c0001077983 */ /* 0x000ee80000300800 */
[----:B----4-:R0:W-:Y:S04]  /*1a110*/  STL.64 [R1+0x1138], R26 ;  /* 0x0011381a01007387 */ /* 0x0101e80000100a00 */
[----:B------:R-:W-:Y:S04]  /*1a120*/  STL.64 [R1+0x1130], R24 ;  /* 0x0011301801007387 */ /* 0x000fe80000100a00 */
[----:B0-----:R-:W4:Y:S01]  /*1a130*/  LDL.LU.64 R26, [R1+0x138] ;  /* 0x00013800011a7983 */ /* 0x001f220000300a00 */
[----:B------:R-:W-:-:S06]  /*1a140*/  FMUL R2, R2, 1.4426950216293334961 ;  /* 0x3fb8aa3b02027820 */ /* 0x000fcc0000400000 */
[----:B------:R-:W0:Y:S01]  /*1a150*/  MUFU.EX2 R2, R2 ;  /* 0x0000000200027308 */ /* 0x000e220000000800 */
[----:B--2---:R-:W-:Y:S01]  /*1a160*/  HMMA.16816.F32.BF16 R16, R8, R22, R16 ;  /* 0x000000160810723c */ /* 0x004fe20000041810 */
[----:B----4-:R1:W-:Y:S04]  /*1a170*/  STL.64 [R1+0x1148], R26 ;  /* 0x0011481a01007387 */ /* 0x0103e80000100a00 */
[----:B-1----:R-:W2:Y:S04]  /*1a180*/  LDL.LU.64 R26, [R1+0x88] ;  /* 0x00008800011a7983 */ /* 0x002ea80000300a00 */
[----:B------:R-:W-:Y:S04]  /*1a190*/  STL [R1+0xf5c], R28 ;  /* 0x000f5c1c01007387 */ /* 0x000fe80000100800 */
[----:B0-----:R-:W-:Y:S10]  /*1a1a0*/  STL [R1+0x4b8], R2 ;  /* 0x0004b80201007387 */ /* 0x001ff40000100800 */
[----:B------:R-:W-:Y:S04]  /*1a1b0*/  STL.64 [R1+0x3d0], R16 ;  /* 0x0003d01001007387 */ /* 0x000fe80000100a00 */
[----:B------:R0:W-:Y:S04]  /*1a1c0*/  STL.64 [R1+0x3d8], R18 ;  /* 0x0003d81201007387 */ /* 0x0001e80000100a00 */
[----:B0-----:R-:W3:Y:S01]  /*1a1d0*/  LDL.LU.64 R18, [R1+0x1178] ;  /* 0x0011780001127983 */ /* 0x001ee20000300a00 */
[----:B-----5:R-:W-:-:S03]  /*1a1e0*/  FADD R0, R20, -R28 ;  /* 0x8000001c14007221 */ /* 0x020fc60000000000 */
[----:B------:R-:W4:Y:S01]  /*1a1f0*/  LDL.LU.64 R16, [R1+0x1170] ;  /* 0x0011700001107983 */ /* 0x000f220000300a00 */
[----:B------:R-:W-:-:S06]  /*1a200*/  FMUL R0, R0, 1.4426950216293334961 ;  /* 0x3fb8aa3b00007820 */ /* 0x000fcc0000400000 */
[----:B------:R-:W0:Y:S01]  /*1a210*/  MUFU.EX2 R0, R0 ;  /* 0x0000000000007308 */ /* 0x000e220000000800 */
[----:B------:R-:W-:Y:S04]  /*1a220*/  STL [R1+0x10e4], R22 ;  /* 0x0010e41601007387 */ /* 0x000fe80000100800 */
[----:B------:R-:W-:Y:S04]  /*1a230*/  STL [R1+0x10e0], R23 ;  /* 0x0010e01701007387 */ /* 0x000fe80000100800 */
[----:B------:R1:W-:Y:S04]  /*1a240*/  STL [R1+0x1140], R21 ;  /* 0x0011401501007387 */ /* 0x0003e80000100800 */
[----:B------:R-:W5:Y:S04]  /*1a250*/  LDL.LU R20, [R1+0x240] ;  /* 0x0002400001147983 */ /* 0x000f680000300800 */
[----:B-1----:R-:W5:Y:S04]  /*1a260*/  LDL.LU R21, [R1+0x244] ;  /* 0x0002440001157983 */ /* 0x002f680000300800 */
[----:B------:R-:W5:Y:S04]  /*1a270*/  LDL.LU R22, [R1+0x248] ;  /* 0x0002480001167983 */ /* 0x000f680000300800 */
[----:B------:R-:W5:Y:S01]  /*1a280*/  LDL.LU R23, [R1+0x24c] ;  /* 0x00024c0001177983 */ /* 0x000f620000300800 */
[C---:B---3--:R-:W-:Y:S11]  /*1a290*/  HMMA.16816.F32.BF16 R12, R8.reuse, R18, R12 ;  /* 0x00000012080c723c */ /* 0x048ff6000004180c */
[----:B------:R-:W-:Y:S11]  /*1a2a0*/  @!UPT UIADD3 URZ, URZ, URZ, URZ ;  /* 0x0000003f3f3ff290 */ /* 0x000ff6000fffe03f */
[----:B------:R-:W-:Y:S01]  /*1a2b0*/  @!UPT UIADD3 URZ, URZ, URZ, URZ ;  /* 0x0000003f3f3ff290 */ /* 0x000fe2000fffe03f */
[----:B------:R-:W-:Y:S04]  /*1a2c0*/  STL.64 [R1+0x3c0], R12 ;  /* 0x0003c00c01007387 */ /* 0x000fe80000100a00 */
[----:B0-----:R-:W-:Y:S04]  /*1a2d0*/  STL [R1+0x4bc], R0 ;  /* 0x0004bc0001007387 */ /* 0x001fe80000100800 */
[----:B------:R0:W-:Y:S04]  /*1a2e0*/  STL.64 [R1+0x3c8], R14 ;  /* 0x0003c80e01007387 */ /* 0x0001e80000100a00 */
[----:B0-----:R-:W3:Y:S04]  /*1a2f0*/  LDL.LU.64 R14, [R1+0x1168] ;  /* 0x00116800010e7983 */ /* 0x001ee80000300a00 */
[----:B------:R-:W2:Y:S04]  /*1a300*/  LDL.LU R12, [R1+0x1160] ;  /* 0x00116000010c7983 */ /* 0x000ea80000300800 */
[----:B------:R0:W-:Y:S04]  /*1a310*/  STL.64 [R1+0xfe8], R18 ;  /* 0x000fe81201007387 */ /* 0x0001e80000100a00 */
[----:B----4-:R-:W-:Y:S04]  /*1a320*/  STL.64 [R1+0xfe0], R16 ;  /* 0x000fe01001007387 */ /* 0x010fe80000100a00 */
[----:B0-----:R-:W4:Y:S01]  /*1a330*/  LDL.LU.64 R18, [R1+0x148] ;  /* 0x0001480001127983 */ /* 0x001f220000300a00 */
[C---:B---3--:R-:W-:Y:S11]  /*1a340*/  HMMA.16816.F32.BF16 R4, R8.reuse, R14, R4 ;  /* 0x0000000e0804723c */ /* 0x048ff60000041804 */
[----:B------:R-:W-:Y:S11]  /*1a350*/  @!UPT UIADD3 URZ, URZ, URZ, URZ ;  /* 0x0000003f3f3ff290 */ /* 0x000ff6000fffe03f */
[----:B------:R-:W-:Y:S01]  /*1a360*/  @!UPT UIADD3 URZ, URZ, URZ, URZ ;  /* 0x0000003f3f3ff290 */ /* 0x000fe2000fffe03f */
[----:B------:R-:W-:Y:S04]  /*1a370*/  STL.64 [R1+0x3b0], R4 ;  /* 0x0003b00401007387 */ /* 0x000fe80000100a00 */
[----:B------:R0:W-:Y:S04]  /*1a380*/  STL.64 [R1+0x3b8], R6 ;  /* 0x0003b80601007387 */ /* 0x0001e80000100a00 */
[----:B0-----:R-:W2:Y:S04]  /*1a390*/  LDL.LU.64 R6, [R1+0x1158] ;  /* 0x0011580001067983 */ /* 0x001ea80000300a00 */
[----:B------:R-:W2:Y:S04]  /*1a3a0*/  LDL.LU.64 R4, [R1+0x1150] ;  /* 0x0011500001047983 */ /* 0x000ea80000300a00 */
[----:B------:R-:W3:Y:S04]  /*1a3b0*/  LDL R13, [R1+0x35c] ;  /* 0x00035c00010d7983 */ /* 0x000ee80000100800 */
[----:B------:R-:W-:Y:S01]  /*1a3c0*/  STL.64 [R1+0x1058], R14 ;  /* 0x0010580e01007387 */ /* 0x000fe20000100a00 */
[----:B--2---:R-:W-:Y:S03]  /*1a3d0*/  HMMA.16816.F32.BF16 R4, R8, R26, R4 ;  /* 0x0000001a0804723c */ /* 0x004fe60000041804 */
[----:B---3--:R0:W-:Y:S04]  /*1a3e0*/  STL.64 [R1+0x1050], R12 ;  /* 0x0010500c01007387 */ /* 0x0081e80000100a00 */
[----:B0-----:R-:W4:Y:S04]  /*1a3f0*/  LDL.LU R12, [R1+0x230] ;  /* 0x00023000010c7983 */ /* 0x001f280000300800 */
[----:B------:R-:W4:Y:S04]  /*1a400*/  LDL.LU R13, [R1+0x234] ;  /* 0x00023400010d7983 */ /* 0x000f280000300800 */
[----:B------:R-:W4:Y:S08]  /*1a410*/  LDL.LU R14, [R1+0x238] ;  /* 0x00023800010e7983 */ /* 0x000f300000300800 */
[----:B------:R0:W-:Y:S04]  /*1a420*/  STL.64 [R1+0x3a0], R4 ;  /* 0x0003a00401007387 */ /* 0x0001e80000100a00 */
[----:B------:R1:W-:Y:S01]  /*1a430*/  STL.64 [R1+0x3a8], R6 ;  /* 0x0003a80601007387 */ /* 0x0003e20000100a00 */
[----:B0-----:R-:W-:Y:S01]  /*1a440*/  IMAD.MOV.U32 R5, RZ, RZ, R26 ;  /* 0x000000ffff057224 */ /* 0x001fe200078e001a */
[----:B------:R-:W-:-:S02]  /*1a450*/  MOV R4, R27 ;  /* 0x0000001b00047202 */ /* 0x000fc40000000f00 */
[----:B------:R-:W5:Y:S01]  /*1a460*/  LDL.LU.64 R26, [R1+0x1148] ;  /* 0x00114800011a7983 */ /* 0x000f620000300a00 */
[----:B------:R-:W-:Y:S01]  /*1a470*/  MOV R15, R3 ;  /* 0x00000003000f7202 */ /* 0x000fe20000000f00 */
[C---:B-----5:R-:W-:Y:S01]  /*1a480*/  HMMA.16816.F32.BF16 R20, R8.reuse, R26, R20 ;  /* 0x0000001a0814723c */ /* 0x060fe20000041814 */
[----:B-1----:R-:W-:Y:S01]  /*1a490*/  IMAD.MOV.U32 R6, RZ, RZ, R26 ;  /* 0x000000ffff067224 */ /* 0x002fe200078e001a */
[----:B------:R-:W-:Y:S11]  /*1a4a0*/  MOV R3, R27 ;  /* 0x0000001b00037202 */ /* 0x000ff60000000f00 */
[----:B------:R-:W-:Y:S10]  /*1a4b0*/  @!UPT UIADD3 URZ, URZ, URZ, URZ ;  /* 0x0000003f3f3ff290 */ /* 0x000ff4000fffe03f */
[----:B------:R0:W-:Y:S04]  /*1a4c0*/  STL.64 [R1+0x390], R20 ;  /* 0x0003901401007387 */ /* 0x0001e80000100a00 */
[----:B------:R-:W-:Y:S04]  /*1a4d0*/  STL.64 [R1+0x398], R22 ;  /* 0x0003981601007387 */ /* 0x000fe80000100a00 */
[----:B0-----:R-:W2:Y:S04]  /*1a4e0*/  LDL.LU R21, [R1+0x1140] ;  /* 0x0011400001157983 */ /* 0x001ea80000300800 */
[----:B------:R-:W3:Y:S01]  /*1a4f0*/  LDL.LU.64 R26, [R1+0x1138] ;  /* 0x00113800011a7983 */ /* 0x000ee20000300a00 */
[----:B----4-:R-:W-:Y:S01]  /*1a500*/  HMMA.16816.F32.BF16 R12, R8, R18, R12 ;  /* 0x00000012080c723c */ /* 0x010fe2000004180c */
[----:B------:R-:W-:-:S02]  /*1a510*/  MOV R7, R19 ;  /* 0x0000001300077202 */ /* 0x000fc40000000f00 */
[----:B------:R-:W4:Y:S01]  /*1a520*/  LDL.LU.64 R24, [R1+0x1130] ;  /* 0x0011300001187983 */ /* 0x000f220000300a00 */
[----:B------:R-:W-:Y:S11]  /*1a530*/  IMAD.MOV.U32 R20, RZ, RZ, R18 ;  /* 0x000000ffff147224 */ /* 0x000ff600078e0012 */
[----:B------:R-:W-:Y:S08]  /*1a540*/  @!UPT UIADD3 URZ, URZ, URZ, URZ ;  /* 0x0000003f3f3ff290 */ /* 0x000ff0000fffe03f */
[----:B------:R-:W-:Y:S04]  /*1a550*/  STL.64 [R1+0x380], R12 ;  /* 0x0003800c01007387 */ /* 0x000fe80000100a00 */
[----:B------:R-:W-:Y:S04]  /*1a560*/  STL.64 [R1+0x388], R14 ;  /* 0x0003880e01007387 */ /* 0x000fe80000100a00 */
[----:B------:R0:W-:Y:S04]  /*1a570*/  STL.64 [R1+0x1000], R6 ;  /* 0x0010000601007387 */ /* 0x0001e80000100a00 */
[----:B------:R1:W-:Y:S01]  /*1a580*/  STL.64 [R1+0xff8], R4 ;  /* 0x000ff80401007387 */ /* 0x0003e20000100a00 */
[----:B0-----:R-:W-:Y:S01]  /*1a590*/  MOV R7, R29 ;  /* 0x0000001d00077202 */ /* 0x001fe20000000f00 */
[----:B---3--:R-:W-:-:S02]  /*1a5a0*/  IMAD.MOV.U32 R6, RZ, RZ, R26 ;  /* 0x000000ffff067224 */ /* 0x008fc400078e001a */
[----:B------:R-:W3:Y:S04]  /*1a5b0*/  LDL.LU R26, [R1+0x1128] ;  /* 0x00112800011a7983 */ /* 0x000ee80000300800 */
[----:B------:R-:W5:Y:S04]  /*1a5c0*/  LDL.LU R29, [R1+0x434] ;  /* 0x00043400011d7983 */ /* 0x000f680000300800 */
[----:B------:R-:W2:Y:S04]  /*1a5d0*/  LDL.LU R16, [R1+0x50] ;  /* 0x0000500001107983 */ /* 0x000ea80000300800 */
[----:B------:R-:W2:Y:S04]  /*1a5e0*/  LDL.LU R17, [R1+0x54] ;  /* 0x0000540001117983 */ /* 0x000ea80000300800 */
[----:B------:R-:W2:Y:S04]  /*1a5f0*/  LDL.LU R18, [R1+0x58] ;  /* 0x0000580001127983 */ /* 0x000ea80000300800 */
[----:B------:R-:W2:Y:S04]  /*1a600*/  LDL.LU R19, [R1+0x5c] ;  /* 0x00005c0001137983 */ /* 0x000ea80000300800 */
[----:B-1----:R-:W2:Y:S04]  /*1a610*/  LDL.LU R5, [R1+0x440] ;  /* 0x0004400001057983 */ /* 0x002ea80000300800 */
[----:B------:R0:W-:Y:S04]  /*1a620*/  STL.64 [R1+0x1020], R6 ;  /* 0x0010200601007387 */ /* 0x0001e80000100a00 */
[----:B--2---:R-:W-:Y:S04]  /*1a630*/  STL [R1+0x1018], R5 ;  /* 0x0010180501007387 */ /* 0x004fe80000100800 */
[----:B0-----:R-:W2:Y:S01]  /*1a640*/  LDL.LU R6, [R1+0x98] ;  /* 0x0000980001067983 */ /* 0x001ea20000300800 */
[----:B------:R-:W-:Y:S01]  /*1a650*/  IMAD.MOV.U32 R7, RZ, RZ, R21 ;  /* 0x000000ffff077224 */ /* 0x000fe200078e0015 */
[----:B---3--:R-:W-:Y:S01]  /*1a660*/  MOV R14, R26 ;  /* 0x0000001a000e7202 */ /* 0x008fe20000000f00 */
[----:B------:R-:W-:-:S03]  /*1a670*/  IMAD.MOV.U32 R15, RZ, RZ, R27 ;  /* 0x000000ffff0f7224 */ /* 0x000fc600078e001b */
[----:B--2---:R4:W-:Y:S02]  /*1a680*/  STL.64 [R1+0x1038], R6 ;  /* 0x0010380601007387 */ /* 0x0049e40000100a00 */
[----:B----4-:R-:W-:Y:S01]  /*1a690*/  MOV R6, R24 ;  /* 0x0000001800067202 */ /* 0x010fe20000000f00 */
[----:B------:R-:W-:Y:S01]  /*1a6a0*/  IMAD.MOV.U32 R7, RZ, RZ, R25 ;  /* 0x000000ffff077224 */ /* 0x000fe200078e0019 */
[----:B------:R-:W2:Y:S04]  /*1a6b0*/  LDL.LU R24, [R1+0x1124] ;  /* 0x0011240001187983 */ /* 0x000ea80000300800 */
[----:B------:R-:W3:Y:S04]  /*1a6c0*/  LDL.LU R25, [R1+0x1120] ;  /* 0x0011200001197983 */ /* 0x000ee80000300800 */
[----:B------:R0:W-:Y:S04]  /*1a6d0*/  STL.64 [R1+0x1060], R6 ;  /* 0x0010600601007387 */ /* 0x0001e80000100a00 */
[----:B------:R-:W4:Y:S04]  /*1a6e0*/  LDL.LU R26, [R1+0x111c] ;  /* 0x00111c00011a7983 */ /* 0x000f280000300800 */
[----:B------:R-:W4:Y:S04]  /*1a6f0*/  LDL.LU R27, [R1+0x1118] ;  /* 0x00111800011b7983 */ /* 0x000f280000300800 */
[----:B------:R2:W-:Y:S04]  /*1a700*/  STL.64 [R1+0x1068], R14 ;  /* 0x0010680e01007387 */ /* 0x0005e80000100a00 */
[----:B------:R-:W4:Y:S04]  /*1a710*/  LDL.LU R4, [R1+0x1b0] ;  /* 0x0001b00001047983 */ /* 0x000f280000300800 */
[----:B------:R-:W4:Y:S04]  /*1a720*/  LDL.LU R5, [R1+0x1b4] ;  /* 0x0001b40001057983 */ /* 0x000f280000300800 */
[----:B0-----:R-:W4:Y:S04]  /*1a730*/  LDL.LU R6, [R1+0x1b8] ;  /* 0x0001b80001067983 */ /* 0x001f280000300800 */
[----:B------:R-:W4:Y:S01]  /*1a740*/  LDL.LU R7, [R1+0x1bc] ;  /* 0x0001bc0001077983 */ /* 0x000f220000300800 */
[----:B--2---:R-:W-:Y:S01]  /*1a750*/  IMAD.MOV.U32 R15, RZ, RZ, R24 ;  /* 0x000000ffff0f7224 */ /* 0x004fe200078e0018 */
[----:B---3--:R-:W-:-:S02]  /*1a760*/  MOV R14, R25 ;  /* 0x00000019000e7202 */ /* 0x008fc40000000f00 */
[----:B----4-:R-:W-:Y:S04]  /*1a770*/  STL.64 [R1+0x1078], R6 ;  /* 0x0010780601007387 */ /* 0x010fe80000100a00 */
[----:B------:R0:W-:Y:S04]  /*1a780*/  STL.64 [R1+0x1070], R4 ;  /* 0x0010700401007387 */ /* 0x0001e80000100a00 */
[----:B------:R-:W2:Y:S04]  /*1a790*/  LDL.LU R25, [R1+0x1114] ;  /* 0x0011140001197983 */ /* 0x000ea80000300800 */
[----:B------:R-:W3:Y:S04]  /*1a7a0*/  LDL.LU R24, [R1+0x1110] ;  /* 0x0011100001187983 */ /* 0x000ee80000300800 */
[----:B------:R1:W-:Y:S04]  /*1a7b0*/  STL.64 [R1+0x1080], R14 ;  /* 0x0010800e01007387 */ /* 0x0003e80000100a00 */
[----:B0-----:R-:W4:Y:S04]  /*1a7c0*/  LDL.LU R4, [R1+0x1d0] ;  /* 0x0001d00001047983 */ /* 0x001f280000300800 */
[----:B------:R-:W4:Y:S04]  /*1a7d0*/  LDL.LU R5, [R1+0x1d4] ;  /* 0x0001d40001057983 */ /* 0x000f280000300800 */
[----:B------:R-:W2:Y:S04]  /*1a7e0*/  LDL.LU R6, [R1+0x1d8] ;  /* 0x0001d80001067983 */ /* 0x000ea80000300800 */
[----:B------:R-:W2:Y:S01]  /*1a7f0*/  LDL.LU R7, [R1+0x1dc] ;  /* 0x0001dc0001077983 */ /* 0x000ea20000300800 */
[----:B-1----:R-:W-:Y:S01]  /*1a800*/  MOV R14, R27 ;  /* 0x0000001b000e7202 */ /* 0x002fe20000000f00 */
[----:B------:R-:W-:-:S02]  /*1a810*/  IMAD.MOV.U32 R15, RZ, RZ, R26 ;  /* 0x000000ffff0f7224 */ /* 0x000fc400078e001a */
[----:B--2---:R-:W-:Y:S04]  /*1a820*/  STL.64 [R1+0x1090], R6 ;  /* 0x0010900601007387 */ /* 0x004fe80000100a00 */
[----:B----4-:R0:W-:Y:S04]  /*1a830*/  STL.64 [R1+0x1088], R4 ;  /* 0x0010880401007387 */ /* 0x0101e80000100a00 */
[----:B------:R-:W2:Y:S04]  /*1a840*/  LDL.LU R27, [R1+0x110c] ;  /* 0x00110c00011b7983 */ /* 0x000ea80000300800 */
[----:B------:R-:W4:Y:S04]  /*1a850*/  LDL.LU R26, [R1+0x1108] ;  /* 0x00110800011a7983 */ /* 0x000f280000300800 */
[----:B------:R3:W-:Y:S04]  /*1a860*/  STL.64 [R1+0x1098], R14 ;  /* 0x0010980e01007387 */ /* 0x0007e80000100a00 */
[----:B0-----:R-:W2:Y:S04]  /*1a870*/  LDL.LU R4, [R1+0x1e0] ;  /* 0x0001e00001047983 */ /* 0x001ea80000300800 */
[----:B------:R-:W2:Y:S04]  /*1a880*/  LDL.LU R5, [R1+0x1e4] ;  /* 0x0001e40001057983 */ /* 0x000ea80000300800 */
[----:B------:R-:W2:Y:S04]  /*1a890*/  LDL.LU R6, [R1+0x1e8] ;  /* 0x0001e80001067983 */ /* 0x000ea80000300800 */
[----:B------:R-:W2:Y:S01]  /*1a8a0*/  LDL.LU R7, [R1+0x1ec] ;  /* 0x0001ec0001077983 */ /* 0x000ea20000300800 */
[----:B---3--:R-:W-:Y:S01]  /*1a8b0*/  MOV R14, R24 ;  /* 0x00000018000e7202 */ /* 0x008fe20000000f00 */
[----:B------:R-:W-:-:S02]  /*1a8c0*/  IMAD.MOV.U32 R15, RZ, RZ, R25 ;  /* 0x000000ffff0f7224 */ /* 0x000fc400078e0019 */
[----:B--2---:R-:W-:Y:S04]  /*1a8d0*/  STL.64 [R1+0x10a8], R6 ;  /* 0x0010a80601007387 */ /* 0x004fe80000100a00 */
[----:B------:R0:W-:Y:S04]  /*1a8e0*/  STL.64 [R1+0x10a0], R4 ;  /* 0x0010a00401007387 */ /* 0x0001e80000100a00 */
[----:B------:R-:W2:Y:S04]  /*1a8f0*/  LDL.LU R24, [R1+0x1104] ;  /* 0x0011040001187983 */ /* 0x000ea80000300800 */
[----:B------:R-:W3:Y:S04]  /*1a900*/  LDL.LU R25, [R1+0x1100] ;  /* 0x0011000001197983 */ /* 0x000ee80000300800 */
[----:B------:R4:W-:Y:S04]  /*1a910*/  STL.64 [R1+0x10b0], R14 ;  /* 0x0010b00e01007387 */ /* 0x0009e80000100a00 */
[----:B0-----:R-:W2:Y:S04]  /*1a920*/  LDL.LU R4, [R1+0x1f0] ;  /* 0x0001f00001047983 */ /* 0x001ea80000300800 */
[----:B------:R-:W2:Y:S04]  /*1a930*/  LDL.LU R5, [R1+0x1f4] ;  /* 0x0001f40001057983 */ /* 0x000ea80000300800 */
[----:B------:R-:W2:Y:S04]  /*1a940*/  LDL.LU R6, [R1+0x1f8] ;  /* 0x0001f80001067983 */ /* 0x000ea80000300800 */
[----:B------:R-:W2:Y:S01]  /*1a950*/  LDL.LU R7, [R1+0x1fc] ;  /* 0x0001fc0001077983 */ /* 0x000ea20000300800 */
[----:B----4-:R-:W-:Y:S01]  /*1a960*/  MOV R14, R26 ;  /* 0x0000001a000e7202 */ /* 0x010fe20000000f00 */
[----:B------:R-:W-:-:S02]  /*1a970*/  IMAD.MOV.U32 R15, RZ, RZ, R27 ;  /* 0x000000ffff0f7224 */ /* 0x000fc400078e001b */
[----:B--2---:R-:W-:Y:S04]  /*1a980*/  STL.64 [R1+0x10c0], R6 ;  /* 0x0010c00601007387 */ /* 0x004fe80000100a00 */
[----:B------:R0:W-:Y:S04]  /*1a990*/  STL.64 [R1+0x10b8], R4 ;  /* 0x0010b80401007387 */ /* 0x0001e80000100a00 */
[----:B------:R-:W2:Y:S04]  /*1a9a0*/  LDL.LU R26, [R1+0x10fc] ;  /* 0x0010fc00011a7983 */ /* 0x000ea80000300800 */
[----:B------:R-:W2:Y:S04]  /*1a9b0*/  LDL.LU R27, [R1+0x10f8] ;  /* 0x0010f800011b7983 */ /* 0x000ea80000300800 */
[----:B------:R-:W-:Y:S04]  /*1a9c0*/  STL.64 [R1+0x10c8], R14 ;  /* 0x0010c80e01007387 */ /* 0x000fe80000100a00 */
[----:B0-----:R-:W4:Y:S04]  /*1a9d0*/  LDL.LU R4, [R1+0x200] ;  /* 0x0002000001047983 */ /* 0x001f280000300800 */
[----:B------:R-:W4:Y:S04]  /*1a9e0*/  LDL.LU R5, [R1+0x204] ;  /* 0x0002040001057983 */ /* 0x000f280000300800 */
[----:B------:R-:W2:Y:S04]  /*1a9f0*/  LDL.LU R6, [R1+0x208] ;  /* 0x0002080001067983 */ /* 0x000ea80000300800 */
[----:B------:R-:W2:Y:S04]  /*1aa00*/  LDL.LU R7, [R1+0x20c] ;  /* 0x00020c0001077983 */ /* 0x000ea80000300800 */
[----:B--2---:R-:W-:Y:S04]  /*1aa10*/  STL.64 [R1+0x10d8], R6 ;  /* 0x0010d80601007387 */ /* 0x004fe80000100a00 */
[----:B----4-:R0:W-:Y:S04]  /*1aa20*/  STL.64 [R1+0x10d0], R4 ;  /* 0x0010d00401007387 */ /* 0x0101e80000100a00 */
[----:B0-----:R-:W2:Y:S04]  /*1aa30*/  LDL.LU R4, [R1+0x210] ;  /* 0x0002100001047983 */ /* 0x001ea80000300800 */
[----:B------:R-:W2:Y:S04]  /*1aa40*/  LDL.LU R5, [R1+0x214] ;  /* 0x0002140001057983 */ /* 0x000ea80000300800 */
[----:B------:R-:W4:Y:S04]  /*1aa50*/  LDL.LU R6, [R1+0x218] ;  /* 0x0002180001067983 */ /* 0x000f280000300800 */
[----:B------:R-:W4:Y:S04]  /*1aa60*/  LDL.LU R7, [R1+0x21c] ;  /* 0x00021c0001077983 */ /* 0x000f280000300800 */
[----:B----4-:R-:W-:Y:S04]  /*1aa70*/  STL.64 [R1+0x10f0], R6 ;  /* 0x0010f00601007387 */ /* 0x010fe80000100a00 */
[----:B--2---:R0:W-:Y:S04]  /*1aa80*/  STL.64 [R1+0x10e8], R4 ;  /* 0x0010e80401007387 */ /* 0x0041e80000100a00 */
[----:B0-----:R-:W2:Y:S04]  /*1aa90*/  LDL.LU R4, [R1+0x220] ;  /* 0x0002200001047983 */ /* 0x001ea80000300800 */
[----:B------:R-:W2:Y:S04]  /*1aaa0*/  LDL.LU R5, [R1+0x224] ;  /* 0x0002240001057983 */ /* 0x000ea80000300800 */
[----:B------:R-:W2:Y:S04]  /*1aab0*/  LDL.LU R6, [R1+0x228] ;  /* 0x0002280001067983 */ /* 0x000ea80000300800 */
[----:B------:R-:W2:Y:S04]  /*1aac0*/  LDL.LU R7, [R1+0x22c] ;  /* 0x00022c0001077983 */ /* 0x000ea80000300800 */
[----:B------:R-:W4:Y:S04]  /*1aad0*/  LDL R22, [R1+0x4c4] ;  /* 0x0004c40001167983 */ /* 0x000f280000100800 */
[----:B------:R-:W2:Y:S04]  /*1aae0*/  LDL R23, [R1+0x4b4] ;  /* 0x0004b40001177983 */ /* 0x000ea80000100800 */
[----:B------:R-:W2:Y:S04]  /*1aaf0*/  LDL R12, [R1+0x4bc] ;  /* 0x0004bc00010c7983 */ /* 0x000ea80000100800 */
[----:B------:R-:W2:Y:S04]  /*1ab00*/  LDL R13, [R1+0x4b8] ;  /* 0x0004b800010d7983 */ /* 0x000ea80000100800 */
        /* <DEDUP_REMOVED lines=8> */
[----:B--2---:R-:W-:Y:S04]  /*1ab90*/  STL.64 [R1+0x1030], R18 ;  /* 0x0010301201007387 */ /* 0x004fe80000100a00 */
[----:B------:R0:W-:Y:S04]  /*1aba0*/  STL.64 [R1+0x1028], R16 ;  /* 0x0010281001007387 */ /* 0x0001e80000100a00 */
[----:B0-----:R-:W2:Y:S04]  /*1abb0*/  LDL.LU R16, [R1+0x70] ;  /* 0x0000700001107983 */ /* 0x001ea80000300800 */
[----:B------:R-:W2:Y:S04]  /*1abc0*/  LDL.LU R17, [R1+0x74] ;  /* 0x0000740001117983 */ /* 0x000ea80000300800 */
[----:B------:R-:W2:Y:S04]  /*1abd0*/  LDL.LU R18, [R1+0x78] ;  /* 0x0000780001127983 */ /* 0x000ea80000300800 */
[----:B------:R-:W2:Y:S01]  /*1abe0*/  LDL.LU R19, [R1+0x7c] ;  /* 0x00007c0001137983 */ /* 0x000ea20000300800 */
[----:B------:R-:W-:Y:S03]  /*1abf0*/  HMMA.16816.F32.BF16 R8, R8, R26, R4 ;  /* 0x0000001a0808723c */ /* 0x000fe60000041804 */
[----:B--2---:R-:W-:Y:S04]  /*1ac00*/  STL.64 [R1+0x1048], R18 ;  /* 0x0010481201007387 */ /* 0x004fe80000100a00 */
[----:B------:R0:W-:Y:S04]  /*1ac10*/  STL.64 [R1+0x1040], R16 ;  /* 0x0010401001007387 */ /* 0x0001e80000100a00 */
[----:B0-----:R-:W2:Y:S04]  /*1ac20*/  LDL.LU R16, [R1+0xa0] ;  /* 0x0000a00001107983 */ /* 0x001ea80000300800 */
[----:B------:R-:W2:Y:S04]  /*1ac30*/  LDL.LU R17, [R1+0xa4] ;  /* 0x0000a40001117983 */ /* 0x000ea80000300800 */
[----:B------:R-:W2:Y:S04]  /*1ac40*/  LDL.LU R18, [R1+0xa8] ;  /* 0x0000a80001127983 */ /* 0x000ea80000300800 */
[----:B------:R-:W2:Y:S04]  /*1ac50*/  LDL.LU R19, [R1+0xac] ;  /* 0x0000ac0001137983 */ /* 0x000ea80000300800 */
[----:B------:R-:W2:Y:S04]  /*1ac60*/  LDL.LU.64 R6, [R1+0x10f0] ;  /* 0x0010f00001067983 */ /* 0x000ea80000300a00 */
[----:B------:R-:W2:Y:S04]  /*1ac70*/  LDL.LU.64 R4, [R1+0x10e8] ;  /* 0x0010e80001047983 */ /* 0x000ea80000300a00 */
[----:B------:R0:W-:Y:S04]  /*1ac80*/  STL.64 [R1+0x370], R8 ;  /* 0x0003700801007387 */ /* 0x0001e80000100a00 */
[----:B------:R1:W-:Y:S04]  /*1ac90*/  STL.64 [R1+0x378], R10 ;  /* 0x0003780a01007387 */ /* 0x0003e80000100a00 */
[----:B0-----:R-:W4:Y:S04]  /*1aca0*/  LDL R8, [R1+0x4c0] ;  /* 0x0004c00001087983 */ /* 0x001f280000100800 */
[----:B-1----:R-:W2:Y:S04]  /*1acb0*/  LDL R10, [R1+0x4cc] ;  /* 0x0004cc00010a7983 */ /* 0x002ea80000100800 */
[----:B------:R-:W2:Y:S04]  /*1acc0*/  LDL R11, [R1+0x4c8] ;  /* 0x0004c800010b7983 */ /* 0x000ea80000100800 */
[----:B------:R-:W5:Y:S01]  /*1acd0*/  LDL R9, [R1+0x4b0] ;  /* 0x0004b00001097983 */ /* 0x000f620000100800 */
[----:B---3--:R-:W-:Y:S01]  /*1ace0*/  MOV R14, R25 ;  /* 0x00000019000e7202 */ /* 0x008fe20000000f00 */
[----:B------:R-:W-:-:S02]  /*1acf0*/  IMAD.MOV.U32 R15, RZ, RZ, R24 ;  /* 0x000000ffff0f7224 */ /* 0x000fc400078e0018 */
[----:B------:R-:W3:Y:S01]  /*1ad00*/  LDL.LU R28, [R1+0x450] ;  /* 0x00045000011c7983 */ /* 0x000ee20000300800 */
[----:B------:R-:W-:-:S03]  /*1ad10*/  MOV R21, R27 ;  /* 0x0000001b00157202 */ /* 0x000fc60000000f00 */
[----:B------:R-:W3:Y:S04]  /*1ad20*/  LDL.LU R24, [R1] ;  /* 0x0000000001187983 */ /* 0x000ee80000300800 */
[----:B------:R-:W3:Y:S04]  /*1ad30*/  LDL.LU R25, [R1+0x4] ;  /* 0x0000040001197983 */ /* 0x000ee80000300800 */
[----:B------:R-:W3:Y:S04]  /*1ad40*/  LDL.LU R26, [R1+0x8] ;  /* 0x00000800011a7983 */ /* 0x000ee80000300800 */
[----:B------:R-:W3:Y:S01]  /*1ad50*/  LDL.LU R27, [R1+0xc] ;  /* 0x00000c00011b7983 */ /* 0x000ee20000300800 */
[----:B----4-:R-:W-:-:S03]  /*1ad60*/  F2FP.BF16.PACK_AB R8, R22, R8 ;  /* 0x000000081608723e */ /* 0x010fc600000010ff */
[----:B------:R-:W4:Y:S01]  /*1ad70*/  LDL.LU R22, [R1+0x10e4] ;  /* 0x0010e40001167983 */ /* 0x000f220000300800 */
[----:B--2---:R-:W-:Y:S02]  /*1ad80*/  F2FP.BF16.PACK_AB R10, R10, R11 ;  /* 0x0000000b0a0a723e */ /* 0x004fe400000010ff */
[----:B------:R-:W-:Y:S02]  /*1ad90*/  F2FP.BF16.PACK_AB R11, R12, R13 ;  /* 0x0000000d0c0b723e */ /* 0x000fe400000010ff */
[----:B-----5:R-:W-:Y:S02]  /*1ada0*/  F2FP.BF16.PACK_AB R9, R23, R9 ;  /* 0x000000091709723e */ /* 0x020fe400000010ff */
[----:B------:R-:W4:Y:S05]  /*1adb0*/  LDL.LU R23, [R1+0x10e0] ;  /* 0x0010e00001177983 */ /* 0x000f2a0000300800 */
[C---:B------:R-:W-:Y:S01]  /*1adc0*/  HMMA.16816.F32.BF16 R12, R8.reuse, R14, R4 ;  /* 0x0000000e080c723c */ /* 0x040fe20000041804 */
[----:B------:R-:W2:Y:S04]  /*1add0*/  LDL.LU.64 R6, [R1+0x10d8] ;  /* 0x0010d80001067983 */ /* 0x000ea80000300a00 */
[----:B------:R-:W2:Y:S11]  /*1ade0*/  LDL.LU.64 R4, [R1+0x10d0] ;  /* 0x0010d00001047983 */ /* 0x000eb60000300a00 */
[----:B------:R-:W-:Y:S07]  /*1adf0*/  @!UPT UIADD3 URZ, URZ, URZ, URZ ;  /* 0x0000003f3f3ff290 */ /* 0x000fee000fffe03f */
[----:B------:R-:W-:Y:S04]  /*1ae00*/  STL.64 [R1+0x360], R12 ;  /* 0x0003600c01007387 */ /* 0x000fe80000100a00 */
        /* <DEDUP_REMOVED lines=31> */
[----:B------:R-:W2:Y:S11]  /*1b000*/  LDL.LU.64 R6, [R1+0x1060] ;  /* 0x0010600001067983 */ /* 0x000eb60000300a00 */
[----:B------:R-:W-:Y:S10]  /*1b010*/  @!UPT UIADD3 URZ, URZ, URZ, URZ ;  /* 0x0000003f3f3ff290 */ /* 0x000ff4000fffe03f */
[----:B------:R-:W-:Y:S04]  /*1b020*/  STL.64 [R1+0x160], R12 ;  /* 0x0001600c01007387 */ /* 0x000fe80000100a00 */
[----:B------:R0:W-:Y:S04]  /*1b030*/  STL.64 [R1+0x168], R14 ;  /* 0x0001680e01007387 */ /* 0x0001e80000100a00 */
[----:B0-----:R-:W5:Y:S04]  /*1b040*/  LDL.LU.64 R14, [R1+0x1058] ;  /* 0x00105800010e7983 */ /* 0x001f680000300a00 */
[----:B------:R-:W3:Y:S01]  /*1b050*/  LDL.LU.64 R12, [R1+0x1050] ;  /* 0x00105000010c7983 */ /* 0x000ee20000300a00 */
[----:B--2---:R-:W-:Y:S03]  /*1b060*/  HMMA.16816.F32.BF16 R4, R8, R6, R16 ;  /* 0x000000060804723c */ /* 0x004fe60000041810 */
[----:B------:R-:W2:Y:S04]  /*1b070*/  LDL.LU.64 R18, [R1+0x1048] ;  /* 0x0010480001127983 */ /* 0x000ea80000300a00 */
[----:B------:R-:W2:Y:S11]  /*1b080*/  LDL.LU.64 R16, [R1+0x1040] ;  /* 0x0010400001107983 */ /* 0x000eb60000300a00 */
[----:B------:R-:W-:Y:S05]  /*1b090*/  @!UPT UIADD3 URZ, URZ, URZ, URZ ;  /* 0x0000003f3f3ff290 */ /* 0x000fea000fffe03f */
[----:B------:R-:W-:Y:S04]  /*1b0a0*/  STL.64 [R1+0x340], R4 ;  /* 0x0003400401007387 */ /* 0x000fe80000100a00 */
[----:B------:R0:W-:Y:S04]  /*1b0b0*/  STL.64 [R1+0x348], R6 ;  /* 0x0003480601007387 */ /* 0x0001e80000100a00 */
[----:B0-----:R-:W2:Y:S01]  /*1b0c0*/  LDL.LU.64 R6, [R1+0x1038] ;  /* 0x0010380001067983 */ /* 0x001ea20000300a00 */
[----:B---3--:R-:W-:-:S04]  /*1b0d0*/  FADD R0, R0, -R13 ;  /* 0x8000000d00007221 */ /* 0x008fc80000000000 */
[----:B------:R-:W-:-:S06]  /*1b0e0*/  FMUL R0, R0, 1.4426950216293334961 ;  /* 0x3fb8aa3b00007820 */ /* 0x000fcc0000400000 */
[----:B------:R-:W0:Y:S01]  /*1b0f0*/  MUFU.EX2 R0, R0 ;  /* 0x0000000000007308 */ /* 0x000e220000000800 */
[----:B--2---:R-:W-:Y:S01]  /*1b100*/  HMMA.16816.F32.BF16 R4, R8, R6, R16 ;  /* 0x000000060804723c */ /* 0x004fe20000041810 */
[----:B------:R-:W2:Y:S04]  /*1b110*/  LDL.LU.64 R18, [R1+0x1030] ;  /* 0x0010300001127983 */ /* 0x000ea80000300a00 */
[----:B0-----:R-:W-:Y:S04]  /*1b120*/  STL [R1+0x45c], R0 ;  /* 0x00045c0001007387 */ /* 0x001fe80000100800 */
[----:B------:R-:W2:Y:S11]  /*1b130*/  LDL.LU.64 R16, [R1+0x1028] ;  /* 0x0010280001107983 */ /* 0x000eb60000300a00 */
[----:B------:R-:W-:Y:S03]  /*1b140*/  @!UPT UIADD3 URZ, URZ, URZ, URZ ;  /* 0x0000003f3f3ff290 */ /* 0x000fe6000fffe03f */
[----:B------:R-:W-:Y:S04]  /*1b150*/  STL.64 [R1+0x330], R4 ;  /* 0x0003300401007387 */ /* 0x000fe80000100a00 */
[----:B------:R0:W-:Y:S04]  /*1b160*/  STL.64 [R1+0x338], R6 ;  /* 0x0003380601007387 */ /* 0x0001e80000100a00 */
[----:B0-----:R-:W2:Y:S04]  /*1b170*/  LDL.LU.64 R6, [R1+0x1020] ;  /* 0x0010200001067983 */ /* 0x001ea80000300a00 */
[----:B------:R-:W3:Y:S01]  /*1b180*/  LDL.LU R5, [R1+0x1018] ;  /* 0x0010180001057983 */ /* 0x000ee20000300800 */
[----:B------:R-:W-:-:S04]  /*1b190*/  FADD R2, R2, -R13 ;  /* 0x8000000d02027221 */ /* 0x000fc80000000000 */
[----:B------:R-:W-:-:S06]  /*1b1a0*/  FMUL R0, R2, 1.4426950216293334961 ;  /* 0x3fb8aa3b02007820 */ /* 0x000fcc0000400000 */
[----:B------:R-:W0:Y:S01]  /*1b1b0*/  MUFU.EX2 R0, R0 ;  /* 0x0000000000007308 */ /* 0x000e220000000800 */
[----:B---3--:R-:W-:Y:S02]  /*1b1c0*/  FADD R2, R5, -R13 ;  /* 0x8000000d05027221 */ /* 0x008fe40000000000 */
[----:B--2---:R-:W-:Y:S01]  /*1b1d0*/  HMMA.16816.F32.BF16 R4, R8, R6, R16 ;  /* 0x000000060804723c */ /* 0x004fe20000041810 */
[----:B------:R-:W4:Y:S04]  /*1b1e0*/  LDL.LU.64 R18, [R1+0x1010] ;  /* 0x0010100001127983 */ /* 0x000f280000300a00 */
[----:B0-----:R0:W-:Y:S04]  /*1b1f0*/  STL [R1+0x458], R0 ;  /* 0x0004580001007387 */ /* 0x0011e80000100800 */
[----:B------:R-:W4:Y:S01]  /*1b200*/  LDL.LU.64 R16, [R1+0x1008] ;  /* 0x0010080001107983 */ /* 0x000f220000300a00 */
[----:B0-----:R-:W-:-:S02]  /*1b210*/  FMUL R0, R2, 1.4426950216293334961 ;  /* 0x3fb8aa3b02007820 */ /* 0x001fc40000400000 */
[----:B------:R-:W-:-:S11]  /*1b220*/  FADD R2, R29, -R13 ;  /* 0x8000000d1d027221 */ /* 0x000fd60000000000 */
[----:B------:R-:W-:Y:S04]  /*1b230*/  STL.64 [R1+0x320], R4 ;  /* 0x0003200401007387 */ /* 0x000fe80000100a00 */
[----:B------:R0:W-:Y:S04]  /*1b240*/  STL.64 [R1+0x328], R6 ;  /* 0x0003280601007387 */ /* 0x0001e80000100a00 */
[----:B0-----:R-:W2:Y:S04]  /*1b250*/  LDL.LU.64 R6, [R1+0x1000] ;  /* 0x0010000001067983 */ /* 0x001ea80000300a00 */
[----:B------:R-:W3:Y:S04]  /*1b260*/  LDL.LU.64 R4, [R1+0xff8] ;  /* 0x000ff80001047983 */ /* 0x000ee80000300a00 */
[----:B------:R-:W2:Y:S01]  /*1b270*/  LDL.LU R13, [R1+0xff0] ;  /* 0x000ff000010d7983 */ /* 0x000ea20000300800 */
[C---:B----4-:R-:W-:Y:S11]  /*1b280*/  HMMA.16816.F32.BF16 R16, R8.reuse, R22, R16 ;  /* 0x000000160810723c */ /* 0x050ff60000041810 */
[----:B------:R-:W-:Y:S11]  /*1b290*/  @!UPT UIADD3 URZ, URZ, URZ, URZ ;  /* 0x0000003f3f3ff290 */ /* 0x000ff6000fffe03f */
[----:B------:R-:W-:Y:S01]  /*1b2a0*/  @!UPT UIADD3 URZ, URZ, URZ, URZ ;  /* 0x0000003f3f3ff290 */ /* 0x000fe2000fffe03f */
[----:B------:R-:W-:Y:S04]  /*1b2b0*/  STL.64 [R1+0x310], R16 ;  /* 0x0003101001007387 */ /* 0x000fe80000100a00 */
[----:B------:R0:W-:Y:S04]  /*1b2c0*/  STL.64 [R1+0x318], R18 ;  /* 0x0003181201007387 */ /* 0x0001e80000100a00 */
[----:B0-----:R-:W4:Y:S01]  /*1b2d0*/  LDL.LU.64 R18, [R1+0xfe8] ;  /* 0x000fe80001127983 */ /* 0x001f220000300a00 */
[----:B------:R-:W0:Y:S03]  /*1b2e0*/  MUFU.EX2 R29, R0 ;  /* 0x00000000001d7308 */ /* 0x000e260000000800 */
[----:B------:R-:W2:Y:S04]  /*1b2f0*/  LDL.LU.64 R16, [R1+0xfe0] ;  /* 0x000fe00001107983 */ /* 0x000ea80000300a00 */
[----:B------:R-:W2:Y:S04]  /*1b300*/  LDL R22, [R1+0x358] ;  /* 0x0003580001167983 */ /* 0x000ea80000100800 */
[----:B------:R-:W2:Y:S04]  /*1b310*/  LDL.LU R23, [R1+0x44c] ;  /* 0x00044c0001177983 */ /* 0x000ea80000300800 */
[----:B0-----:R-:W-:Y:S04]  /*1b320*/  STL [R1+0x454], R29 ;  /* 0x0004541d01007387 */ /* 0x001fe80000100800 */
[----:B------:R-:W-:Y:S01]  /*1b330*/  STL [R1+0xf68], R29 ;  /* 0x000f681d01007387 */ /* 0x000fe20000100800 */
[----:B----4-:R-:W-:Y:S11]  /*1b340*/  HMMA.16816.F32.BF16 R24, R8, R18, R24 ;  /* 0x000000120818723c */ /* 0x010ff60000041818 */
[----:B------:R-:W-:Y:S11]  /*1b350*/  @!UPT UIADD3 URZ, URZ, URZ, URZ ;  /* 0x0000003f3f3ff290 */ /* 0x000ff6000fffe03f */
[----:B------:R-:W-:Y:S01]  /*1b360*/  @!UPT UIADD3 URZ, URZ, URZ, URZ ;  /* 0x0000003f3f3ff290 */ /* 0x000fe2000fffe03f */
[----:B------:R-:W-:Y:S04]  /*1b370*/  STL.64 [R1+0x300], R24 ;  /* 0x0003001801007387 */ /* 0x000fe80000100a00 */
[----:B------:R0:W-:Y:S04]  /*1b380*/  STL.64 [R1+0x308], R26 ;  /* 0x0003081a01007387 */ /* 0x0001e80000100a00 */
[----:B0-----:R-:W5:Y:S04]  /*1b390*/  LDL.LU.64 R26, [R1+0xfd8] ;  /* 0x000fd800011a7983 */ /* 0x001f680000300a00 */
[----:B------:R-:W5:Y:S01]  /*1b3a0*/  LDL.LU.64 R24, [R1+0xfd0] ;  /* 0x000fd00001187983 */ /* 0x000f620000300a00 */
[----:B------:R-:W-:-:S02]  /*1b3b0*/  FMUL R0, R2, 1.4426950216293334961 ;  /* 0x3fb8aa3b02007820 */ /* 0x000fc40000400000 */
[----:B--2---:R-:W-:Y:S02]  /*1b3c0*/  FADD R2, R28, -R22 ;  /* 0x800000161c027221 */ /* 0x004fe40000000000 */
[----:B------:R0:W1:Y:S02]  /*1b3d0*/  MUFU.EX2 R28, R0 ;  /* 0x00000000001c7308 */ /* 0x0000640000000800 */
[----:B0-----:R-:W-:-:S06]  /*1b3e0*/  FMUL R0, R2, 1.4426950216293334961 ;  /* 0x3fb8aa3b02007820 */ /* 0x001fcc0000400000 */
[----:B------:R-:W0:Y:S01]  /*1b3f0*/  MUFU.EX2 R0, R0 ;  /* 0x0000000000007308 */ /* 0x000e220000000800 */
[----:B------:R2:W-:Y:S04]  /*1b400*/  STL.64 [R1+0xf78], R16 ;  /* 0x000f781001007387 */ /* 0x0005e80000100a00 */
[----:B--2---:R-:W2:Y:S04]  /*1b410*/  LDL R17, [R1+0x358] ;  /* 0x0003580001117983 */ /* 0x004ea80000100800 */
[----:B-1----:R-:W-:Y:S04]  /*1b420*/  STL [R1+0x450], R28 ;  /* 0x0004501c01007387 */ /* 0x002fe80000100800 */
[----:B------:R-:W-:Y:S04]  /*1b430*/  STL [R1+0xf6c], R28 ;  /* 0x000f6c1c01007387 */ /* 0x000fe80000100800 */
[----:B------:R-:W-:Y:S04]  /*1b440*/  STL.64 [R1+0xfc8], R10 ;  /* 0x000fc80a01007387 */ /* 0x000fe80000100a00 */
[----:B0-----:R-:W-:Y:S01]  /*1b450*/  STL [R1+0x44c], R0 ;  /* 0x00044c0001007387 */ /* 0x001fe20000100800 */
[----:B-----5:R-:W-:Y:S07]  /*1b460*/  HMMA.16816.F32.BF16 R24, R8, R14, R24 ;  /* 0x0000000e0818723c */ /* 0x020fee0000041818 */
[----:B------:R-:W-:Y:S01]  /*1b470*/  MOV R14, R20 ;  /* 0x00000014000e7202 */ /* 0x000fe20000000f00 */
[----:B------:R-:W-:Y:S11]  /*1b480*/  IMAD.MOV.U32 R15, RZ, RZ, R7 ;  /* 0x000000ffff0f7224 */ /* 0x000ff600078e0007 */
[----:B------:R-:W-:Y:S04]  /*1b490*/  @!UPT UIADD3 URZ, URZ, URZ, URZ ;  /* 0x0000003f3f3ff290 */ /* 0x000fe8000fffe03f */
[----:B------:R-:W-:Y:S04]  /*1b4a0*/  STL.64 [R1+0x2f0], R24 ;  /* 0x0002f01801007387 */ /* 0x000fe80000100a00 */
[----:B------:R-:W-:Y:S04]  /*1b4b0*/  STL.64 [R1+0x2f8], R26 ;  /* 0x0002f81a01007387 */ /* 0x000fe80000100a00 */
[----:B------:R-:W-:Y:S04]  /*1b4c0*/  STL.64 [R1+0xfc0], R8 ;  /* 0x000fc00801007387 */ /* 0x000fe80000100a00 */
[----:B------:R-:W-:Y:S04]  /*1b4d0*/  STL.64 [R1+0xec8], R12 ;  /* 0x000ec80c01007387 */ /* 0x000fe80000100a00 */
[----:B------:R0:W-:Y:S04]  /*1b4e0*/  STL.64 [R1+0xf90], R14 ;  /* 0x000f900e01007387 */ /* 0x0001e80000100a00 */
[----:B------:R-:W4:Y:S01]  /*1b4f0*/  LDL.LU R20, [R1+0x554] ;  /* 0x0005540001147983 */ /* 0x000f220000300800 */
[----:B0-----:R-:W-:Y:S01]  /*1b500*/  MOV R14, R6 ;  /* 0x00000006000e7202 */ /* 0x001fe20000000f00 */
[----:B------:R-:W-:-:S02]  /*1b510*/  IMAD.MOV.U32 R15, RZ, RZ, R3 ;  /* 0x000000ffff0f7224 */ /* 0x000fc400078e0003 */
[----:B------:R-:W5:Y:S04]  /*1b520*/  LDL.LU R3, [R1+0x54c] ;  /* 0x00054c0001037983 */ /* 0x000f680000300800 */
[----:B------:R3:W-:Y:S02]  /*1b530*/  STL.64 [R1+0xfa8], R14 ;  /* 0x000fa80e01007387 */ /* 0x0007e40000100a00 */
[----:B---3--:R-:W-:Y:S01]  /*1b540*/  IMAD.MOV.U32 R15, RZ, RZ, R4 ;  /* 0x000000ffff0f7224 */ /* 0x008fe200078e0004 */
[----:B------:R-:W-:Y:S01]  /*1b550*/  MOV R14, R5 ;  /* 0x00000005000e7202 */ /* 0x000fe20000000f00 */
[----:B------:R-:W3:Y:S04]  /*1b560*/  LDL.LU R4, [R1+0x20] ;  /* 0x0000200001047983 */ /* 0x000ee80000300800 */
[----:B------:R-:W3:Y:S04]  /*1b570*/  LDL.LU R5, [R1+0x24] ;  /* 0x0000240001057983 */ /* 0x000ee80000300800 */
[----:B------:R-:W3:Y:S04]  /*1b580*/  LDL.LU R6, [R1+0x28] ;  /* 0x0000280001067983 */ /* 0x000ee80000300800 */
[----:B------:R-:W3:Y:S01]  /*1b590*/  LDL.LU R7, [R1+0x2c] ;  /* 0x00002c0001077983 */ /* 0x000ee20000300800 */
[----:B--2---:R-:W-:-:S03]  /*1b5a0*/  FADD R2, R23, -R17 ;  /* 0x8000001117027221 */ /* 0x004fc60000000000 */
[----:B------:R-:W0:Y:S02]  /*1b5b0*/  S2R R23, SR_TID.X ;  /* 0x0000000000177919 */ /* 0x000e240000002100 */
[C---:B0-----:R-:W-:Y:S01]  /*1b5c0*/  LOP3.LUT R22, R23.reuse, 0x7, RZ, 0xc0, !PT ;  /* 0x0000000717167812 */ /* 0x041fe200078ec0ff */
[----:B------:R-:W-:-:S04]  /*1b5d0*/  IMAD.SHL.U32 R23, R23, 0x2, RZ ;  /* 0x0000000217177824 */ /* 0x000fc800078e00ff */
[----:B------:R-:W-:Y:S01]  /*1b5e0*/  IMAD R27, R22, 0x90, RZ ;  /* 0x00000090161b7824 */ /* 0x000fe200078e02ff */
[----:B---3--:R-:W-:Y:S04]  /*1b5f0*/  STL.64 [R1+0xfa0], R6 ;  /* 0x000fa00601007387 */ /* 0x008fe80000100a00 */
[----:B------:R0:W-:Y:S04]  /*1b600*/  STL.64 [R1+0xf98], R4 ;  /* 0x000f980401007387 */ /* 0x0001e80000100a00 */
[----:B0-----:R-:W2:Y:S04]  /*1b610*/  LDL.LU R4, [R1+0x30] ;  /* 0x0000300001047983 */ /* 0x001ea80000300800 */
[----:B------:R-:W2:Y:S04]  /*1b620*/  LDL.LU R5, [R1+0x34] ;  /* 0x0000340001057983 */ /* 0x000ea80000300800 */
[----:B------:R-:W3:Y:S04]  /*1b630*/  LDL.LU R6, [R1+0x38] ;  /* 0x0000380001067983 */ /* 0x000ee80000300800 */
[----:B------:R-:W3:Y:S01]  /*1b640*/  LDL.LU R7, [R1+0x3c] ;  /* 0x00003c0001077983 */ /* 0x000ee20000300800 */
[----:B------:R-:W-:-:S04]  /*1b650*/  LOP3.LUT R27, R27, 0x30, R23, 0x78, !PT ;  /* 0x000000301b1b7812 */ /* 0x000fc800078e7817 */
[----:B------:R-:W-:-:S05]  /*1b660*/  LOP3.LUT R27, R27, 0x40, RZ, 0x3c, !PT ;  /* 0x000000401b1b7812 */ /* 0x000fca00078e3cff */
[----:B------:R-:W0:Y:S02]  /*1b670*/  LDSM.16.M88.4 R8, [R27+0x8000] ;  /* 0x008000001b08783b */ /* 0x000e240000000200 */
[----:B0-----:R-:W-:Y:S01]  /*1b680*/  IMAD.MOV.U32 R23, RZ, RZ, R8 ;  /* 0x000000ffff177224 */ /* 0x001fe200078e0008 */
[----:B------:R-:W-:Y:S02]  /*1b690*/  MOV R22, R9 ;  /* 0x0000000900167202 */ /* 0x000fe40000000f00 */
[----:B------:R-:W-:Y:S01]  /*1b6a0*/  MOV R19, R21 ;  /* 0x0000001500137202 */ /* 0x000fe20000000f00 */
[----:B------:R-:W-:-:S06]  /*1b6b0*/  FMUL R0, R2, 1.4426950216293334961 ;  /* 0x3fb8aa3b02007820 */ /* 0x000fcc0000400000 */
[----:B------:R-:W0:Y:S01]  /*1b6c0*/  MUFU.EX2 R0, R0 ;  /* 0x0000000000007308 */ /* 0x000e220000000800 */
[----:B----4-:R-:W-:Y:S01]  /*1b6d0*/  FADD R2, R20, -R17 ;  /* 0x8000001114027221 */ /* 0x010fe20000000000 */
[----:B---3--:R-:W-:Y:S04]  /*1b6e0*/  STL.64 [R1+0xfb8], R6 ;  /* 0x000fb80601007387 */ /* 0x008fe80000100a00 */
[----:B--2---:R1:W-:Y:S04]  /*1b6f0*/  STL.64 [R1+0xfb0], R4 ;  /* 0x000fb00401007387 */ /* 0x0043e80000100a00 */
[----:B-1----:R-:W2:Y:S04]  /*1b700*/  LDL.LU R4, [R1+0x40] ;  /* 0x0000400001047983 */ /* 0x002ea80000300800 */
[----:B------:R-:W2:Y:S04]  /*1b710*/  LDL.LU R5, [R1+0x44] ;  /* 0x0000440001057983 */ /* 0x000ea80000300800 */
[----:B------:R-:W2:Y:S04]  /*1b720*/  LDL.LU R6, [R1+0x48] ;  /* 0x0000480001067983 */ /* 0x000ea80000300800 */
[----:B------:R-:W2:Y:S04]  /*1b730*/  LDL.LU R7, [R1+0x4c] ;  /* 0x00004c0001077983 */ /* 0x000ea80000300800 */
[----:B------:R-:W3:Y:S04]  /*1b740*/  LDL.LU R18, [R1+0x158] ;  /* 0x0001580001127983 */ /* 0x000ee80000300800 */
[----:B------:R-:W-:Y:S04]  /*1b750*/  STL.64 [R1+0xb0], R8 ;  /* 0x0000b00801007387 */ /* 0x000fe80000100a00 */
[----:B------:R-:W-:Y:S04]  /*1b760*/  STL.64 [R1+0xb8], R10 ;  /* 0x0000b80a01007387 */ /* 0x000fe80000100a00 */
[----:B------:R-:W1:Y:S04]  /*1b770*/  LDSM.16.M88.4 R8, [R27+0x8400] ;  /* 0x008400001b08783b */ /* 0x000e680000000200 */
[----:B------:R-:W-:Y:S04]  /*1b780*/  STL [R1+0xf74], R22 ;  /* 0x000f741601007387 */ /* 0x000fe80000100800 */
[----:B------:R-:W-:Y:S04]  /*1b790*/  STL [R1+0xf70], R23 ;  /* 0x000f701701007387 */ /* 0x000fe80000100800 */
[----:B-1----:R-:W-:Y:S01]  /*1b7a0*/  STL.64 [R1+0xa0], R8 ;  /* 0x0000a00801007387 */ /* 0x002fe20000100a00 */
[----:B------:R-:W-:Y:S01]  /*1b7b0*/  IMAD.MOV.U32 R21, RZ, RZ, R8 ;  /* 0x000000ffff157224 */ /* 0x000fe200078e0008 */
[----:B------:R-:W-:-:S02]  /*1b7c0*/  MOV R24, R9 ;  /* 0x0000000900187202 */ /* 0x000fc40000000f00 */
[----:B------:R-:W-:Y:S04]  /*1b7d0*/  STL.64 [R1+0xa8], R10 ;  /* 0x0000a80a01007387 */ /* 0x000fe80000100a00 */
[----:B------:R-:W1:Y:S04]  /*1b7e0*/  LDSM.16.M88.4 R8, [R27+0x8800] ;  /* 0x008800001b08783b */ /* 0x000e680000000200 */
[----:B0-----:R-:W-:Y:S04]  /*1b7f0*/  STL [R1+0x448], R0 ;  /* 0x0004480001007387 */ /* 0x001fe80000100800 */
[----:B-1----:R-:W-:Y:S01]  /*1b800*/  STL.64 [R1+0x90], R8 ;  /* 0x0000900801007387 */ /* 0x002fe20000100a00 */
[----:B------:R-:W-:Y:S01]  /*1b810*/  IMAD.MOV.U32 R29, RZ, RZ, R8 ;  /* 0x000000ffff1d7224 */ /* 0x000fe200078e0008 */
[----:B------:R-:W-:-:S02]  /*1b820*/  MOV R20, R9 ;  /* 0x0000000900147202 */ /* 0x000fc40000000f00 */
        /* <DEDUP_REMOVED lines=8> */
[----:B------:R-:W-:Y:S04]  /*1b8b0*/  STL.64 [R1+0x2e8], R14 ;  /* 0x0002e80e01007387 */ /* 0x000fe80000100a00 */
[----:B------:R-:W0:Y:S04]  /*1b8c0*/  LDSM.16.M88.4 R12, [R27+0x8c00] ;  /* 0x008c00001b0c783b */ /* 0x000e280000000200 */
[----:B0-----:R-:W-:Y:S04]  /*1b8d0*/  STL.64 [R1+0x80], R12 ;  /* 0x0000800c01007387 */ /* 0x001fe80000100a00 */
[----:B------:R0:W-:Y:S04]  /*1b8e0*/  STL.64 [R1+0x88], R14 ;  /* 0x0000880e01007387 */ /* 0x0001e80000100a00 */
[----:B0-----:R-:W2:Y:S01]  /*1b8f0*/  LDL.LU.64 R14, [R1+0xfa8] ;  /* 0x000fa800010e7983 */ /* 0x001ea20000300a00 */
[----:B------:R-:W-:Y:S01]  /*1b900*/  MOV R23, R12 ;  /* 0x0000000c00177202 */ /* 0x000fe20000000f00 */
[----:B------:R-:W-:-:S02]  /*1b910*/  IMAD.MOV.U32 R28, RZ, RZ, R13 ;  /* 0x000000ffff1c7224 */ /* 0x000fc400078e000d */
[----:B------:R-:W-:-:S06]  /*1b920*/  FMUL R2, R2, 1.4426950216293334961 ;  /* 0x3fb8aa3b02027820 */ /* 0x000fcc0000400000 */
[----:B------:R-:W0:Y:S01]  /*1b930*/  MUFU.EX2 R2, R2 ;  /* 0x0000000200027308 */ /* 0x000e220000000800 */
[----:B--2---:R-:W-:Y:S01]  /*1b940*/  HMMA.16816.F32.BF16 R12, R8, R14, R4 ;  /* 0x0000000e080c723c */ /* 0x004fe20000041804 */
[----:B------:R-:W2:Y:S04]  /*1b950*/  LDL.LU.64 R6, [R1+0xfa0] ;  /* 0x000fa00001067983 */ /* 0x000ea80000300a00 */
[----:B------:R-:W2:Y:S04]  /*1b960*/  LDL.LU.64 R4, [R1+0xf98] ;  /* 0x000f980001047983 */ /* 0x000ea80000300a00 */
[----:B0-----:R-:W-:Y:S11]  /*1b970*/  STL [R1+0x444], R2 ;  /* 0x0004440201007387 */ /* 0x001ff60000100800 */
[----:B------:R-:W-:Y:S03]  /*1b980*/  @!UPT UIADD3 URZ, URZ, URZ, URZ ;  /* 0x0000003f3f3ff290 */ /* 0x000fe6000fffe03f */
[----:B------:R-:W-:Y:S04]  /*1b990*/  STL.64 [R1+0x2d0], R12 ;  /* 0x0002d00c01007387 */ /* 0x000fe80000100a00 */
[----:B------:R-:W-:Y:S04]  /*1b9a0*/  STL.64 [R1+0x2d8], R14 ;  /* 0x0002d80e01007387 */ /* 0x000fe80000100a00 */
[----:B------:R-:W0:Y:S04]  /*1b9b0*/  LDSM.16.M88.4 R12, [R27+0x9000] ;  /* 0x009000001b0c783b */ /* 0x000e280000000200 */
[----:B0-----:R-:W-:Y:S04]  /*1b9c0*/  STL.64 [R1+0x70], R12 ;  /* 0x0000700c01007387 */ /* 0x001fe80000100a00 */
[----:B------:R0:W-:Y:S04]  /*1b9d0*/  STL.64 [R1+0x78], R14 ;  /* 0x0000780e01007387 */ /* 0x0001e80000100a00 */
[----:B0-----:R-:W2:Y:S01]  /*1b9e0*/  LDL.LU.64 R14, [R1+0xf90] ;  /* 0x000f9000010e7983 */ /* 0x001ea20000300a00 */
[----:B------:R-:W-:-:S02]  /*1b9f0*/  MOV R22, R12 ;  /* 0x0000000c00167202 */ /* 0x000fc40000000f00 */
[----:B------:R-:W-:Y:S02]  /*1ba00*/  MOV R25, R13 ;  /* 0x0000000d00197202 */ /* 0x000fe40000000f00 */
[----:B--2---:R-:W-:Y:S01]  /*1ba10*/  HMMA.16816.F32.BF16 R12, R8, R14, R4 ;  /* 0x0000000e080c723c */ /* 0x004fe20000041804 */
[----:B------:R-:W3:Y:S01]  /*1ba20*/  LDL.LU.64 R6, [R1+0xf88] ;  /* 0x000f880001067983 */ /* 0x000ee20000300a00 */
[----:B------:R-:W3:Y:S02]  /*1ba30*/  LDL.LU.64 R4, [R1+0xf80] ;  /* 0x000f800001047983 */ /* 0x000ee40000300a00 */
[----:B-----5:R-:W-:-:S04]  /*1ba40*/  FADD R0, R3, -R17 ;  /* 0x8000001103007221 */ /* 0x020fc80000000000 */
[----:B------:R-:W-:-:S06]  /*1ba50*/  FMUL R0, R0, 1.4426950216293334961 ;  /* 0x3fb8aa3b00007820 */ /* 0x000fcc0000400000 */
[----:B------:R-:W0:Y:S09]  /*1ba60*/  MUFU.EX2 R0, R0 ;  /* 0x0000000000007308 */ /* 0x000e320000000800 */
[----:B------:R-:W-:Y:S01]  /*1ba70*/  STL.64 [R1+0x2c0], R12 ;  /* 0x0002c00c01007387 */ /* 0x000fe20000100a00 */
[----:B------:R-:W-:Y:S02]  /*1ba80*/  STL.64 [R1+0x2c8], R14 ;  /* 0x0002c80e01007387 */ /* 0x000fe40000100a00 */
[----:B------:R-:W2:Y:S02]  /*1ba90*/  LDL.LU.64 R16, [R1+0xf78] ;  /* 0x000f780001107983 */ /* 0x000ea40000300a00 */
[----:B------:R-:W1:Y:S01]  /*1baa0*/  LDSM.16.M88.4 R12, [R27+0x9400] ;  /* 0x009400001b0c783b */ /* 0x000e620000000200 */
[----:B0-----:R-:W-:Y:S03]  /*1bab0*/  STL [R1+0x440], R0 ;  /* 0x0004400001007387 */ /* 0x001fe60000100800 */
[----:B------:R-:W4:Y:S01]  /*1bac0*/  LDL.LU R3, [R1+0x55c] ;  /* 0x00055c0001037983 */ /* 0x000f220000300800 */
[----:B---3--:R-:W-:Y:S11]  /*1bad0*/  HMMA.16816.F32.BF16 R4, R8, R18, R4 ;  /* 0x000000120804723c */ /* 0x008ff60000041804 */
[----:B------:R-:W-:Y:S11]  /*1bae0*/  @!UPT UIADD3 URZ, URZ, URZ, URZ ;  /* 0x0000003f3f3ff290 */ /* 0x000ff6000fffe03f */
[----:B------:R-:W-:Y:S01]  /*1baf0*/  @!UPT UIADD3 URZ, URZ, URZ, URZ ;  /* 0x0000003f3f3ff290 */ /* 0x000fe2000fffe03f */
[----:B------:R-:W-:Y:S01]  /*1bb00*/  STL.64 [R1+0x2a0], R4 ;  /* 0x0002a00401007387 */ /* 0x000fe20000100a00 */
[----:B------:R-:W-:Y:S02]  /*1bb10*/  STL.64 [R1+0x2a8], R6 ;  /* 0x0002a80601007387 */ /* 0x000fe40000100a00 */
[----:B------:R-:W3:Y:S02]  /*1bb20*/  LDL.LU R19, [R1+0x56c] ;  /* 0x00056c0001137983 */ /* 0x000ee40000300800 */
[----:B---3--:R-:W-:Y:S01]  /*1bb30*/  STL [R1+0xed8], R19 ;  /* 0x000ed81301007387 */ /* 0x008fe20000100800 */
[----:B--2---:R0:W-:Y:S03]  /*1bb40*/  STL.64 [R1+0xed0], R16 ;  /* 0x000ed01001007387 */ /* 0x0041e60000100a00 */
[----:B0-----:R-:W2:Y:S01]  /*1bb50*/  LDL.LU R16, [R1+0xd0] ;  /* 0x0000d00001107983 */ /* 0x001ea20000300800 */
[----:B------:R-:W2:Y:S02]  /*1bb60*/  LDL.LU R17, [R1+0xd4] ;  /* 0x0000d40001117983 */ /* 0x000ea40000300800 */
[----:B------:R-:W3:Y:S02]  /*1bb70*/  LDL.LU R18, [R1+0xd8] ;  /* 0x0000d80001127983 */ /* 0x000ee40000300800 */
[----:B------:R-:W3:Y:S01]  /*1bb80*/  LDL.LU R19, [R1+0xdc] ;  /* 0x0000dc0001137983 */ /* 0x000ee20000300800 */
[----:B------:R-:W5:Y:S04]  /*1bb90*/  LDL.LU R26, [R1+0x560] ;  /* 0x00056000011a7983 */ /* 0x000f680000300800 */
[----:B---3--:R-:W-:Y:S01]  /*1bba0*/  STL.64 [R1+0xee8], R18 ;  /* 0x000ee81201007387 */ /* 0x008fe20000100a00 */
[----:B--2---:R0:W-:Y:S02]  /*1bbb0*/  STL.64 [R1+0xee0], R16 ;  /* 0x000ee01001007387 */ /* 0x0041e40000100a00 */
[----:B0-----:R-:W-:Y:S01]  /*1bbc0*/  IMAD.MOV.U32 R16, RZ, RZ, R22 ;  /* 0x000000ffff107224 */ /* 0x001fe200078e0016 */
[----:B------:R-:W-:Y:S01]  /*1bbd0*/  MOV R17, R25 ;  /* 0x0000001900117202 */ /* 0x000fe20000000f00 */
[----:B------:R-:W2:Y:S01]  /*1bbe0*/  LDL.LU R22, [R1+0xf74] ;  /* 0x000f740001167983 */ /* 0x000ea20000300800 */
[----:B------:R-:W3:Y:S03]  /*1bbf0*/  LDL.LU R25, [R1+0x564] ;  /* 0x0005640001197983 */ /* 0x000ee60000300800 */
[----:B------:R0:W-:Y:S02]  /*1bc00*/  STL.64 [R1+0xef8], R16 ;  /* 0x000ef81001007387 */ /* 0x0001e40000100a00 */
[----:B0-----:R-:W-:Y:S01]  /*1bc10*/  MOV R16, R23 ;  /* 0x0000001700107202 */ /* 0x001fe20000000f00 */
[----:B------:R-:W-:Y:S01]  /*1bc20*/  IMAD.MOV.U32 R17, RZ, RZ, R28 ;  /* 0x000000ffff117224 */ /* 0x000fe200078e001c */
[----:B------:R-:W2:Y:S01]  /*1bc30*/  LDL.LU R23, [R1+0xf70] ;  /* 0x000f700001177983 */ /* 0x000ea20000300800 */
[----:B------:R-:W2:Y:S03]  /*1bc40*/  LDL.LU R28, [R1+0xf6c] ;  /* 0x000f6c00011c7983 */ /* 0x000ea60000300800 */
[----:B------:R0:W-:Y:S02]  /*1bc50*/  STL.64 [R1+0xf10], R16 ;  /* 0x000f101001007387 */ /* 0x0001e40000100a00 */
[----:B0-----:R-:W-:-:S02]  /*1bc60*/  MOV R16, R29 ;  /* 0x0000001d00107202 */ /* 0x001fc40000000f00 */
[----:B------:R-:W-:Y:S01]  /*1bc70*/  MOV R17, R20 ;  /* 0x0000001400117202 */ /* 0x000fe20000000f00 */
[----:B------:R-:W2:Y:S01]  /*1bc80*/  LDL.LU R29, [R1+0xf68] ;  /* 0x000f6800011d7983 */ /* 0x000ea20000300800 */
[----:B------:R-:W2:Y:S03]  /*1bc90*/  LDL.LU R20, [R1+0xf64] ;  /* 0x000f640001147983 */ /* 0x000ea60000300800 */
[----:B------:R0:W-:Y:S02]  /*1bca0*/  STL.64 [R1+0xf28], R16 ;  /* 0x000f281001007387 */ /* 0x0001e40000100a00 */
[----:B0-----:R-:W-:Y:S01]  /*1bcb0*/  IMAD.MOV.U32 R16, RZ, RZ, R21 ;  /* 0x000000ffff107224 */ /* 0x001fe200078e0015 */
[----:B------:R-:W-:Y:S01]  /*1bcc0*/  MOV R17, R24 ;  /* 0x0000001800117202 */ /* 0x000fe20000000f00 */
[----:B------:R-:W2:Y:S04]  /*1bcd0*/  LDL.LU R21, [R1+0xf60] ;  /* 0x000f600001157983 */ /* 0x000ea80000300800 */
[----:B------:R-:W-:Y:S01]  /*1bce0*/  STL.64 [R1+0xf40], R16 ;  /* 0x000f401001007387 */ /* 0x000fe20000100a00 */
[----:B------:R-:W2:Y:S02]  /*1bcf0*/  LDL R4, [R1+0x458] ;  /* 0x0004580001047983 */ /* 0x000ea40000100800 */
[----:B------:R-:W2:Y:S02]  /*1bd00*/  LDL R5, [R1+0x45c] ;  /* 0x00045c0001057983 */ /* 0x000ea40000100800 */
[----:B------:R-:W2:Y:S01]  /*1bd10*/  LDL R6, [R1+0x448] ;  /* 0x0004480001067983 */ /* 0x000ea20000100800 */
[----:B------:R-:W2:Y:S01]  /*1bd20*/  LDL R7, [R1+0x44c] ;  /* 0x00044c0001077983 */ /* 0x000ea20000100800 */
[----:B------:R-:W2:Y:S02]  /*1bd30*/  LDL.LU R24, [R1+0x568] ;  /* 0x0005680001187983 */ /* 0x000ea40000300800 */
[----:B------:R-:W2:Y:S02]  /*1bd40*/  LDL.LU R8, [R1+0xc0] ;  /* 0x0000c00001087983 */ /* 0x000ea40000300800 */
[----:B-1----:R-:W-:Y:S01]  /*1bd50*/  STL [R1+0x60], R12 ;  /* 0x0000600c01007387 */ /* 0x002fe20000100800 */
[----:B------:R-:W-:Y:S01]  /*1bd60*/  STL.64 [R1+0x68], R14 ;  /* 0x0000680e01007387 */ /* 0x000fe20000100a00 */
[----:B------:R0:W-:Y:S03]  /*1bd70*/  STL.64 [R1+0xef0], R12 ;  /* 0x000ef00c01007387 */ /* 0x0001e60000100a00 */
[----:B0-----:R-:W2:Y:S01]  /*1bd80*/  LDL.LU R12, [R1+0xe0] ;  /* 0x0000e000010c7983 */ /* 0x001ea20000300800 */
[----:B------:R-:W2:Y:S02]  /*1bd90*/  LDL.LU R13, [R1+0xe4] ;  /* 0x0000e400010d7983 */ /* 0x000ea40000300800 */
[----:B------:R-:W2:Y:S02]  /*1bda0*/  LDL.LU R14, [R1+0xe8] ;  /* 0x0000e800010e7983 */ /* 0x000ea40000300800 */
[----:B------:R-:W2:Y:S02]  /*1bdb0*/  LDL.LU R15, [R1+0xec] ;  /* 0x0000ec00010f7983 */ /* 0x000ea40000300800 */
[----:B--2---:R-:W-:Y:S01]  /*1bdc0*/  STL.64 [R1+0xf08], R14 ;  /* 0x000f080e01007387 */ /* 0x004fe20000100a00 */
        /* <DEDUP_REMOVED lines=16> */
[----:B------:R-:W2:Y:S01]  /*1bed0*/  LDL.LU R15, [R1+0x11c] ;  /* 0x00011c00010f7983 */ /* 0x000ea20000300800 */
[----:B------:R-:W-:Y:S01]  /*1bee0*/  MOV R16, R23 ;  /* 0x0000001700107202 */ /* 0x000fe20000000f00 */
[----:B------:R-:W-:Y:S01]  /*1bef0*/  IMAD.MOV.U32 R17, RZ, RZ, R22 ;  /* 0x000000ffff117224 */ /* 0x000fe200078e0016 */
[----:B------:R-:W-:-:S02]  /*1bf00*/  MOV R10, R21 ;  /* 0x00000015000a7202 */ /* 0x000fc40000000f00 */
[----:B------:R-:W-:Y:S02]  /*1bf10*/  MOV R11, R20 ;  /* 0x00000014000b7202 */ /* 0x000fe40000000f00 */
[----:B------:R-:W0:Y:S04]  /*1bf20*/  LDSM.16.M88.4 R20, [R27+0x9800] ;  /* 0x009800001b14783b */ /* 0x000e280000000200 */
[----:B--2---:R-:W-:Y:S01]  /*1bf30*/  STL.64 [R1+0xf50], R14 ;  /* 0x000f500e01007387 */ /* 0x004fe20000100a00 */
[----:B------:R1:W-:Y:S03]  /*1bf40*/  STL.64 [R1+0xf48], R12 ;  /* 0x000f480c01007387 */ /* 0x0003e60000100a00 */
[----:B-1----:R-:W2:Y:S01]  /*1bf50*/  LDL.LU R12, [R1+0x120] ;  /* 0x00012000010c7983 */ /* 0x002ea20000300800 */
[----:B------:R-:W2:Y:S02]  /*1bf60*/  LDL.LU R13, [R1+0x124] ;  /* 0x00012400010d7983 */ /* 0x000ea40000300800 */
[----:B------:R-:W2:Y:S02]  /*1bf70*/  LDL.LU R14, [R1+0x128] ;  /* 0x00012800010e7983 */ /* 0x000ea40000300800 */
[----:B------:R-:W2:Y:S01]  /*1bf80*/  LDL.LU R15, [R1+0x12c] ;  /* 0x00012c00010f7983 */ /* 0x000ea20000300800 */
[----:B------:R-:W-:Y:S01]  /*1bf90*/  F2FP.BF16.PACK_AB R4, R4, R5 ;  /* 0x000000050404723e */ /* 0x000fe200000010ff */
[----:B------:R-:W-:Y:S01]  /*1bfa0*/  F2FP.BF16.PACK_AB R5, R6, R7 ;  /* 0x000000070605723e */ /* 0x000fe200000010ff */
[----:B------:R-:W-:-:S02]  /*1bfb0*/  F2FP.BF16.PACK_AB R6, R28, R29 ;  /* 0x0000001d1c06723e */ /* 0x000fc400000010ff */
[----:B------:R-:W-:Y:S01]  /*1bfc0*/  F2FP.BF16.PACK_AB R7, R0, R2 ;  /* 0x000000020007723e */ /* 0x000fe200000010ff */
[----:B------:R-:W3:Y:S01]  /*1bfd0*/  LDL.LU R9, [R1+0xc4] ;  /* 0x0000c40001097983 */ /* 0x000ee20000300800 */
[----:B------:R-:W3:Y:S02]  /*1bfe0*/  LDL.LU R28, [R1+0xf5c] ;  /* 0x000f5c00011c7983 */ /* 0x000ee40000300800 */
[----:B------:R-:W3:Y:S02]  /*1bff0*/  LDL.LU R29, [R1+0xf58] ;  /* 0x000f5800011d7983 */ /* 0x000ee40000300800 */
[----:B0-----:R-:W-:Y:S01]  /*1c000*/  STL [R1+0x50], R20 ;  /* 0x0000501401007387 */ /* 0x001fe20000100800 */
[----:B------:R-:W-:Y:S01]  /*1c010*/  STL.64 [R1+0x58], R22 ;  /* 0x0000581601007387 */ /* 0x000fe20000100a00 */
[C---:B--2---:R-:W-:Y:S03]  /*1c020*/  HMMA.16816.F32.BF16 R16, R4.reuse, R16, R12 ;  /* 0x000000100410723c */ /* 0x044fe6000004180c */
[----:B------:R-:W2:Y:S01]  /*1c030*/  LDL.LU.64 R14, [R1+0xf50] ;  /* 0x000f5000010e7983 */ /* 0x000ea20000300a00 */
[----:B------:R-:W2:Y:S11]  /*1c040*/  LDL.LU.64 R12, [R1+0xf48] ;  /* 0x000f4800010c7983 */ /* 0x000eb60000300a00 */
[----:B------:R-:W-:Y:S08]  /*1c050*/  @!UPT UIADD3 URZ, URZ, URZ, URZ ;  /* 0x0000003f3f3ff290 */ /* 0x000ff0000fffe03f */
[----:B------:R0:W-:Y:S01]  /*1c060*/  STL.64 [R1+0x2b0], R16 ;  /* 0x0002b01001007387 */ /* 0x0001e20000100a00 */
[----:B------:R2:W-:Y:S03]  /*1c070*/  STL.64 [R1+0x2b8], R18 ;  /* 0x0002b81201007387 */ /* 0x0005e60000100a00 */
[----:B0-----:R-:W2:Y:S02]  /*1c080*/  LDL.LU.64 R16, [R1+0xf40] ;  /* 0x000f400001107983 */ /* 0x001ea40000300a00 */
[C---:B--2---:R-:W-:Y:S02]  /*1c090*/  HMMA.16816.F32.BF16 R16, R4.reuse, R16, R12 ;  /* 0x000000100410723c */ /* 0x044fe4000004180c */
[----:B------:R-:W2:Y:S01]  /*1c0a0*/  LDL.LU.64 R14, [R1+0xf38] ;  /* 0x000f3800010e7983 */ /* 0x000ea20000300a00 */
[----:B------:R-:W2:Y:S11]  /*1c0b0*/  LDL.LU.64 R12, [R1+0xf30] ;  /* 0x000f3000010c7983 */ /* 0x000eb60000300a00 */
[----:B------:R-:W-:Y:S09]  /*1c0c0*/  @!UPT UIADD3 URZ, URZ, URZ, URZ ;  /* 0x0000003f3f3ff290 */ /* 0x000ff2000fffe03f */
[----:B------:R0:W-:Y:S01]  /*1c0d0*/  STL.64 [R1+0x290], R16 ;  /* 0x0002901001007387 */ /* 0x0001e20000100a00 */
[----:B------:R2:W-:Y:S03]  /*1c0e0*/  STL.64 [R1+0x298], R18 ;  /* 0x0002981201007387 */ /* 0x0005e60000100a00 */
[----:B0-----:R-:W2:Y:S02]  /*1c0f0*/  LDL.LU.64 R16, [R1+0xf28] ;  /* 0x000f280001107983 */ /* 0x001ea40000300a00 */
[----:B--2---:R-:W-:Y:S02]  /*1c100*/  HMMA.16816.F32.BF16 R16, R4, R16, R12 ;  /* 0x000000100410723c */ /* 0x004fe4000004180c */
[----:B------:R-:W2:Y:S01]  /*1c110*/  LDL.LU.64 R14, [R1+0xf20] ;  /* 0x000f2000010e7983 */ /* 0x000ea20000300a00 */
[----:B------:R-:W2:Y:S11]  /*1c120*/  LDL.LU.64 R12, [R1+0xf18] ;  /* 0x000f1800010c7983 */ /* 0x000eb60000300a00 */
[----:B------:R-:W-:Y:S09]  /*1c130*/  @!UPT UIADD3 URZ, URZ, URZ, URZ ;  /* 0x0000003f3f3ff290 */ /* 0x000ff2000fffe03f */
[----:B------:R0:W-:Y:S01]  /*1c140*/  STL.64 [R1+0x280], R16 ;  /* 0x0002801001007387 */ /* 0x0001e20000100a00 */
[----:B------:R2:W-:Y:S03]  /*1c150*/  STL.64 [R1+0x288], R18 ;  /* 0x0002881201007387 */ /* 0x0005e60000100a00 */
[----:B0-----:R-:W2:Y:S01]  /*1c160*/  LDL.LU.64 R16, [R1+0xf10] ;  /* 0x000f100001107983 */ /* 0x001ea20000300a00 */
[----:B---3--:R-:W-:-:S04]  /*1c170*/  FADD R0, R24, -R29 ;  /* 0x8000001d18007221 */ /* 0x008fc80000000000 */
[----:B------:R-:W-:-:S06]  /*1c180*/  FMUL R0, R0, 1.4426950216293334961 ;  /* 0x3fb8aa3b00007820 */ /* 0x000fcc0000400000 */
[----:B------:R-:W0:Y:S01]  /*1c190*/  MUFU.EX2 R0, R0 ;  /* 0x0000000000007308 */ /* 0x000e220000000800 */
[----:B--2---:R-:W-:Y:S01]  /*1c1a0*/  HMMA.16816.F32.BF16 R16, R4, R16, R12 ;  /* 0x000000100410723c */ /* 0x004fe2000004180c */
[----:B------:R-:W2:Y:S01]  /*1c1b0*/  LDL.LU.64 R14, [R1+0xf08] ;  /* 0x000f0800010e7983 */ /* 0x000ea20000300a00 */
[----:B0-----:R-:W-:Y:S02]  /*1c1c0*/  STL [R1+0x428], R0 ;  /* 0x0004280001007387 */ /* 0x001fe40000100800 */
[----:B------:R-:W2:Y:S11]  /*1c1d0*/  LDL.LU.64 R12, [R1+0xf00] ;  /* 0x000f0000010c7983 */ /* 0x000eb60000300a00 */
[----:B------:R-:W-:Y:S08]  /*1c1e0*/  @!UPT UIADD3 URZ, URZ, URZ, URZ ;  /* 0x0000003f3f3ff290 */ /* 0x000ff0000fffe03f */
[----:B------:R0:W-:Y:S01]  /*1c1f0*/  STL.64 [R1+0x270], R16 ;  /* 0x0002701001007387 */ /* 0x0001e20000100a00 */
[----:B------:R2:W-:Y:S03]  /*1c200*/  STL.64 [R1+0x278], R18 ;  /* 0x0002781201007387 */ /* 0x0005e60000100a00 */
[----:B0-----:R-:W2:Y:S01]  /*1c210*/  LDL.LU.64 R16, [R1+0xef8] ;  /* 0x000ef80001107983 */ /* 0x001ea20000300a00 */
[----:B------:R-:W-:-:S04]  /*1c220*/  FADD R2, R25, -R29 ;  /* 0x8000001d19027221 */ /* 0x000fc80000000000 */
[----:B------:R-:W-:-:S06]  /*1c230*/  FMUL R0, R2, 1.4426950216293334961 ;  /* 0x3fb8aa3b02007820 */ /* 0x000fcc0000400000 */
[----:B------:R-:W0:Y:S01]  /*1c240*/  MUFU.EX2 R0, R0 ;  /* 0x0000000000007308 */ /* 0x000e220000000800 */
[----:B--2---:R-:W-:Y:S01]  /*1c250*/  HMMA.16816.F32.BF16 R16, R4, R16, R12 ;  /* 0x000000100410723c */ /* 0x004fe2000004180c */
[----:B------:R-:W2:Y:S01]  /*1c260*/  LDL.LU.64 R12, [R1+0xef0] ;  /* 0x000ef000010c7983 */ /* 0x000ea20000300a00 */
[----:B0-----:R-:W-:Y:S11]  /*1c270*/  STL [R1+0x42c], R0 ;  /* 0x00042c0001007387 */ /* 0x001ff60000100800 */
[----:B------:R-:W-:Y:S10]  /*1c280*/  @!UPT UIADD3 URZ, URZ, URZ, URZ ;  /* 0x0000003f3f3ff290 */ /* 0x000ff4000fffe03f */
[----:B------:R-:W-:Y:S01]  /*1c290*/  STL.64 [R1+0x260], R16 ;  /* 0x0002601001007387 */ /* 0x000fe20000100a00 */
[----:B------:R0:W-:Y:S03]  /*1c2a0*/  STL.64 [R1+0x268], R18 ;  /* 0x0002681201007387 */ /* 0x0001e60000100a00 */
[----:B0-----:R-:W2:Y:S01]  /*1c2b0*/  LDL.LU.64 R18, [R1+0xee8] ;  /* 0x000ee80001127983 */ /* 0x001ea20000300a00 */
[----:B------:R-:W2:Y:S02]  /*1c2c0*/  LDL.LU.64 R16, [R1+0xee0] ;  /* 0x000ee00001107983 */ /* 0x000ea40000300a00 */
[----:B-----5:R-:W-:-:S04]  /*1c2d0*/  FADD R2, R26, -R29 ;  /* 0x8000001d1a027221 */ /* 0x020fc80000000000 */
[----:B------:R-:W-:-:S06]  /*1c2e0*/  FMUL R0, R2, 1.4426950216293334961 ;  /* 0x3fb8aa3b02007820 */ /* 0x000fcc0000400000 */
[----:B------:R-:W0:Y:S01]  /*1c2f0*/  MUFU.EX2 R0, R0 ;  /* 0x0000000000007308 */ /* 0x000e220000000800 */
[----:B----4-:R-:W-:Y:S01]  /*1c300*/  FADD R3, R3, -R29 ;  /* 0x8000001d03037221 */ /* 0x010fe20000000000 */
[----:B------:R1:W-:Y:S01]  /*1c310*/  STL [R1+0xc48], R29 ;  /* 0x000c481d01007387 */ /* 0x0003e20000100800 */
[C---:B------:R-:W-:Y:S08]  /*1c320*/  HMMA.16816.F32.BF16 R8, R4.reuse, R20, R8 ;  /* 0x000000140408723c */ /* 0x040ff00000041808 */
[----:B--2---:R-:W-:Y:S01]  /*1c330*/  HMMA.16816.F32.BF16 R16, R4, R12, R16 ;  /* 0x0000000c0410723c */ /* 0x004fe20000041810 */
[----:B-1----:R-:W-:Y:S11]  /*1c340*/  IMAD.MOV.U32 R29, RZ, RZ, R13 ;  /* 0x000000ffff1d7224 */ /* 0x002ff600078e000d */
[----:B------:R-:W-:Y:S11]  /*1c350*/  @!UPT UIADD3 URZ, URZ, URZ, URZ ;  /* 0x0000003f3f3ff290 */ /* 0x000ff6000fffe03f */
[----:B------:R-:W-:Y:S01]  /*1c360*/  STL.64 [R1+0x250], R16 ;  /* 0x0002501001007387 */ /* 0x000fe20000100a00 */
[----:B0-----:R0:W-:Y:S02]  /*1c370*/  STL [R1+0x434], R0 ;  /* 0x0004340001007387 */ /* 0x0011e40000100800 */
[----:B0-----:R-:W-:-:S06]  /*1c380*/  FMUL R0, R3, 1.4426950216293334961 ;  /* 0x3fb8aa3b03007820 */ /* 0x001fcc0000400000 */
[----:B------:R-:W0:Y:S01]  /*1c390*/  MUFU.EX2 R0, R0 ;  /* 0x0000000000007308 */ /* 0x000e220000000800 */
[----:B------:R1:W-:Y:S04]  /*1c3a0*/  STL.64 [R1+0x258], R18 ;  /* 0x0002581201007387 */ /* 0x0003e80000100a00 */
[----:B-1----:R-:W2:Y:S01]  /*1c3b0*/  LDL.LU R19, [R1+0xed8] ;  /* 0x000ed80001137983 */ /* 0x002ea20000300800 */
[----:B------:R-:W3:Y:S02]  /*1c3c0*/  LDL.LU.64 R16, [R1+0xed0] ;  /* 0x000ed00001107983 */ /* 0x000ee40000300a00 */
[----:B------:R-:W4:Y:S02]  /*1c3d0*/  LDL.LU.64 R12, [R1+0xec8] ;  /* 0x000ec800010c7983 */ /* 0x000f240000300a00 */
[----:B------:R1:W-:Y:S02]  /*1c3e0*/  STL [R1+0xdc0], R29 ;  /* 0x000dc01d01007387 */ /* 0x0003e40000100800 */
[----:B-1----:R-:W5:Y:S01]  /*1c3f0*/  LDL.LU R29, [R1+0x578] ;  /* 0x00057800011d7983 */ /* 0x002f620000300800 */
[----:B0-----:R-:W-:Y:S02]  /*1c400*/  STL [R1+0x430], R0 ;  /* 0x0004300001007387 */ /* 0x001fe40000100800 */
[----:B------:R-:W-:Y:S02]  /*1c410*/  STL.64 [R1+0x240], R8 ;  /* 0x0002400801007387 */ /* 0x000fe40000100a00 */
[----:B------:R0:W-:Y:S02]  /*1c420*/  STL.64 [R1+0x248], R10 ;  /* 0x0002480a01007387 */ /* 0x0001e40000100a00 */
[----:B0-----:R-:W5:Y:S01]  /*1c430*/  LDL.LU R11, [R1+0x574] ;  /* 0x00057400010b7983 */ /* 0x001f620000300800 */
[----:B------:R-:W-:-:S02]  /*1c440*/  MOV R3, R21 ;  /* 0x0000001500037202 */ /* 0x000fc40000000f00 */
[----:B------:R-:W0:Y:S04]  /*1c450*/  LDSM.16.M88.4 R20, [R27+0x9c00] ;  /* 0x009c00001b14783b */ /* 0x000e280000000200 */
[----:B--2---:R-:W-:Y:S01]  /*1c460*/  FADD R2, R19, -R28 ;  /* 0x8000001c13027221 */ /* 0x004fe20000000000 */
[----:B---3--:R-:W-:Y:S01]  /*1c470*/  MOV R8, R17 ;  /* 0x0000001100087202 */ /* 0x008fe20000000f00 */
[----:B------:R-:W-:Y:S01]  /*1c480*/  IMAD.MOV.U32 R9, RZ, RZ, R16 ;  /* 0x000000ffff097224 */ /* 0x000fe200078e0010 */
[----:B----4-:R-:W-:Y:S01]  /*1c490*/  MOV R10, R13 ;  /* 0x0000000d000a7202 */ /* 0x010fe20000000f00 */
[----:B------:R-:W1:Y:S04]  /*1c4a0*/  LDSM.16.M88.4 R16, [R27+0xa000] ;  /* 0x00a000001b10783b */ /* 0x000e680000000200 */
[----:B-----5:R2:W-:Y:S02]  /*1c4b0*/  STL [R1+0xec0], R11 ;  /* 0x000ec00b01007387 */ /* 0x0205e40000100800 */
[----:B--2---:R-:W-:-:S02]  /*1c4c0*/  MOV R11, R12 ;  /* 0x0000000c000b7202 */ /* 0x004fc40000000f00 */
[----:B------:R-:W2:Y:S04]  /*1c4d0*/  LDSM.16.M88.4 R12, [R27+0xa400] ;  /* 0x00a400001b0c783b */ /* 0x000ea80000000200 */
[----:B0-----:R-:W-:Y:S01]  /*1c4e0*/  STL.64 [R1+0x40], R20 ;  /* 0x0000401401007387 */ /* 0x001fe20000100a00 */
[----:B------:R-:W-:Y:S02]  /*1c4f0*/  STL.64 [R1+0x48], R22 ;  /* 0x0000481601007387 */ /* 0x000fe40000100a00 */
[----:B-1----:R-:W-:Y:S01]  /*1c500*/  STL.64 [R1+0x30], R16 ;  /* 0x0000301001007387 */ /* 0x002fe20000100a00 */
[----:B------:R-:W-:Y:S04]  /*1c510*/  STL.64 [R1+0x38], R18 ;  /* 0x0000381201007387 */ /* 0x000fe80000100a00 */
[----:B------:R-:W0:Y:S04]  /*1c520*/  LDSM.16.M88.4 R20, [R27+0xa800] ;  /* 0x00a800001b14783b */ /* 0x000e280000000200 */
[----:B------:R-:W-:Y:S04]  /*1c530*/  LDSM.16.M88.4 R16, [R27+0xac00] ;  /* 0x00ac00001b10783b */ /* 0x000fe80000000200 */
[----:B--2---:R-:W-:Y:S01]  /*1c540*/  STL.64 [R1+0x20], R12 ;  /* 0x0000200c01007387 */ /* 0x004fe20000100a00 */
[----:B------:R-:W-:Y:S02]  /*1c550*/  STL.64 [R1+0x28], R14 ;  /* 0x0000280e01007387 */ /* 0x000fe40000100a00 */
[----:B------:R-:W1:Y:S01]  /*1c560*/  LDSM.16.M88.4 R12, [R27+0xb000] ;  /* 0x00b000001b0c783b */ /* 0x000e620000000200 */
[----:B0-----:R-:W-:Y:S03]  /*1c570*/  STL.64 [R1+0x10], R20 ;  /* 0x0000101401007387 */ /* 0x001fe60000100a00 */
[----:B------:R-:W-:Y:S02]  /*1c580*/  STL.64 [R1+0x18], R22 ;  /* 0x0000181601007387 */ /* 0x000fe40000100a00 */
[----:B------:R-:W-:Y:S01]  /*1c590*/  LDSM.16.M88.4 R20, [R27+0xb800] ;  /* 0x00b800001b14783b */ /* 0x000fe20000000200 */
[----:B-1----:R-:W-:Y:S03]  /*1c5a0*/  STL [R1+0xbb8], R14 ;  /* 0x000bb80e01007387 */ /* 0x002fe60000100800 */
[----:B------:R-:W-:Y:S02]  /*1c5b0*/  STL.64 [R1], R16 ;  /* 0x0000001001007387 */ /* 0x000fe40000100a00 */
[----:B------:R-:W-:Y:S02]  /*1c5c0*/  STL.64 [R1+0x8], R18 ;  /* 0x0000081201007387 */ /* 0x000fe40000100a00 */
[----:B------:R-:W0:Y:S04]  /*1c5d0*/  LDSM.16.M88.4 R16, [R27+0xb400] ;  /* 0x00b400001b10783b */ /* 0x000e280000000200 */
[----:B------:R-:W1:Y:S04]  /*1c5e0*/  LDSM.16.M88.4 R24, [R27+0xbc00] ;  /* 0x00bc00001b18783b */ /* 0x000e680000000200 */
[----:B------:R-:W-:Y:S04]  /*1c5f0*/  STL [R1+0xb74], R15 ;  /* 0x000b740f01007387 */ /* 0x000fe80000100800 */
[----:B0-----:R0:W-:Y:S04]  /*1c600*/  STL [R1+0xb70], R18 ;  /* 0x000b701201007387 */ /* 0x0011e80000100800 */
[----:B0-----:R-:W2:Y:S01]  /*1c610*/  LDL.LU R18, [R1+0x430] ;  /* 0x0004300001127983 */ /* 0x001ea20000300800 */
[----:B------:R-:W-:Y:S02]  /*1c620*/  STL [R1+0xb5c], R19 ;  /* 0x000b5c1301007387 */ /* 0x000fe40000100800 */
[----:B------:R-:W-:Y:S02]  /*1c630*/  STL [R1+0xb54], R22 ;  /* 0x000b541601007387 */ /* 0x000fe40000100800 */
[----:B------:R-:W-:Y:S01]  /*1c640*/  STL [R1+0xb50], R23 ;  /* 0x000b501701007387 */ /* 0x000fe20000100800 */
[----:B-1----:R-:W-:Y:S01]  /*1c650*/  STL [R1+0xb30], R26 ;  /* 0x000b301a01007387 */ /* 0x002fe20000100800 */
[----:B------:R-:W-:Y:S02]  /*1c660*/  STL [R1+0xb2c], R27 ;  /* 0x000b2c1b01007387 */ /* 0x000fe40000100800 */
[----:B------:R0:W-:Y:S02]  /*1c670*/  STL.64 [R1+0xe90], R24 ;  /* 0x000e901801007387 */ /* 0x0001e40000100a00 */
[----:B0-----:R-:W3:Y:S01]  /*1c680*/  LDL.LU.64 R24, [R1+0x40] ;  /* 0x0000400001187983 */ /* 0x001ee20000300a00 */
[----:B------:R-:W-:-:S06]  /*1c690*/  FMUL R2, R2, 1.4426950216293334961 ;  /* 0x3fb8aa3b02027820 */ /* 0x000fcc0000400000 */
[----:B------:R-:W0:Y:S01]  /*1c6a0*/  MUFU.EX2 R2, R2 ;  /* 0x0000000200027308 */ /* 0x000e220000000800 */
[----:B---3--:R-:W-:Y:S11]  /*1c6b0*/  HMMA.16816.F32.BF16 R8, R4, R24, R8 ;  /* 0x000000180408723c */ /* 0x008ff60000041808 */
[----:B------:R-:W-:Y:S11]  /*1c6c0*/  @!UPT UIADD3 URZ, URZ, URZ, URZ ;  /* 0x0000003f3f3ff290 */ /* 0x000ff6000fffe03f */
[----:B------:R-:W-:Y:S01]  /*1c6d0*/  @!UPT UIADD3 URZ, URZ, URZ, URZ ;  /* 0x0000003f3f3ff290 */ /* 0x000fe2000fffe03f */
[----:B------:R-:W-:Y:S01]  /*1c6e0*/  STL.64 [R1+0x230], R8 ;  /* 0x0002300801007387 */ /* 0x000fe20000100a00 */
[----:B0-----:R-:W-:Y:S02]  /*1c6f0*/  STL [R1+0x420], R2 ;  /* 0x0004200201007387 */ /* 0x001fe40000100800 */
[----:B------:R0:W-:Y:S02]  /*1c700*/  STL.64 [R1+0x238], R10 ;  /* 0x0002380a01007387 */ /* 0x0001e40000100a00 */
[----:B0-----:R-:W3:Y:S01]  /*1c710*/  LDL.LU R11, [R1+0xec0] ;  /* 0x000ec000010b7983 */ /* 0x001ee20000300800 */
[----:B------:R-:W-:Y:S01]  /*1c720*/  MOV R19, R25 ;  /* 0x0000001900137202 */ /* 0x000fe20000000f00 */
[----:B------:R-:W-:-:S04]  /*1c730*/  IMAD.MOV.U32 R22, RZ, RZ, R24 ;  /* 0x000000ffff167224 */ /* 0x000fc800078e0018 */
[----:B------:R-:W-:Y:S01]  /*1c740*/  STL [R1+0xdc8], R19 ;  /* 0x000dc81301007387 */ /* 0x000fe20000100800 */
[----:B--2---:R-:W-:Y:S02]  /*1c750*/  STL [R1+0xea8], R18 ;  /* 0x000ea81201007387 */ /* 0x004fe40000100800 */
[----:B------:R-:W-:Y:S02]  /*1c760*/  STL.64 [R1+0xea0], R16 ;  /* 0x000ea01001007387 */ /* 0x000fe40000100a00 */
[----:B------:R-:W-:Y:S01]  /*1c770*/  STL [R1+0xdc4], R22 ;  /* 0x000dc41601007387 */ /* 0x000fe20000100800 */
[----:B------:R-:W-:Y:S01]  /*1c780*/  STL.64 [R1+0xe98], R20 ;  /* 0x000e981401007387 */ /* 0x000fe20000100a00 */
[----:B------:R-:W2:Y:S02]  /*1c790*/  LDL.LU R8, [R1+0x380] ;  /* 0x0003800001087983 */ /* 0x000ea40000300800 */
[----:B------:R-:W2:Y:S02]  /*1c7a0*/  LDL.LU R9, [R1+0x384] ;  /* 0x0003840001097983 */ /* 0x000ea40000300800 */
[----:B------:R-:W4:Y:S02]  /*1c7b0*/  LDL.LU R10, [R1+0x388] ;  /* 0x00038800010a7983 */ /* 0x000f240000300800 */
[----:B---3--:R-:W-:-:S02]  /*1c7c0*/  FADD R2, R11, -R28 ;  /* 0x8000001c0b027221 */ /* 0x008fc40000000000 */
[----:B------:R-:W4:Y:S04]  /*1c7d0*/  LDL.LU R11, [R1+0x38c] ;  /* 0x00038c00010b7983 */ /* 0x000f280000300800 */
[----:B----4-:R-:W-:Y:S01]  /*1c7e0*/  STL.64 [R1+0xe40], R10 ;  /* 0x000e400a01007387 */ /* 0x010fe20000100a00 */
[----:B--2---:R0:W-:Y:S03]  /*1c7f0*/  STL.64 [R1+0xe38], R8 ;  /* 0x000e380801007387 */ /* 0x0041e60000100a00 */
[----:B0-----:R-:W2:Y:S01]  /*1c800*/  LDL.LU R8, [R1+0x390] ;  /* 0x0003900001087983 */ /* 0x001ea20000300800 */
[----:B------:R-:W2:Y:S02]  /*1c810*/  LDL.LU R9, [R1+0x394] ;  /* 0x0003940001097983 */ /* 0x000ea40000300800 */
[----:B------:R-:W3:Y:S02]  /*1c820*/  LDL.LU R10, [R1+0x398] ;  /* 0x00039800010a7983 */ /* 0x000ee40000300800 */
[----:B------:R-:W3:Y:S01]  /*1c830*/  LDL.LU R11, [R1+0x39c] ;  /* 0x00039c00010b7983 */ /* 0x000ee20000300800 */
[----:B------:R-:W4:Y:S01]  /*1c840*/  LDL.64 R16, [R1+0x30] ;  /* 0x0000300001107983 */ /* 0x000f220000100a00 */
[----:B------:R-:W5:Y:S02]  /*1c850*/  LDL.LU R24, [R1+0x3d0] ;  /* 0x0003d00001187983 */ /* 0x000f640000300800 */
[----:B------:R-:W5:Y:S02]  /*1c860*/  LDL.LU R25, [R1+0x3d4] ;  /* 0x0003d40001197983 */ /* 0x000f640000300800 */
[----:B------:R-:W2:Y:S01]  /*1c870*/  LDL.LU R26, [R1+0x3d8] ;  /* 0x0003d800011a7983 */ /* 0x000ea20000300800 */
[----:B------:R-:W2:Y:S04]  /*1c880*/  LDL.LU R27, [R1+0x3dc] ;  /* 0x0003dc00011b7983 */ /* 0x000ea80000300800 */
[----:B--2---:R-:W-:Y:S01]  /*1c890*/  STL.64 [R1+0xeb8], R26 ;  /* 0x000eb81a01007387 */ /* 0x004fe20000100a00 */
[----:B-----5:R0:W-:Y:S03]  /*1c8a0*/  STL.64 [R1+0xeb0], R24 ;  /* 0x000eb01801007387 */ /* 0x0201e60000100a00 */
[----:B0-----:R-:W4:Y:S01]  /*1c8b0*/  LDL.LU R24, [R1+0x3e0] ;  /* 0x0003e00001187983 */ /* 0x001f220000300800 */
[----:B------:R-:W4:Y:S02]  /*1c8c0*/  LDL.LU R25, [R1+0x3e4] ;  /* 0x0003e40001197983 */ /* 0x000f240000300800 */
[----:B------:R-:W4:Y:S02]  /*1c8d0*/  LDL.LU R26, [R1+0x3e8] ;  /* 0x0003e800011a7983 */ /* 0x000f240000300800 */
[----:B------:R-:W4:Y:S01]  /*1c8e0*/  LDL.LU R27, [R1+0x3ec] ;  /* 0x0003ec00011b7983 */ /* 0x000f220000300800 */
[----:B------:R-:W2:Y:S01]  /*1c8f0*/  LDL.LU R23, [R1+0x570] ;  /* 0x0005700001177983 */ /* 0x000ea20000300800 */
[----:B------:R-:W5:Y:S02]  /*1c900*/  LDL.LU.64 R20, [R1+0x20] ;  /* 0x0000200001147983 */ /* 0x000f640000300a00 */
[----:B---3--:R-:W-:Y:S02]  /*1c910*/  STL.64 [R1+0xe50], R10 ;  /* 0x000e500a01007387 */ /* 0x008fe40000100a00 */
[----:B------:R0:W-:Y:S02]  /*1c920*/  STL.64 [R1+0xe48], R8 ;  /* 0x000e480801007387 */ /* 0x0001e40000100a00 */
[----:B0-----:R-:W3:Y:S01]  /*1c930*/  LDL.LU R8, [R1+0x3a0] ;  /* 0x0003a00001087983 */ /* 0x001ee20000300800 */
[----:B------:R-:W3:Y:S02]  /*1c940*/  LDL.LU R9, [R1+0x3a4] ;  /* 0x0003a40001097983 */ /* 0x000ee40000300800 */
[----:B------:R-:W2:Y:S02]  /*1c950*/  LDL.LU R10, [R1+0x3a8] ;  /* 0x0003a800010a7983 */ /* 0x000ea40000300800 */
[----:B------:R-:W2:Y:S02]  /*1c960*/  LDL.LU R11, [R1+0x3ac] ;  /* 0x0003ac00010b7983 */ /* 0x000ea40000300800 */
[----:B--2---:R-:W-:Y:S01]  /*1c970*/  STL.64 [R1+0xe60], R10 ;  /* 0x000e600a01007387 */ /* 0x004fe20000100a00 */
[----:B---3--:R0:W-:Y:S03]  /*1c980*/  STL.64 [R1+0xe58], R8 ;  /* 0x000e580801007387 */ /* 0x0081e60000100a00 */
[----:B0-----:R-:W2:Y:S01]  /*1c990*/  LDL.LU.64 R8, [R1] ;  /* 0x0000000001087983 */ /* 0x001ea20000300a00 */
[----:B------:R-:W-:-:S04]  /*1c9a0*/  FADD R0, R29, -R28 ;  /* 0x8000001c1d007221 */ /* 0x000fc80000000000 */
[----:B------:R-:W-:-:S04]  /*1c9b0*/  FMUL R0, R0, 1.4426950216293334961 ;  /* 0x3fb8aa3b00007820 */ /* 0x000fc80000400000 */
[----:B------:R-:W0:Y:S01]  /*1c9c0*/  MUFU.EX2 R14, R0 ;  /* 0x00000000000e7308 */ /* 0x000e220000000800 */
[----:B--2---:R1:W-:Y:S04]  /*1c9d0*/  STL.64 [R1+0xe78], R8 ;  /* 0x000e780801007387 */ /* 0x0043e80000100a00 */
[----:B-1----:R-:W2:Y:S01]  /*1c9e0*/  LDL.LU.64 R8, [R1+0x10] ;  /* 0x0000100001087983 */ /* 0x002ea20000300a00 */
[----:B------:R-:W0:Y:S01]  /*1c9f0*/  LDL R15, [R1+0x42c] ;  /* 0x00042c00010f7983 */ /* 0x000e220000100800 */
[----:B----4-:R-:W-:Y:S02]  /*1ca00*/  HMMA.16816.F32.BF16 R24, R4, R16, R24 ;  /* 0x000000100418723c */ /* 0x010fe40000041818 */
[----:B0-----:R-:W-:Y:S01]  /*1ca10*/  STL.64 [R1+0xe70], R14 ;  /* 0x000e700e01007387 */ /* 0x001fe20000100a00 */
[----:B------:R0:W-:Y:S03]  /*1ca20*/  STL.64 [R1+0xe68], R12 ;  /* 0x000e680c01007387 */ /* 0x0001e60000100a00 */
[----:B0-----:R-:W3:Y:S01]  /*1ca30*/  LDL.LU R12, [R1+0x3b0] ;  /* 0x0003b000010c7983 */ /* 0x001ee20000300800 */
[----:B------:R-:W3:Y:S02]  /*1ca40*/  LDL.LU R13, [R1+0x3b4] ;  /* 0x0003b400010d7983 */ /* 0x000ee40000300800 */
[----:B------:R-:W4:Y:S02]  /*1ca50*/  LDL.LU R14, [R1+0x3b8] ;  /* 0x0003b800010e7983 */ /* 0x000f240000300800 */
[----:B------:R-:W4:Y:S02]  /*1ca60*/  LDL.LU R15, [R1+0x3bc] ;  /* 0x0003bc00010f7983 */ /* 0x000f240000300800 */
[----:B----4-:R-:W-:Y:S01]  /*1ca70*/  STL.64 [R1+0xe88], R14 ;  /* 0x000e880e01007387 */ /* 0x010fe20000100a00 */
[----:B---3--:R0:W-:Y:S03]  /*1ca80*/  STL.64 [R1+0xe80], R12 ;  /* 0x000e800c01007387 */ /* 0x0081e60000100a00 */
[----:B0-----:R-:W3:Y:S01]  /*1ca90*/  LDL.LU R12, [R1+0x3c0] ;  /* 0x0003c000010c7983 */ /* 0x001ee20000300800 */
[----:B------:R-:W3:Y:S02]  /*1caa0*/  LDL.LU R13, [R1+0x3c4] ;  /* 0x0003c400010d7983 */ /* 0x000ee40000300800 */
[----:B------:R-:W3:Y:S02]  /*1cab0*/  LDL.LU R14, [R1+0x3c8] ;  /* 0x0003c800010e7983 */ /* 0x000ee40000300800 */
[----:B------:R-:W3:Y:S01]  /*1cac0*/  LDL.LU R15, [R1+0x3cc] ;  /* 0x0003cc00010f7983 */ /* 0x000ee20000300800 */
[----:B------:R-:W-:Y:S01]  /*1cad0*/  STL.64 [R1+0x220], R24 ;  /* 0x0002201801007387 */ /* 0x000fe20000100a00 */
[----:B------:R0:W-:Y:S03]  /*1cae0*/  STL.64 [R1+0x228], R26 ;  /* 0x0002281a01007387 */ /* 0x0001e60000100a00 */
[----:B0-----:R-:W4:Y:S01]  /*1caf0*/  LDL.LU.64 R26, [R1+0xeb8] ;  /* 0x000eb800011a7983 */ /* 0x001f220000300a00 */
[----:B------:R-:W4:Y:S02]  /*1cb00*/  LDL.LU.64 R24, [R1+0xeb0] ;  /* 0x000eb00001187983 */ /* 0x000f240000300a00 */
[----:B------:R-:W-:Y:S01]  /*1cb10*/  FMUL R2, R2, 1.4426950216293334961 ;  /* 0x3fb8aa3b02027820 */ /* 0x000fe20000400000 */
[----:B------:R-:W-:Y:S01]  /*1cb20*/  MOV R29, R17 ;  /* 0x00000011001d7202 */ /* 0x000fe20000000f00 */
[----:B------:R-:W4:Y:S01]  /*1cb30*/  LDL.LU R18, [R1+0xea8] ;  /* 0x000ea80001127983 */ /* 0x000f220000300800 */
[----:B------:R-:W4:Y:S03]  /*1cb40*/  LDL.LU.64 R16, [R1+0xea0] ;  /* 0x000ea00001107983 */ /* 0x000f260000300a00 */
[----:B------:R-:W0:Y:S01]  /*1cb50*/  MUFU.EX2 R2, R2 ;  /* 0x0000000200027308 */ /* 0x000e220000000800 */
[----:B------:R2:W-:Y:S01]  /*1cb60*/  STL [R1+0xdcc], R29 ;  /* 0x000dcc1d01007387 */ /* 0x0005e20000100800 */
[----:B------:R1:W-:Y:S02]  /*1cb70*/  STL [R1+0xbf8], R28 ;  /* 0x000bf81c01007387 */ /* 0x0003e40000100800 */
[----:B------:R-:W-:-:S02]  /*1cb80*/  FADD R0, R23, -R28 ;  /* 0x8000001c17007221 */ /* 0x000fc40000000000 */
[----:B-----5:R-:W-:Y:S01]  /*1cb90*/  IMAD.MOV.U32 R19, RZ, RZ, R20 ;  /* 0x000000ffff137224 */ /* 0x020fe200078e0014 */
[----:B------:R-:W-:Y:S01]  /*1cba0*/  MOV R22, R21 ;  /* 0x0000001500167202 */ /* 0x000fe20000000f00 */
[----:B0-----:R-:W-:Y:S01]  /*1cbb0*/  STL [R1+0x3e0], R2 ;  /* 0x0003e00201007387 */ /* 0x001fe20000100800 */
[----:B--2---:R-:W-:Y:S01]  /*1cbc0*/  IMAD.MOV.U32 R29, RZ, RZ, R8 ;  /* 0x000000ffff1d7224 */ /* 0x004fe200078e0008 */
[C---:B---3--:R-:W-:Y:S08]  /*1cbd0*/  HMMA.16816.F32.BF16 R12, R4.reuse, R8, R12 ;  /* 0x00000008040c723c */ /* 0x048ff0000004180c */
[C---:B----4-:R-:W-:Y:S01]  /*1cbe0*/  HMMA.16816.F32.BF16 R24, R4.reuse, R20, R24 ;  /* 0x000000140418723c */ /* 0x050fe20000041818 */
[----:B------:R-:W2:Y:S11]  /*1cbf0*/  LDL.LU.64 R20, [R1+0xe98] ;  /* 0x000e980001147983 */ /* 0x000eb60000300a00 */
[----:B------:R-:W-:Y:S11]  /*1cc00*/  @!UPT UIADD3 URZ, URZ, URZ, URZ ;  /* 0x0000003f3f3ff290 */ /* 0x000ff6000fffe03f */
[----:B------:R0:W-:Y:S01]  /*1cc10*/  STL.64 [R1+0x210], R24 ;  /* 0x0002101801007387 */ /* 0x0001e20000100a00 */
[----:B-1----:R-:W-:Y:S01]  /*1cc20*/  MOV R28, R27 ;  /* 0x0000001b001c7202 */ /* 0x002fe20000000f00 */
[----:B------:R-:W-:Y:S01]  /*1cc30*/  STL [R1+0x218], R26 ;  /* 0x0002181a01007387 */ /* 0x000fe20000100800 */
[----:B------:R-:W-:Y:S01]  /*1cc40*/  MOV R27, R9 ;  /* 0x00000009001b7202 */ /* 0x000fe20000000f00 */
[----:B0-----:R-:W3:Y:S01]  /*1cc50*/  LDL.LU.64 R24, [R1+0xe90] ;  /* 0x000e900001187983 */ /* 0x001ee20000300a00 */
[----:B------:R-:W-:Y:S02]  /*1cc60*/  STL [R1+0xde0], R19 ;  /* 0x000de01301007387 */ /* 0x000fe40000100800 */
[----:B------:R-:W-:Y:S02]  /*1cc70*/  STL [R1+0xbfc], R28 ;  /* 0x000bfc1c01007387 */ /* 0x000fe40000100800 */
[----:B------:R-:W-:Y:S01]  /*1cc80*/  STL.64 [R1+0x200], R12 ;  /* 0x0002000c01007387 */ /* 0x000fe20000100a00 */
[----:B------:R0:W-:Y:S04]  /*1cc90*/  STL.64 [R1+0x208], R14 ;  /* 0x0002080e01007387 */ /* 0x0001e80000100a00 */
[----:B0-----:R-:W4:Y:S01]  /*1cca0*/  LDL.LU.64 R14, [R1+0xe88] ;  /* 0x000e8800010e7983 */ /* 0x001f220000300a00 */
[----:B------:R-:W4:Y:S02]  /*1ccb0*/  LDL.LU.64 R12, [R1+0xe80] ;  /* 0x000e8000010c7983 */ /* 0x000f240000300a00 */
[----:B------:R-:W4:Y:S02]  /*1ccc0*/  LDL.LU.64 R8, [R1+0xe78] ;  /* 0x000e780001087983 */ /* 0x000f240000300a00 */
[C---:B----4-:R-:W-:Y:S01]  /*1ccd0*/  HMMA.16816.F32.BF16 R12, R4.reuse, R8, R12 ;  /* 0x00000008040c723c */ /* 0x050fe2000004180c */
[----:B------:R-:W-:Y:S01]  /*1cce0*/  MOV R19, R8 ;  /* 0x0000000800137202 */ /* 0x000fe20000000f00 */
[----:B------:R-:W-:Y:S11]  /*1ccf0*/  IMAD.MOV.U32 R28, RZ, RZ, R9 ;  /* 0x000000ffff1c7224 */ /* 0x000ff600078e0009 */
[----:B------:R-:W-:Y:S10]  /*1cd00*/  @!UPT UIADD3 URZ, URZ, URZ, URZ ;  /* 0x0000003f3f3ff290 */ /* 0x000ff4000fffe03f */
[----:B------:R-:W-:Y:S01]  /*1cd10*/  STL.64 [R1+0x1f0], R12 ;  /* 0x0001f00c01007387 */ /* 0x000fe20000100a00 */
[----:B------:R0:W-:Y:S03]  /*1cd20*/  STL.64 [R1+0x1f8], R14 ;  /* 0x0001f80e01007387 */ /* 0x0001e60000100a00 */
[----:B0-----:R-:W4:Y:S01]  /*1cd30*/  LDL.LU.64 R14, [R1+0xe70] ;  /* 0x000e7000010e7983 */ /* 0x001f220000300a00 */
[----:B------:R-:W5:Y:S02]  /*1cd40*/  LDL.LU.64 R12, [R1+0xe68] ;  /* 0x000e6800010c7983 */ /* 0x000f640000300a00 */
[----:B------:R-:W5:Y:S02]  /*1cd50*/  LDL.LU.64 R10, [R1+0xe60] ;  /* 0x000e6000010a7983 */ /* 0x000f640000300a00 */
[----:B------:R-:W5:Y:S02]  /*1cd60*/  LDL.LU.64 R8, [R1+0xe58] ;  /* 0x000e580001087983 */ /* 0x000f640000300a00 */
[C---:B-----5:R-:W-:Y:S11]  /*1cd70*/  HMMA.16816.F32.BF16 R8, R4.reuse, R12, R8 ;  /* 0x0000000c0408723c */ /* 0x060ff60000041808 */
[----:B------:R-:W-:Y:S11]  /*1cd80*/  @!UPT UIADD3 URZ, URZ, URZ, URZ ;  /* 0x0000003f3f3ff290 */ /* 0x000ff6000fffe03f */
[----:B------:R-:W-:Y:S01]  /*1cd90*/  @!UPT UIADD3 URZ, URZ, URZ, URZ ;  /* 0x0000003f3f3ff290 */ /* 0x000fe2000fffe03f */
[----:B------:R-:W-:Y:S01]  /*1cda0*/  STL.64 [R1+0x1e0], R8 ;  /* 0x0001e00801007387 */ /* 0x000fe20000100a00 */
[----:B------:R0:W-:Y:S03]  /*1cdb0*/  STL.64 [R1+0x1e8], R10 ;  /* 0x0001e80a01007387 */ /* 0x0001e60000100a00 */
[----:B0-----:R-:W5:Y:S01]  /*1cdc0*/  LDL.LU.64 R10, [R1+0xe50] ;  /* 0x000e5000010a7983 */ /* 0x001f620000300a00 */
[----:B------:R-:W5:Y:S02]  /*1cdd0*/  LDL.LU.64 R8, [R1+0xe48] ;  /* 0x000e480001087983 */ /* 0x000f640000300a00 */
[----:B----4-:R-:W-:Y:S02]  /*1cde0*/  STL.64 [R1+0xe30], R14 ;  /* 0x000e300e01007387 */ /* 0x010fe40000100a00 */
[----:B------:R0:W-:Y:S02]  /*1cdf0*/  STL.64 [R1+0xe28], R12 ;  /* 0x000e280c01007387 */ /* 0x0001e40000100a00 */
[----:B0-----:R-:W3:Y:S01]  /*1ce00*/  LDL.LU R12, [R1+0x370] ;  /* 0x00037000010c7983 */ /* 0x001ee20000300800 */
[----:B------:R-:W3:Y:S02]  /*1ce10*/  LDL.LU R13, [R1+0x374] ;  /* 0x00037400010d7983 */ /* 0x000ee40000300800 */
[----:B------:R-:W3:Y:S02]  /*1ce20*/  LDL.LU R14, [R1+0x378] ;  /* 0x00037800010e7983 */ /* 0x000ee40000300800 */
[----:B------:R-:W3:Y:S01]  /*1ce30*/  LDL.LU R15, [R1+0x37c] ;  /* 0x00037c00010f7983 */ /* 0x000ee20000300800 */
[----:B-----5:R-:W-:Y:S11]  /*1ce40*/  HMMA.16816.F32.BF16 R8, R4, R16, R8 ;  /* 0x000000100408723c */ /* 0x020ff60000041808 */
[----:B------:R-:W-:Y:S11]  /*1ce50*/  @!UPT UIADD3 URZ, URZ, URZ, URZ ;  /* 0x0000003f3f3ff290 */ /* 0x000ff6000fffe03f */
[----:B------:R-:W-:Y:S01]  /*1ce60*/  @!UPT UIADD3 URZ, URZ, URZ, URZ ;  /* 0x0000003f3f3ff290 */ /* 0x000fe2000fffe03f */
[----:B------:R-:W-:Y:S01]  /*1ce70*/  STL.64 [R1+0x1d0], R8 ;  /* 0x0001d00801007387 */ /* 0x000fe20000100a00 */
[----:B------:R0:W-:Y:S03]  /*1ce80*/  STL.64 [R1+0x1d8], R10 ;  /* 0x0001d80a01007387 */ /* 0x0001e60000100a00 */
[----:B0-----:R-:W2:Y:S01]  /*1ce90*/  LDL.LU.64 R10, [R1+0xe40] ;  /* 0x000e4000010a7983 */ /* 0x001ea20000300a00 */
[----:B------:R-:W2:Y:S02]  /*1cea0*/  LDL.LU.64 R8, [R1+0xe38] ;  /* 0x000e380001087983 */ /* 0x000ea40000300a00 */
[----:B------:R-:W-:-:S04]  /*1ceb0*/  FMUL R0, R0, 1.4426950216293334961 ;  /* 0x3fb8aa3b00007820 */ /* 0x000fc80000400000 */
[----:B------:R0:W1:Y:S01]  /*1cec0*/  MUFU.EX2 R26, R0 ;  /* 0x00000000001a7308 */ /* 0x0000620000000800 */
[C---:B--2---:R-:W-:Y:S08]  /*1ced0*/  HMMA.16816.F32.BF16 R8, R4.reuse, R20, R8 ;  /* 0x000000140408723c */ /* 0x044ff00000041808 */
[----:B---3--:R-:W-:Y:S11]  /*1cee0*/  HMMA.16816.F32.BF16 R4, R4, R24, R12 ;  /* 0x000000180404723c */ /* 0x008ff6000004180c */
[----:B------:R-:W-:Y:S04]  /*1cef0*/  @!UPT UIADD3 URZ, URZ, URZ, URZ ;  /* 0x0000003f3f3ff290 */ /* 0x000fe8000fffe03f */
[----:B------:R-:W-:Y:S01]  /*1cf00*/  STL.64 [R1+0xb48], R10 ;  /* 0x000b480a01007387 */ /* 0x000fe20000100a00 */
[----:B------:R2:W-:Y:S03]  /*1cf10*/  STL.64 [R1+0xb40], R8 ;  /* 0x000b400801007387 */ /* 0x0005e60000100a00 */
[----:B--2---:R-:W2:Y:S01]  /*1cf20*/  LDL.LU R8, [R1+0x428] ;  /* 0x0004280001087983 */ /* 0x004ea20000300800 */
[----:B------:R-:W3:Y:S02]  /*1cf30*/  LDL.LU R9, [R1+0x420] ;  /* 0x0004200001097983 */ /* 0x000ee40000300800 */
[----:B------:R-:W2:Y:S02]  /*1cf40*/  LDL.LU.64 R14, [R1+0xe30] ;  /* 0x000e3000010e7983 */ /* 0x000ea40000300a00 */
[----:B------:R-:W4:Y:S01]  /*1cf50*/  LDL.LU.64 R12, [R1+0xe28] ;  /* 0x000e2800010c7983 */ /* 0x000f220000300a00 */
[----:B------:R-:W-:Y:S01]  /*1cf60*/  STL.64 [R1+0x1c0], R4 ;  /* 0x0001c00401007387 */ /* 0x000fe20000100a00 */
[----:B------:R-:W-:Y:S02]  /*1cf70*/  STL.64 [R1+0x1c8], R6 ;  /* 0x0001c80601007387 */ /* 0x000fe40000100a00 */
[----:B0-----:R-:W5:Y:S02]  /*1cf80*/  LDL.LU R0, [R1+0x584] ;  /* 0x0005840001007983 */ /* 0x001f640000300800 */
[----:B------:R-:W2:Y:S01]  /*1cf90*/  LDL.LU R2, [R1+0x57c] ;  /* 0x00057c0001027983 */ /* 0x000ea20000300800 */
[----:B------:R-:W2:Y:S04]  /*1cfa0*/  LDL R23, [R1+0x35c] ;  /* 0x00035c0001177983 */ /* 0x000ea80000100800 */
[----:B--2---:R-:W-:Y:S01]  /*1cfb0*/  STL [R1+0xd78], R23 ;  /* 0x000d781701007387 */ /* 0x004fe20000100800 */
[----:B------:R0:W-:Y:S02]  /*1cfc0*/  STL.64 [R1+0xd70], R20 ;  /* 0x000d701401007387 */ /* 0x0001e40000100a00 */
[----:B------:R-:W-:Y:S01]  /*1cfd0*/  STL [R1+0xdd0], R22 ;  /* 0x000dd01601007387 */ /* 0x000fe20000100800 */
[----:B0-----:R-:W2:Y:S01]  /*1cfe0*/  LDL.LU R20, [R1+0x80] ;  /* 0x0000800001147983 */ /* 0x001ea20000300800 */
[----:B------:R-:W2:Y:S03]  /*1cff0*/  LDL.LU R21, [R1+0x84] ;  /* 0x0000840001157983 */ /* 0x000ea60000300800 */
[----:B--2---:R0:W-:Y:S04]  /*1d000*/  STL.64 [R1+0xde8], R20 ;  /* 0x000de81401007387 */ /* 0x0041e80000100a00 */
[----:B0-----:R-:W2:Y:S01]  /*1d010*/  LDL.LU R20, [R1+0x190] ;  /* 0x0001900001147983 */ /* 0x001ea20000300800 */
[----:B------:R-:W2:Y:S02]  /*1d020*/  LDL.LU R21, [R1+0x194] ;  /* 0x0001940001157983 */ /* 0x000ea40000300800 */
[----:B------:R-:W2:Y:S02]  /*1d030*/  LDL.LU R22, [R1+0x198] ;  /* 0x0001980001167983 */ /* 0x000ea40000300800 */
[----:B------:R-:W2:Y:S02]  /*1d040*/  LDL.LU R23, [R1+0x19c] ;  /* 0x00019c0001177983 */ /* 0x000ea40000300800 */
[----:B--2---:R-:W-:Y:S01]  /*1d050*/  STL.64 [R1+0xdf8], R22 ;  /* 0x000df81601007387 */ /* 0x004fe20000100a00 */
[----:B------:R0:W-:Y:S03]  /*1d060*/  STL.64 [R1+0xdf0], R20 ;  /* 0x000df01401007387 */ /* 0x0001e60000100a00 */
[----:B0-----:R-:W2:Y:S01]  /*1d070*/  LDL.LU R20, [R1+0xa0] ;  /* 0x0000a00001147983 */ /* 0x001ea20000300800 */
[----:B------:R-:W2:Y:S01]  /*1d080*/  LDL.LU R21, [R1+0xa4] ;  /* 0x0000a40001157983 */ /* 0x000ea20000300800 */
[----:B------:R-:W-:-:S02]  /*1d090*/  F2FP.BF16.PACK_AB R4, R15, R8 ;  /* 0x000000080f04723e */ /* 0x000fc400000010ff */
[----:B--2---:R0:W-:Y:S04]  /*1d0a0*/  STL.64 [R1+0xe10], R20 ;  /* 0x000e101401007387 */ /* 0x0041e80000100a00 */
[----:B0-----:R-:W2:Y:S01]  /*1d0b0*/  LDL.LU R20, [R1+0xb0] ;  /* 0x0000b00001147983 */ /* 0x001ea20000300800 */
[----:B------:R-:W2:Y:S02]  /*1d0c0*/  LDL.LU R21, [R1+0xb4] ;  /* 0x0000b40001157983 */ /* 0x000ea40000300800 */
[----:B------:R-:W2:Y:S02]  /*1d0d0*/  LDL R15, [R1+0x434] ;  /* 0x00043400010f7983 */ /* 0x000ea40000100800 */
[----:B---3--:R0:W-:Y:S02]  /*1d0e0*/  STL.64 [R1+0xc28], R8 ;  /* 0x000c280801007387 */ /* 0x0081e40000100a00 */
[----:B0-----:R-:W3:Y:S01]  /*1d0f0*/  LDL.LU R8, [R1+0x50] ;  /* 0x0000500001087983 */ /* 0x001ee20000300800 */
[----:B------:R-:W2:Y:S02]  /*1d100*/  LDL R10, [R1+0x58] ;  /* 0x00005800010a7983 */ /* 0x000ea40000100800 */
[----:B------:R-:W2:Y:S01]  /*1d110*/  LDL R11, [R1+0x5c] ;  /* 0x00005c00010b7983 */ /* 0x000ea20000100800 */
[----:B------:R-:W-:Y:S01]  /*1d120*/  F2FP.BF16.PACK_AB R5, R14, R9 ;  /* 0x000000090e05723e */ /* 0x000fe200000010ff */
[----:B------:R-:W-:Y:S01]  /*1d130*/  MOV R9, R3 ;  /* 0x0000000300097202 */ /* 0x000fe20000000f00 */
[----:B------:R-:W1:Y:S04]  /*1d140*/  LDL R7, [R1+0x3e0] ;  /* 0x0003e00001077983 */ /* 0x000e680000100800 */
[----:B--2---:R-:W-:Y:S01]  /*1d150*/  STL.64 [R1+0xdb0], R10 ;  /* 0x000db00a01007387 */ /* 0x004fe20000100a00 */
[----:B---3--:R0:W-:Y:S03]  /*1d160*/  STL.64 [R1+0xda8], R8 ;  /* 0x000da80801007387 */ /* 0x0081e60000100a00 */
[----:B0-----:R-:W2:Y:S01]  /*1d170*/  LDL.LU R8, [R1+0x70] ;  /* 0x0000700001087983 */ /* 0x001ea20000300800 */
[----:B------:R-:W2:Y:S03]  /*1d180*/  LDL.LU R9, [R1+0x74] ;  /* 0x0000740001097983 */ /* 0x000ea60000300800 */
[----:B--2---:R0:W-:Y:S04]  /*1d190*/  STL.64 [R1+0xdd8], R8 ;  /* 0x000dd80801007387 */ /* 0x0041e80000100a00 */
[----:B0-----:R-:W2:Y:S01]  /*1d1a0*/  LDL.LU R8, [R1+0x180] ;  /* 0x0001800001087983 */ /* 0x001ea20000300800 */
[----:B------:R-:W2:Y:S02]  /*1d1b0*/  LDL.LU R9, [R1+0x184] ;  /* 0x0001840001097983 */ /* 0x000ea40000300800 */
[----:B------:R-:W3:Y:S02]  /*1d1c0*/  LDL.LU R10, [R1+0x188] ;  /* 0x00018800010a7983 */ /* 0x000ee40000300800 */
[----:B------:R-:W3:Y:S02]  /*1d1d0*/  LDL.LU R11, [R1+0x18c] ;  /* 0x00018c00010b7983 */ /* 0x000ee40000300800 */
[----:B---3--:R-:W-:Y:S01]  /*1d1e0*/  STL.64 [R1+0xe08], R10 ;  /* 0x000e080a01007387 */ /* 0x008fe20000100a00 */
[----:B--2---:R0:W-:Y:S03]  /*1d1f0*/  STL.64 [R1+0xe00], R8 ;  /* 0x000e000801007387 */ /* 0x0041e60000100a00 */
[----:B0-----:R-:W2:Y:S01]  /*1d200*/  LDL.LU R8, [R1+0x1a0] ;  /* 0x0001a00001087983 */ /* 0x001ea20000300800 */
[----:B------:R-:W2:Y:S02]  /*1d210*/  LDL.LU R9, [R1+0x1a4] ;  /* 0x0001a40001097983 */ /* 0x000ea40000300800 */
[----:B------:R-:W3:Y:S02]  /*1d220*/  LDL.LU R10, [R1+0x1a8] ;  /* 0x0001a800010a7983 */ /* 0x000ee40000300800 */
[----:B------:R-:W3:Y:S01]  /*1d230*/  LDL.LU R11, [R1+0x1ac] ;  /* 0x0001ac00010b7983 */ /* 0x000ee20000300800 */
[----:B------:R-:W-:-:S02]  /*1d240*/  F2FP.BF16.PACK_AB R6, R18, R15 ;  /* 0x0000000f1206723e */ /* 0x000fc400000010ff */
[----:B-1----:R-:W-:Y:S01]  /*1d250*/  F2FP.BF16.PACK_AB R7, R26, R7 ;  /* 0x000000071a07723e */ /* 0x002fe200000010ff */
[----:B---3--:R-:W-:Y:S01]  /*1d260*/  STL.64 [R1+0xe20], R10 ;  /* 0x000e200a01007387 */ /* 0x008fe20000100a00 */
[----:B--2---:R0:W-:Y:S03]  /*1d270*/  STL.64 [R1+0xe18], R8 ;  /* 0x000e180801007387 */ /* 0x0041e60000100a00 */
[----:B0-----:R-:W2:Y:S01]  /*1d280*/  LDL.LU R8, [R1+0x360] ;  /* 0x0003600001087983 */ /* 0x001ea20000300800 */
[----:B------:R-:W2:Y:S02]  /*1d290*/  LDL.LU R9, [R1+0x364] ;  /* 0x0003640001097983 */ /* 0x000ea40000300800 */
[----:B------:R-:W2:Y:S02]  /*1d2a0*/  LDL.LU R10, [R1+0x368] ;  /* 0x00036800010a7983 */ /* 0x000ea40000300800 */
[----:B------:R-:W2:Y:S01]  /*1d2b0*/  LDL.LU R11, [R1+0x36c] ;  /* 0x00036c00010b7983 */ /* 0x000ea20000300800 */
[----:B------:R-:W3:Y:S01]  /*1d2c0*/  LDL.LU R3, [R1+0x550] ;  /* 0x0005500001037983 */ /* 0x000ee20000300800 */
[----:B------:R-:W-:Y:S02]  /*1d2d0*/  STL [R1+0xc20], R14 ;  /* 0x000c200e01007387 */ /* 0x000fe40000100800 */
[----:B------:R-:W3:Y:S01]  /*1d2e0*/  LDL.LU R15, [R1+0x544] ;  /* 0x00054400010f7983 */ /* 0x000ee20000300800 */
[C---:B--2---:R-:W-:Y:S01]  /*1d2f0*/  HMMA.16816.F32.BF16 R20, R4.reuse, R20, R8 ;  /* 0x000000140414723c */ /* 0x044fe20000041808 */
[----:B---3--:R-:W-:Y:S01]  /*1d300*/  STL [R1+0xd28], R15 ;  /* 0x000d280f01007387 */ /* 0x008fe20000100800 */
[----:B----4-:R0:W-:Y:S03]  /*1d310*/  STL.64 [R1+0xd20], R12 ;  /* 0x000d200c01007387 */ /* 0x0101e60000100a00 */
[----:B0-----:R-:W2:Y:S01]  /*1d320*/  LDL.LU R12, [R1+0x90] ;  /* 0x00009000010c7983 */ /* 0x001ea20000300800 */
[----:B------:R-:W2:Y:S02]  /*1d330*/  LDL.LU R13, [R1+0x94] ;  /* 0x00009400010d7983 */ /* 0x000ea40000300800 */
[----:B------:R-:W-:Y:S02]  /*1d340*/  STL [R1+0xbbc], R18 ;  /* 0x000bbc1201007387 */ /* 0x000fe40000100800 */
[----:B------:R-:W-:Y:S01]  /*1d350*/  STL.64 [R1+0xda0], R16 ;  /* 0x000da01001007387 */ /* 0x000fe20000100a00 */
[----:B------:R-:W3:Y:S01]  /*1d360*/  LDL.LU.64 R10, [R1+0xe20] ;  /* 0x000e2000010a7983 */ /* 0x000ee20000300a00 */
[----:B------:R-:W3:Y:S11]  /*1d370*/  LDL.LU.64 R8, [R1+0xe18] ;  /* 0x000e180001087983 */ /* 0x000ef60000300a00 */
[----:B------:R0:W-:Y:S02]  /*1d380*/  STL.64 [R1+0x1b0], R20 ;  /* 0x0001b01401007387 */ /* 0x0001e40000100a00 */
[----:B------:R3:W-:Y:S01]  /*1d390*/  STL.64 [R1+0x1b8], R22 ;  /* 0x0001b81601007387 */ /* 0x0007e20000100a00 */
[----:B0-----:R-:W3:Y:S02]  /*1d3a0*/  LDL.LU.64 R20, [R1+0xe10] ;  /* 0x000e100001147983 */ /* 0x001ee40000300a00 */
[C---:B---3--:R-:W-:Y:S02]  /*1d3b0*/  HMMA.16816.F32.BF16 R20, R4.reuse, R20, R8 ;  /* 0x000000140414723c */ /* 0x048fe40000041808 */
[----:B------:R-:W3:Y:S01]  /*1d3c0*/  LDL.LU.64 R10, [R1+0xe08] ;  /* 0x000e0800010a7983 */ /* 0x000ee20000300a00 */
[----:B------:R-:W3:Y:S11]  /*1d3d0*/  LDL.LU.64 R8, [R1+0xe00] ;  /* 0x000e000001087983 */ /* 0x000ef60000300a00 */
[----:B------:R-:W-:Y:S09]  /*1d3e0*/  @!UPT UIADD3 URZ, URZ, URZ, URZ ;  /* 0x0000003f3f3ff290 */ /* 0x000ff2000fffe03f */
[----:B------:R-:W-:Y:S01]  /*1d3f0*/  STL.64 [R1+0x1a0], R20 ;  /* 0x0001a01401007387 */ /* 0x000fe20000100a00 */
[----:B------:R0:W-:Y:S03]  /*1d400*/  STL.64 [R1+0x1a8], R22 ;  /* 0x0001a81601007387 */ /* 0x0001e60000100a00 */
[----:B0-----:R-:W2:Y:S01]  /*1d410*/  LDL.LU.64 R22, [R1+0xdf8] ;  /* 0x000df80001167983 */ /* 0x001ea20000300a00 */
[----:B------:R-:W2:Y:S02]  /*1d420*/  LDL.LU.64 R20, [R1+0xdf0] ;  /* 0x000df00001147983 */ /* 0x000ea40000300a00 */
[C---:B--2---:R-:W-:Y:S01]  /*1d430*/  HMMA.16816.F32.BF16 R12, R4.reuse, R12, R20 ;  /* 0x0000000c040c723c */ /* 0x044fe20000041814 */
[----:B------:R-:W3:Y:S11]  /*1d440*/  LDL.LU.64 R20, [R1+0xde8] ;  /* 0x000de80001147983 */ /* 0x000ef60000300a00 */
[----:B------:R-:W-:Y:S11]  /*1d450*/  @!UPT UIADD3 URZ, URZ, URZ, URZ ;  /* 0x0000003f3f3ff290 */ /* 0x000ff6000fffe03f */
[----:B------:R0:W-:Y:S01]  /*1d460*/  STL.64 [R1+0x190], R12 ;  /* 0x0001900c01007387 */ /* 0x0001e20000100a00 */
[----:B------:R-:W-:Y:S01]  /*1d470*/  STL.64 [R1+0x198], R14 ;  /* 0x0001980e01007387 */ /* 0x000fe20000100a00 */
[----:B0-----:R-:W-:Y:S01]  /*1d480*/  MOV R12, R19 ;  /* 0x00000013000c7202 */ /* 0x001fe20000000f00 */
[----:B------:R-:W-:Y:S01]  /*1d490*/  IMAD.MOV.U32 R13, RZ, RZ, R28 ;  /* 0x000000ffff0d7224 */ /* 0x000fe200078e001c */
[----:B------:R-:W2:Y:S04]  /*1d4a0*/  LDL.LU R19, [R1+0xde0] ;  /* 0x000de00001137983 */ /* 0x000ea80000300800 */
[----:B------:R0:W-:Y:S04]  /*1d4b0*/  STL.64 [R1+0xd40], R12 ;  /* 0x000d400c01007387 */ /* 0x0001e80000100a00 */
[----:B0-----:R-:W4:Y:S01]  /*1d4c0*/  LDL.LU R12, [R1+0x170] ;  /* 0x00017000010c7983 */ /* 0x001f220000300800 */
[----:B------:R-:W4:Y:S02]  /*1d4d0*/  LDL.LU R13, [R1+0x174] ;  /* 0x00017400010d7983 */ /* 0x000f240000300800 */
[----:B------:R-:W4:Y:S02]  /*1d4e0*/  LDL.LU R14, [R1+0x178] ;  /* 0x00017800010e7983 */ /* 0x000f240000300800 */
[----:B------:R-:W4:Y:S01]  /*1d4f0*/  LDL.LU R15, [R1+0x17c] ;  /* 0x00017c00010f7983 */ /* 0x000f220000300800 */
[----:B------:R-:W2:Y:S01]  /*1d500*/  LDL R28, [R1+0x358] ;  /* 0x00035800011c7983 */ /* 0x000ea20000100800 */
[C---:B---3--:R-:W-:Y:S03]  /*1d510*/  HMMA.16816.F32.BF16 R20, R4.reuse, R20, R8 ;  /* 0x000000140414723c */ /* 0x048fe60000041808 */
[----:B------:R-:W4:Y:S11]  /*1d520*/  LDL.LU.64 R8, [R1+0xdd8] ;  /* 0x000dd80001087983 */ /* 0x000f360000300a00 */
[----:B------:R-:W-:Y:S09]  /*1d530*/  @!UPT UIADD3 URZ, URZ, URZ, URZ ;  /* 0x0000003f3f3ff290 */ /* 0x000ff2000fffe03f */
[----:B------:R-:W-:Y:S01]  /*1d540*/  STL.64 [R1+0x180], R20 ;  /* 0x0001801401007387 */ /* 0x000fe20000100a00 */
[----:B------:R0:W-:Y:S03]  /*1d550*/  STL.64 [R1+0x188], R22 ;  /* 0x0001881601007387 */ /* 0x0001e60000100a00 */
[----:B0-----:R-:W3:Y:S01]  /*1d560*/  LDL.LU R22, [R1+0xdd0] ;  /* 0x000dd00001167983 */ /* 0x001ee20000300800 */
[----:B----4-:R-:W-:Y:S07]  /*1d570*/  HMMA.16816.F32.BF16 R8, R4, R8, R12 ;  /* 0x000000080408723c */ /* 0x010fee000004180c */
[----:B------:R-:W-:-:S02]  /*1d580*/  MOV R12, R29 ;  /* 0x0000001d000c7202 */ /* 0x000fc40000000f00 */
[----:B------:R-:W-:Y:S01]  /*1d590*/  MOV R13, R27 ;  /* 0x0000001b000d7202 */ /* 0x000fe20000000f00 */
[----:B------:R-:W4:Y:S11]  /*1d5a0*/  LDL.LU R29, [R1+0xdcc] ;  /* 0x000dcc00011d7983 */ /* 0x000f360000300800 */
[----:B------:R-:W-:Y:S02]  /*1d5b0*/  @!UPT UIADD3 URZ, URZ, URZ, URZ ;  /* 0x0000003f3f3ff290 */ /* 0x000fe4000fffe03f */
[----:B------:R-:W-:Y:S01]  /*1d5c0*/  STL.64 [R1+0x170], R8 ;  /* 0x0001700801007387 */ /* 0x000fe20000100a00 */
[----:B------:R-:W-:Y:S02]  /*1d5d0*/  STL.64 [R1+0x178], R10 ;  /* 0x0001780a01007387 */ /* 0x000fe40000100a00 */
[----:B------:R2:W-:Y:S02]  /*1d5e0*/  STL.64 [R1+0xd58], R12 ;  /* 0x000d580c01007387 */ /* 0x0005e40000100a00 */
[----:B------:R-:W4:Y:S02]  /*1d5f0*/  LDL.LU R27, [R1+0x588] ;  /* 0x00058800011b7983 */ /* 0x000f240000300800 */
[----:B--2---:R-:W-:Y:S01]  /*1d600*/  IMAD.MOV.U32 R12, RZ, RZ, R19 ;  /* 0x000000ffff0c7224 */ /* 0x004fe200078e0013 */
[----:B---3--:R-:W-:Y:S01]  /*1d610*/  MOV R13, R22 ;  /* 0x00000016000d7202 */ /* 0x008fe20000000f00 */
[----:B----4-:R-:W-:Y:S01]  /*1d620*/  STL.64 [R1+0xcf8], R26 ;  /* 0x000cf81a01007387 */ /* 0x010fe20000100a00 */
[----:B------:R0:W-:Y:S03]  /*1d630*/  STL.64 [R1+0xcf0], R24 ;  /* 0x000cf01801007387 */ /* 0x0001e60000100a00 */
[----:B0-----:R-:W2:Y:S01]  /*1d640*/  LDL.LU R24, [R1+0x2c0] ;  /* 0x0002c00001187983 */ /* 0x001ea20000300800 */
[----:B------:R-:W2:Y:S02]  /*1d650*/  LDL.LU R25, [R1+0x2c4] ;  /* 0x0002c40001197983 */ /* 0x000ea40000300800 */
[----:B------:R-:W3:Y:S02]  /*1d660*/  LDL.LU R26, [R1+0x2c8] ;  /* 0x0002c800011a7983 */ /* 0x000ee40000300800 */
[----:B------:R-:W3:Y:S01]  /*1d670*/  LDL.LU R27, [R1+0x2cc] ;  /* 0x0002cc00011b7983 */ /* 0x000ee20000300800 */
[----:B------:R-:W4:Y:S01]  /*1d680*/  LDL.LU R19, [R1+0xdc8] ;  /* 0x000dc80001137983 */ /* 0x000f220000300800 */
[----:B------:R-:W2:Y:S02]  /*1d690*/  LDL.LU R22, [R1+0xdc4] ;  /* 0x000dc40001167983 */ /* 0x000ea40000300800 */
[----:B------:R0:W-:Y:S02]  /*1d6a0*/  STL.64 [R1+0xd80], R12 ;  /* 0x000d800c01007387 */ /* 0x0001e40000100a00 */
[----:B------:R-:W2:Y:S01]  /*1d6b0*/  LDL.LU R20, [R1+0x30] ;  /* 0x0000300001147983 */ /* 0x000ea20000300800 */
[----:B------:R-:W-:-:S02]  /*1d6c0*/  MOV R21, R29 ;  /* 0x0000001d00157202 */ /* 0x000fc40000000f00 */
[----:B------:R-:W3:Y:S04]  /*1d6d0*/  LDL.LU R29, [R1+0xdc0] ;  /* 0x000dc000011d7983 */ /* 0x000ee80000300800 */
[----:B--2---:R1:W-:Y:S01]  /*1d6e0*/  STL.64 [R1+0xd88], R20 ;  /* 0x000d881401007387 */ /* 0x0043e20000100a00 */
[----:B0-----:R-:W2:Y:S02]  /*1d6f0*/  LDL.LU R12, [R1+0x320] ;  /* 0x00032000010c7983 */ /* 0x001ea40000300800 */
[----:B------:R-:W2:Y:S02]  /*1d700*/  LDL.LU R13, [R1+0x324] ;  /* 0x00032400010d7983 */ /* 0x000ea40000300800 */
[----:B------:R-:W2:Y:S01]  /*1d710*/  LDL.LU R14, [R1+0x328] ;  /* 0x00032800010e7983 */ /* 0x000ea20000300800 */
[----:B------:R-:W2:Y:S01]  /*1d720*/  LDL.LU R15, [R1+0x32c] ;  /* 0x00032c00010f7983 */ /* 0x000ea20000300800 */
[----:B-1----:R-:W-:Y:S01]  /*1d730*/  IMAD.MOV.U32 R20, RZ, RZ, R22 ;  /* 0x000000ffff147224 */ /* 0x002fe200078e0016 */
[----:B----4-:R-:W-:-:S02]  /*1d740*/  MOV R21, R19 ;  /* 0x0000001300157202 */ /* 0x010fc40000000f00 */
[----:B--2---:R-:W-:Y:S01]  /*1d750*/  STL.64 [R1+0xd98], R14 ;  /* 0x000d980e01007387 */ /* 0x004fe20000100a00 */
[----:B------:R0:W-:Y:S02]  /*1d760*/  STL.64 [R1+0xd90], R12 ;  /* 0x000d900c01007387 */ /* 0x0001e40000100a00 */
[----:B------:R1:W-:Y:S01]  /*1d770*/  STL.64 [R1+0xdb8], R20 ;  /* 0x000db81401007387 */ /* 0x0003e20000100a00 */
[----:B0-----:R-:W2:Y:S01]  /*1d780*/  LDL.LU R12, [R1+0x330] ;  /* 0x00033000010c7983 */ /* 0x001ea20000300800 */
[----:B------:R-:W2:Y:S02]  /*1d790*/  LDL.LU R13, [R1+0x334] ;  /* 0x00033400010d7983 */ /* 0x000ea40000300800 */
[----:B------:R-:W2:Y:S02]  /*1d7a0*/  LDL.LU R14, [R1+0x338] ;  /* 0x00033800010e7983 */ /* 0x000ea40000300800 */
[----:B------:R-:W2:Y:S01]  /*1d7b0*/  LDL.LU R15, [R1+0x33c] ;  /* 0x00033c00010f7983 */ /* 0x000ea20000300800 */
[----:B------:R-:W4:Y:S01]  /*1d7c0*/  LDL.LU R16, [R1+0x340] ;  /* 0x0003400001107983 */ /* 0x000f220000300800 */
[----:B------:R-:W4:Y:S02]  /*1d7d0*/  LDL.LU R17, [R1+0x344] ;  /* 0x0003440001117983 */ /* 0x000f240000300800 */
[----:B------:R-:W4:Y:S02]  /*1d7e0*/  LDL.LU R18, [R1+0x348] ;  /* 0x0003480001127983 */ /* 0x000f240000300800 */
[----:B------:R-:W4:Y:S01]  /*1d7f0*/  LDL.LU R19, [R1+0x34c] ;  /* 0x00034c0001137983 */ /* 0x000f220000300800 */
[----:B------:R-:W2:Y:S01]  /*1d800*/  LDL.LU R8, [R1+0x60] ;  /* 0x0000600001087983 */ /* 0x000ea20000300800 */
[----:B-1----:R-:W2:Y:S02]  /*1d810*/  LDL.LU R20, [R1+0x160] ;  /* 0x0001600001147983 */ /* 0x002ea40000300800 */
[----:B------:R-:W2:Y:S02]  /*1d820*/  LDL.LU R21, [R1+0x164] ;  /* 0x0001640001157983 */ /* 0x000ea40000300800 */
[----:B------:R-:W2:Y:S01]  /*1d830*/  LDL.LU R22, [R1+0x168] ;  /* 0x0001680001167983 */ /* 0x000ea20000300800 */
[----:B------:R-:W2:Y:S01]  /*1d840*/  LDL.LU R23, [R1+0x16c] ;  /* 0x00016c0001177983 */ /* 0x000ea20000300800 */
        /* <DEDUP_REMOVED lines=18> */
[----:B------:R-:W-:-:S07]  /*1d970*/  MOV R9, R29 ;  /* 0x0000001d00097202 */ /* 0x000fce0000000f00 */
[C---:B------:R-:W-:Y:S01]  /*1d980*/  HMMA.16816.F32.BF16 R8, R4.reuse, R8, R20 ;  /* 0x000000080408723c */ /* 0x040fe20000041814 */
[----:B---3--:R-:W-:Y:S01]  /*1d990*/  STL.64 [R1+0xd50], R26 ;  /* 0x000d501a01007387 */ /* 0x008fe20000100a00 */
[----:B--2---:R0:W-:Y:S03]  /*1d9a0*/  STL.64 [R1+0xd48], R24 ;  /* 0x000d481801007387 */ /* 0x0041e60000100a00 */
        /* <DEDUP_REMOVED lines=8> */
[----:B------:R-:W2:Y:S02]  /*1da30*/  LDL.LU R26, [R1+0x318] ;  /* 0x00031800011a7983 */ /* 0x000ea40000300800 */
[----:B------:R-:W2:Y:S01]  /*1da40*/  LDL.LU R27, [R1+0x31c] ;  /* 0x00031c00011b7983 */ /* 0x000ea20000300800 */
[----:B------:R-:W3:Y:S01]  /*1da50*/  LDL.LU.64 R20, [R1+0xdb8] ;  /* 0x000db80001147983 */ /* 0x000ee20000300a00 */
[----:B------:R-:W-:Y:S02]  /*1da60*/  STL.64 [R1+0x160], R8 ;  /* 0x0001600801007387 */ /* 0x000fe40000100a00 */
[----:B------:R0:W-:Y:S02]  /*1da70*/  STL.64 [R1+0x168], R10 ;  /* 0x0001680a01007387 */ /* 0x0001e40000100a00 */
[----:B0-----:R-:W2:Y:S01]  /*1da80*/  LDL.LU.64 R10, [R1+0xdb0] ;  /* 0x000db000010a7983 */ /* 0x001ea20000300a00 */
[----:B------:R-:W4:Y:S01]  /*1da90*/  LDL.LU.64 R8, [R1+0xda8] ;  /* 0x000da80001087983 */ /* 0x000f220000300a00 */
[C---:B---3--:R-:W-:Y:S08]  /*1daa0*/  HMMA.16816.F32.BF16 R20, R4.reuse, R20, R12 ;  /* 0x000000140414723c */ /* 0x048ff0000004180c */
[C---:B----4-:R-:W-:Y:S11]  /*1dab0*/  HMMA.16816.F32.BF16 R16, R4.reuse, R8, R16 ;  /* 0x000000080410723c */ /* 0x050ff60000041810 */
[----:B------:R-:W-:Y:S11]  /*1dac0*/  @!UPT UIADD3 URZ, URZ, URZ, URZ ;  /* 0x0000003f3f3ff290 */ /* 0x000ff6000fffe03f */
[----:B------:R-:W-:Y:S01]  /*1dad0*/  @!UPT UIADD3 URZ, URZ, URZ, URZ ;  /* 0x0000003f3f3ff290 */ /* 0x000fe2000fffe03f */
[----:B------:R0:W-:Y:S01]  /*1dae0*/  STL.64 [R1+0x150], R16 ;  /* 0x0001501001007387 */ /* 0x0001e20000100a00 */
[----:B------:R1:W-:Y:S03]  /*1daf0*/  STL.64 [R1+0x158], R18 ;  /* 0x0001581201007387 */ /* 0x0003e60000100a00 */
[----:B0-----:R-:W3:Y:S01]  /*1db00*/  LDL.LU.64 R16, [R1+0xda0] ;  /* 0x000da00001107983 */ /* 0x001ee20000300a00 */
[----:B-1----:R-:W4:Y:S02]  /*1db10*/  LDL.LU R19, [R1+0x580] ;  /* 0x0005800001137983 */ /* 0x002f240000300800 */
[----:B------:R-:W2:Y:S02]  /*1db20*/  LDL.LU.64 R14, [R1+0xd98] ;  /* 0x000d9800010e7983 */ /* 0x000ea40000300a00 */
[----:B------:R-:W2:Y:S01]  /*1db30*/  LDL.LU.64 R12, [R1+0xd90] ;  /* 0x000d9000010c7983 */ /* 0x000ea20000300a00 */
[----:B------:R0:W-:Y:S01]  /*1db40*/  STL.64 [R1+0x140], R20 ;  /* 0x0001401401007387 */ /* 0x0001e20000100a00 */
[----:B------:R2:W-:Y:S03]  /*1db50*/  STL.64 [R1+0x148], R22 ;  /* 0x0001481601007387 */ /* 0x0005e60000100a00 */
[----:B0-----:R-:W2:Y:S02]  /*1db60*/  LDL.LU.64 R20, [R1+0xd88] ;  /* 0x000d880001147983 */ /* 0x001ea40000300a00 */
[C---:B--2---:R-:W-:Y:S02]  /*1db70*/  HMMA.16816.F32.BF16 R20, R4.reuse, R20, R12 ;  /* 0x000000140414723c */ /* 0x044fe4000004180c */
[----:B------:R-:W2:Y:S11]  /*1db80*/  LDL.LU.64 R12, [R1+0xd80] ;  /* 0x000d8000010c7983 */ /* 0x000eb60000300a00 */
[----:B------:R-:W-:Y:S10]  /*1db90*/  @!UPT UIADD3 URZ, URZ, URZ, URZ ;  /* 0x0000003f3f3ff290 */ /* 0x000ff4000fffe03f */
[----:B------:R-:W-:Y:S01]  /*1dba0*/  STL.64 [R1+0x130], R20 ;  /* 0x0001301401007387 */ /* 0x000fe20000100a00 */
[----:B------:R0:W-:Y:S03]  /*1dbb0*/  STL.64 [R1+0x138], R22 ;  /* 0x0001381601007387 */ /* 0x0001e60000100a00 */
[----:B0-----:R-:W3:Y:S01]  /*1dbc0*/  LDL.LU R23, [R1+0xd78] ;  /* 0x000d780001177983 */ /* 0x001ee20000300800 */
[----:B------:R-:W3:Y:S02]  /*1dbd0*/  LDL.LU.64 R20, [R1+0xd70] ;  /* 0x000d700001147983 */ /* 0x000ee40000300a00 */
[----:B------:R-:W3:Y:S01]  /*1dbe0*/  LDL.LU R22, [R1+0x558] ;  /* 0x0005580001167983 */ /* 0x000ee20000300800 */
[C---:B--2---:R-:W-:Y:S01]  /*1dbf0*/  HMMA.16816.F32.BF16 R12, R4.reuse, R12, R24 ;  /* 0x0000000c040c723c */ /* 0x044fe20000041818 */
[----:B------:R-:W2:Y:S01]  /*1dc00*/  LDL.LU.64 R26, [R1+0xd68] ;  /* 0x000d6800011a7983 */ /* 0x000ea20000300a00 */
[----:B------:R-:W2:Y:S11]  /*1dc10*/  LDL.LU.64 R24, [R1+0xd60] ;  /* 0x000d600001187983 */ /* 0x000eb60000300a00 */
[----:B------:R-:W-:Y:S10]  /*1dc20*/  @!UPT UIADD3 URZ, URZ, URZ, URZ ;  /* 0x0000003f3f3ff290 */ /* 0x000ff4000fffe03f */
        /* <DEDUP_REMOVED lines=9> */
[----:B0-----:R-:W2:Y:S01]  /*1dcc0*/  LDL.LU.64 R12, [R1+0xd40] ;  /* 0x000d4000010c7983 */ /* 0x001ea20000300a00 */
[----:B------:R-:W3:Y:S01]  /*1dcd0*/  LDL.LU R29, [R1+0x548] ;  /* 0x00054800011d7983 */ /* 0x000ee20000300800 */
[C---:B--2---:R-:W-:Y:S02]  /*1dce0*/  HMMA.16816.F32.BF16 R12, R4.reuse, R12, R24 ;  /* 0x0000000c040c723c */ /* 0x044fe40000041818 */
[----:B------:R-:W2:Y:S01]  /*1dcf0*/  LDL.LU.64 R26, [R1+0xd38] ;  /* 0x000d3800011a7983 */ /* 0x000ea20000300a00 */
[----:B------:R-:W2:Y:S11]  /*1dd00*/  LDL.LU.64 R24, [R1+0xd30] ;  /* 0x000d300001187983 */ /* 0x000eb60000300a00 */
[----:B------:R-:W-:Y:S09]  /*1dd10*/  @!UPT UIADD3 URZ, URZ, URZ, URZ ;  /* 0x0000003f3f3ff290 */ /* 0x000ff2000fffe03f */
[----:B------:R-:W-:Y:S01]  /*1dd20*/  STL.64 [R1+0x100], R12 ;  /* 0x0001000c01007387 */ /* 0x000fe20000100a00 */
[----:B------:R0:W-:Y:S03]  /*1dd30*/  STL.64 [R1+0x108], R14 ;  /* 0x0001080e01007387 */ /* 0x0001e60000100a00 */
[----:B0-----:R-:W2:Y:S01]  /*1dd40*/  LDL.LU R15, [R1+0xd28] ;  /* 0x000d2800010f7983 */ /* 0x001ea20000300800 */
[----:B------:R-:W2:Y:S02]  /*1dd50*/  LDL.LU.64 R12, [R1+0xd20] ;  /* 0x000d2000010c7983 */ /* 0x000ea40000300a00 */
[C---:B--2---:R-:W-:Y:S11]  /*1dd60*/  HMMA.16816.F32.BF16 R24, R4.reuse, R12, R24 ;  /* 0x0000000c0418723c */ /* 0x044ff60000041818 */
[----:B------:R-:W-:Y:S11]  /*1dd70*/  @!UPT UIADD3 URZ, URZ, URZ, URZ ;  /* 0x0000003f3f3ff290 */ /* 0x000ff6000fffe03f */
[----:B------:R-:W-:Y:S01]  /*1dd80*/  @!UPT UIADD3 URZ, URZ, URZ, URZ ;  /* 0x0000003f3f3ff290 */ /* 0x000fe2000fffe03f */
[----:B------:R-:W-:Y:S01]  /*1dd90*/  STL.64 [R1+0xf0], R24 ;  /* 0x0000f01801007387 */ /* 0x000fe20000100a00 */
[----:B------:R0:W-:Y:S03]  /*1dda0*/  STL.64 [R1+0xf8], R26 ;  /* 0x0000f81a01007387 */ /* 0x0001e60000100a00 */
[----:B0-----:R-:W3:Y:S01]  /*1ddb0*/  LDL.LU.64 R26, [R1+0xd18] ;  /* 0x000d1800011a7983 */ /* 0x001ee20000300a00 */
[----:B------:R-:W3:Y:S02]  /*1ddc0*/  LDL.LU.64 R24, [R1+0xd10] ;  /* 0x000d100001187983 */ /* 0x000ee40000300a00 */
[----:B---3--:R-:W-:Y:S11]  /*1ddd0*/  HMMA.16816.F32.BF16 R24, R4, R16, R24 ;  /* 0x000000100418723c */ /* 0x008ff60000041818 */
[----:B------:R-:W-:Y:S11]  /*1dde0*/  @!UPT UIADD3 URZ, URZ, URZ, URZ ;  /* 0x0000003f3f3ff290 */ /* 0x000ff6000fffe03f */
[----:B------:R-:W-:Y:S01]  /*1ddf0*/  @!UPT UIADD3 URZ, URZ, URZ, URZ ;  /* 0x0000003f3f3ff290 */ /* 0x000fe2000fffe03f */
[----:B------:R-:W-:Y:S01]  /*1de00*/  STL.64 [R1+0xe0], R24 ;  /* 0x0000e01801007387 */ /* 0x000fe20000100a00 */
[----:B------:R0:W-:Y:S03]  /*1de10*/  STL.64 [R1+0xe8], R26 ;  /* 0x0000e81a01007387 */ /* 0x0001e60000100a00 */
[----:B0-----:R-:W2:Y:S01]  /*1de20*/  LDL.LU.64 R26, [R1+0xd08] ;  /* 0x000d0800011a7983 */ /* 0x001ea20000300a00 */
[----:B------:R-:W2:Y:S02]  /*1de30*/  LDL.LU.64 R24, [R1+0xd00] ;  /* 0x000d000001187983 */ /* 0x000ea40000300a00 */
[----:B------:R-:W-:-:S04]  /*1de40*/  FADD R2, R2, -R23 ;  /* 0x8000001702027221 */ /* 0x000fc80000000000 */
[----:B------:R-:W-:-:S04]  /*1de50*/  FMUL R2, R2, 1.4426950216293334961 ;  /* 0x3fb8aa3b02027820 */ /* 0x000fc80000400000 */
[----:B------:R0:W1:Y:S01]  /*1de60*/  MUFU.EX2 R12, R2 ;  /* 0x00000002000c7308 */ /* 0x0000620000000800 */
[----:B------:R-:W-:-:S04]  /*1de70*/  FADD R3, R3, -R23 ;  /* 0x8000001703037221 */ /* 0x000fc80000000000 */
[----:B0-----:R-:W-:Y:S02]  /*1de80*/  FMUL R2, R3, 1.4426950216293334961 ;  /* 0x3fb8aa3b03027820 */ /* 0x001fe40000400000 */
[--C-:B------:R-:W-:Y:S01]  /*1de90*/  FADD R3, R15, -R23.reuse ;  /* 0x800000170f037221 */ /* 0x100fe20000000000 */
[----:B--2---:R-:W-:Y:S11]  /*1dea0*/  HMMA.16816.F32.BF16 R24, R4, R20, R24 ;  /* 0x000000140418723c */ /* 0x004ff60000041818 */
[----:B------:R-:W-:Y:S11]  /*1deb0*/  @!UPT UIADD3 URZ, URZ, URZ, URZ ;  /* 0x0000003f3f3ff290 */ /* 0x000ff6000fffe03f */
[----:B------:R-:W-:Y:S01]  /*1dec0*/  @!UPT UIADD3 URZ, URZ, URZ, URZ ;  /* 0x0000003f3f3ff290 */ /* 0x000fe2000fffe03f */
[----:B------:R-:W-:Y:S01]  /*1ded0*/  STL.64 [R1+0xd0], R24 ;  /* 0x0000d01801007387 */ /* 0x000fe20000100a00 */
[----:B------:R0:W-:Y:S03]  /*1dee0*/  STL.64 [R1+0xd8], R26 ;  /* 0x0000d81a01007387 */ /* 0x0001e60000100a00 */
[----:B0-----:R-:W2:Y:S01]  /*1def0*/  LDL.LU.64 R26, [R1+0xcf8] ;  /* 0x000cf800011a7983 */ /* 0x001ea20000300a00 */
[----:B------:R-:W3:Y:S02]  /*1df00*/  LDL.LU.64 R24, [R1+0xcf0] ;  /* 0x000cf00001187983 */ /* 0x000ee40000300a00 */
[----:B-1----:R-:W-:Y:S02]  /*1df10*/  STL [R1+0x20], R12 ;  /* 0x0000200c01007387 */ /* 0x002fe40000100800 */
[----:B------:R0:W-:Y:S02]  /*1df20*/  STL [R1+0xce8], R12 ;  /* 0x000ce80c01007387 */ /* 0x0001e40000100800 */
[----:B0-----:R-:W3:Y:S01]  /*1df30*/  LDL.LU R12, [R1+0x2a0] ;  /* 0x0002a000010c7983 */ /* 0x001ee20000300800 */
[----:B------:R-:W3:Y:S02]  /*1df40*/  LDL.LU R13, [R1+0x2a4] ;  /* 0x0002a400010d7983 */ /* 0x000ee40000300800 */
[----:B------:R-:W3:Y:S02]  /*1df50*/  LDL.LU R14, [R1+0x2a8] ;  /* 0x0002a800010e7983 */ /* 0x000ee40000300800 */
[----:B------:R-:W3:Y:S02]  /*1df60*/  LDL.LU R15, [R1+0x2ac] ;  /* 0x0002ac00010f7983 */ /* 0x000ee40000300800 */
[----:B-----5:R-:W-:-:S02]  /*1df70*/  FADD R0, R0, -R23 ;  /* 0x8000001700007221 */ /* 0x020fc40000000000 */
[----:B------:R0:W-:Y:S02]  /*1df80*/  MUFU.EX2 R23, R2 ;  /* 0x0000000200177308 */ /* 0x0001e40000000800 */
[----:B0-----:R-:W-:Y:S02]  /*1df90*/  FMUL R2, R3, 1.4426950216293334961 ;  /* 0x3fb8aa3b03027820 */ /* 0x001fe40000400000 */
[----:B------:R-:W-:-:S06]  /*1dfa0*/  FMUL R0, R0, 1.4426950216293334961 ;  /* 0x3fb8aa3b00007820 */ /* 0x000fcc0000400000 */
[----:B------:R-:W-:Y:S01]  /*1dfb0*/  MUFU.EX2 R0, R0 ;  /* 0x0000000000007308 */ /* 0x000fe20000000800 */
[----:B---3--:R-:W-:Y:S01]  /*1dfc0*/  HMMA.16816.F32.BF16 R4, R4, R24, R12 ;  /* 0x000000180404723c */ /* 0x008fe2000004180c */
[----:B------:R-:W3:Y:S01]  /*1dfd0*/  LDL.LU R12, [R1+0xce8] ;  /* 0x000ce800010c7983 */ /* 0x000ee20000300800 */
[----:B--2---:R-:W-:-:S05]  /*1dfe0*/  FADD R3, R27, -R28 ;  /* 0x8000001c1b037221 */ /* 0x004fca0000000000 */
[----:B------:R0:W-:Y:S02]  /*1dff0*/  MUFU.EX2 R27, R2 ;  /* 0x00000002001b7308 */ /* 0x0001e40000000800 */
[----:B0-----:R-:W-:Y:S02]  /*1e000*/  FMUL R2, R3, 1.4426950216293334961 ;  /* 0x3fb8aa3b03027820 */ /* 0x001fe40000400000 */
[----:B----4-:R-:W-:-:S04]  /*1e010*/  FADD R3, R19, -R28 ;  /* 0x8000001c13037221 */ /* 0x010fc80000000000 */
[----:B------:R0:W-:Y:S02]  /*1e020*/  MUFU.EX2 R19, R2 ;  /* 0x0000000200137308 */ /* 0x0001e40000000800 */
[----:B0-----:R-:W-:Y:S02]  /*1e030*/  FMUL R2, R3, 1.4426950216293334961 ;  /* 0x3fb8aa3b03027820 */ /* 0x001fe40000400000 */
[----:B------:R-:W-:-:S04]  /*1e040*/  FADD R3, R22, -R28 ;  /* 0x8000001c16037221 */ /* 0x000fc80000000000 */
[----:B------:R0:W-:Y:S02]  /*1e050*/  MUFU.EX2 R22, R2 ;  /* 0x0000000200167308 */ /* 0x0001e40000000800 */
[----:B0-----:R-:W-:Y:S02]  /*1e060*/  FMUL R2, R3, 1.4426950216293334961 ;  /* 0x3fb8aa3b03027820 */ /* 0x001fe40000400000 */
[----:B------:R-:W-:-:S04]  /*1e070*/  FADD R3, R29, -R28 ;  /* 0x8000001c1d037221 */ /* 0x000fc80000000000 */
[----:B------:R0:W1:Y:S02]  /*1e080*/  MUFU.EX2 R8, R2 ;  /* 0x0000000200087308 */ /* 0x0000640000000800 */
[----:B0-----:R-:W-:-:S06]  /*1e090*/  FMUL R2, R3, 1.4426950216293334961 ;  /* 0x3fb8aa3b03027820 */ /* 0x001fcc0000400000 */
[----:B------:R-:W0:Y:S01]  /*1e0a0*/  MUFU.EX2 R9, R2 ;  /* 0x0000000200097308 */ /* 0x000e220000000800 */
[----:B-1----:R-:W-:Y:S01]  /*1e0b0*/  STL [R1+0x34], R8 ;  /* 0x0000340801007387 */ /* 0x002fe20000100800 */
[----:B------:R-:W-:Y:S02]  /*1e0c0*/  STL.64 [R1+0xc0], R4 ;  /* 0x0000c00401007387 */ /* 0x000fe40000100a00 */
[----:B------:R1:W-:Y:S01]  /*1e0d0*/  STL.64 [R1+0xc8], R6 ;  /* 0x0000c80601007387 */ /* 0x0003e20000100a00 */
[----:B0-----:R-:W-:Y:S01]  /*1e0e0*/  STL [R1+0x44], R9 ;  /* 0x0000440901007387 */ /* 0x001fe20000100800 */
[----:B------:R-:W-:Y:S02]  /*1e0f0*/  STL [R1+0xc4c], R0 ;  /* 0x000c4c0001007387 */ /* 0x000fe40000100800 */
[----:B------:R-:W-:Y:S02]  /*1e100*/  STL [R1+0xc90], R19 ;  /* 0x000c901301007387 */ /* 0x000fe40000100800 */
[----:B------:R-:W-:Y:S01]  /*1e110*/  STL.64 [R1+0xc30], R22 ;  /* 0x000c301601007387 */ /* 0x000fe20000100a00 */
[----:B------:R0:W-:Y:S01]  /*1e120*/  STL [R1+0xb58], R27 ;  /* 0x000b581b01007387 */ /* 0x0001e20000100800 */
[----:B-1----:R-:W-:Y:S01]  /*1e130*/  F2FP.BF16.PACK_AB R6, R27, R23 ;  /* 0x000000171b06723e */ /* 0x002fe200000010ff */
[----:B------:R1:W-:Y:S02]  /*1e140*/  STL [R1+0xc38], R26 ;  /* 0x000c381a01007387 */ /* 0x0003e40000100800 */
[----:B0-----:R-:W2:Y:S04]  /*1e150*/  LDL R27, [R1+0x6c] ;  /* 0x00006c00011b7983 */ /* 0x001ea80000100800 */
[----:B-1----:R-:W2:Y:S01]  /*1e160*/  LDL R26, [R1+0x68] ;  /* 0x00006800011a7983 */ /* 0x002ea20000100800 */
[----:B---3--:R-:W-:-:S03]  /*1e170*/  F2FP.BF16.PACK_AB R4, R12, R0 ;  /* 0x000000000c04723e */ /* 0x008fc600000010ff */
[----:B------:R-:W3:Y:S04]  /*1e180*/  LDL.LU R0, [R1+0x4f8] ;  /* 0x0004f80001007983 */ /* 0x000ee80000300800 */
[----:B---3--:R-:W-:Y:S01]  /*1e190*/  STL [R1+0xc94], R0 ;  /* 0x000c940001007387 */ /* 0x008fe20000100800 */
[----:B------:R-:W3:Y:S02]  /*1e1a0*/  LDL.LU R29, [R1+0x4d8] ;  /* 0x0004d800011d7983 */ /* 0x000ee40000300800 */
[----:B------:R-:W4:Y:S02]  /*1e1b0*/  LDL.LU R24, [R1+0x4c0] ;  /* 0x0004c00001187983 */ /* 0x000f240000300800 */
[----:B------:R-:W5:Y:S01]  /*1e1c0*/  LDL.LU R17, [R1+0x4b0] ;  /* 0x0004b00001117983 */ /* 0x000f620000300800 */
[----:B------:R-:W4:Y:S01]  /*1e1d0*/  LDL.LU R25, [R1+0x58c] ;  /* 0x00058c0001197983 */ /* 0x000f220000300800 */
[----:B--2---:R0:W-:Y:S03]  /*1e1e0*/  STL.64 [R1+0xc58], R26 ;  /* 0x000c581a01007387 */ /* 0x0041e60000100a00 */
[----:B----4-:R1:W-:Y:S01]  /*1e1f0*/  STL.64 [R1+0xc50], R24 ;  /* 0x000c501801007387 */ /* 0x0103e20000100a00 */
[----:B0-----:R-:W2:Y:S02]  /*1e200*/  LDL R26, [R1+0x78] ;  /* 0x00007800011a7983 */ /* 0x001ea40000100800 */
[----:B------:R-:W2:Y:S02]  /*1e210*/  LDL R27, [R1+0x7c] ;  /* 0x00007c00011b7983 */ /* 0x000ea40000100800 */
[----:B------:R-:W4:Y:S01]  /*1e220*/  LDL.LU R12, [R1+0x51c] ;  /* 0x00051c00010c7983 */ /* 0x000f220000300800 */
[----:B-1----:R-:W3:Y:S01]  /*1e230*/  LDL.LU R24, [R1+0x518] ;  /* 0x0005180001187983 */ /* 0x002ee20000300800 */
[----:B------:R-:W3:Y:S01]  /*1e240*/  LDL.LU R25, [R1+0x508] ;  /* 0x0005080001197983 */ /* 0x000ee20000300800 */
[----:B------:R-:W-:-:S02]  /*1e250*/  F2FP.BF16.PACK_AB R5, R22, R19 ;  /* 0x000000131605723e */ /* 0x000fc400000010ff */
[----:B--2---:R0:W-:Y:S04]  /*1e260*/  STL.64 [R1+0xc78], R26 ;  /* 0x000c781a01007387 */ /* 0x0041e80000100a00 */
[----:B---3--:R1:W-:Y:S01]  /*1e270*/  STL.64 [R1+0xc70], R24 ;  /* 0x000c701801007387 */ /* 0x0083e20000100a00 */
[----:B0-----:R-:W2:Y:S02]  /*1e280*/  LDL R26, [R1+0x88] ;  /* 0x00008800011a7983 */ /* 0x001ea40000100800 */
[----:B------:R-:W2:Y:S02]  /*1e290*/  LDL R27, [R1+0x8c] ;  /* 0x00008c00011b7983 */ /* 0x000ea40000100800 */
[----:B------:R-:W3:Y:S01]  /*1e2a0*/  LDL.LU R0, [R1+0x520] ;  /* 0x0005200001007983 */ /* 0x000ee20000300800 */
[----:B------:R-:W3:Y:S01]  /*1e2b0*/  LDL.LU R2, [R1+0x524] ;  /* 0x0005240001027983 */ /* 0x000ee20000300800 */
[----:B------:R-:W3:Y:S02]  /*1e2c0*/  LDL.LU R19, [R1+0x510] ;  /* 0x0005100001137983 */ /* 0x000ee40000300800 */
[----:B------:R-:W3:Y:S01]  /*1e2d0*/  LDL.LU R3, [R1+0x514] ;  /* 0x0005140001037983 */ /* 0x000ee20000300800 */
[----:B-1----:R-:W3:Y:S01]  /*1e2e0*/  LDL.LU R24, [R1+0x500] ;  /* 0x0005000001187983 */ /* 0x002ee20000300800 */
[----:B------:R-:W3:Y:S02]  /*1e2f0*/  LDL.LU R13, [R1+0x504] ;  /* 0x00050400010d7983 */ /* 0x000ee40000300800 */
[----:B------:R-:W3:Y:S01]  /*1e300*/  LDL.LU R25, [R1+0x474] ;  /* 0x0004740001197983 */ /* 0x000ee20000300800 */
[----:B--2---:R0:W-:Y:S04]  /*1e310*/  STL.64 [R1+0xca0], R26 ;  /* 0x000ca01a01007387 */ /* 0x0041e80000100a00 */
[----:B---3--:R-:W-:Y:S01]  /*1e320*/  STL.64 [R1+0xc98], R24 ;  /* 0x000c981801007387 */ /* 0x008fe20000100a00 */
[----:B0-----:R-:W2:Y:S02]  /*1e330*/  LDL R26, [R1+0x98] ;  /* 0x00009800011a7983 */ /* 0x001ea40000100800 */
[----:B------:R-:W2:Y:S02]  /*1e340*/  LDL R27, [R1+0x9c] ;  /* 0x00009c00011b7983 */ /* 0x000ea40000100800 */
[----:B--2---:R0:W-:Y:S04]  /*1e350*/  STL.64 [R1+0xcb8], R26 ;  /* 0x000cb81a01007387 */ /* 0x0041e80000100a00 */
[----:B0-----:R-:W2:Y:S04]  /*1e360*/  LDL R26, [R1+0xa8] ;  /* 0x0000a800011a7983 */ /* 0x001ea80000100800 */
[----:B------:R-:W2:Y:S01]  /*1e370*/  LDL R27, [R1+0xac] ;  /* 0x0000ac00011b7983 */ /* 0x000ea20000100800 */
[----:B------:R-:W-:-:S03]  /*1e380*/  F2FP.BF16.PACK_AB R7, R9, R8 ;  /* 0x000000080907723e */ /* 0x000fc600000010ff */
[----:B--2---:R-:W-:Y:S01]  /*1e390*/  STL.64 [R1+0xcd0], R26 ;  /* 0x000cd01a01007387 */ /* 0x004fe20000100a00 */
[----:B------:R-:W2:Y:S02]  /*1e3a0*/  LDL.LU R16, [R1+0x478] ;  /* 0x0004780001107983 */ /* 0x000ea40000300800 */
[----:B------:R-:W3:Y:S02]  /*1e3b0*/  LDL.LU R9, [R1+0x4dc] ;  /* 0x0004dc0001097983 */ /* 0x000ee40000300800 */
[----:B------:R-:W-:Y:S01]  /*1e3c0*/  STL.64 [R1+0xc40], R10 ;  /* 0x000c400a01007387 */ /* 0x000fe20000100a00 */
[----:B---3--:R0:W-:Y:S01]  /*1e3d0*/  STL [R1+0xc3c], R9 ;  /* 0x000c3c0901007387 */ /* 0x0081e20000100800 */
[----:B------:R-:W3:Y:S03]  /*1e3e0*/  LDL.LU R8, [R1+0x250] ;  /* 0x0002500001087983 */ /* 0x000ee60000300800 */
[----:B0-----:R-:W3:Y:S01]  /*1e3f0*/  LDL.LU R9, [R1+0x254] ;  /* 0x0002540001097983 */ /* 0x001ee20000300800 */
[----:B------:R-:W2:Y:S02]  /*1e400*/  LDL.LU R10, [R1+0x258] ;  /* 0x00025800010a7983 */ /* 0x000ea40000300800 */
[----:B------:R-:W2:Y:S02]  /*1e410*/  LDL.LU R11, [R1+0x25c] ;  /* 0x00025c00010b7983 */ /* 0x000ea40000300800 */
[----:B------:R-:W3:Y:S01]  /*1e420*/  LDL R26, [R1+0xb8] ;  /* 0x0000b800011a7983 */ /* 0x000ee20000100800 */
[----:B------:R-:W4:Y:S04]  /*1e430*/  LDL R27, [R1+0xbc] ;  /* 0x0000bc00011b7983 */ /* 0x000f280000100800 */
        /* <DEDUP_REMOVED lines=26> */
[----:B0-----:R-:W4:Y:S01]  /*1e5e0*/  LDL.LU R8, [R1+0x2b0] ;  /* 0x0002b00001087983 */ /* 0x001f220000300800 */
[----:B------:R-:W4:Y:S02]  /*1e5f0*/  LDL.LU R9, [R1+0x2b4] ;  /* 0x0002b40001097983 */ /* 0x000f240000300800 */
[----:B------:R-:W4:Y:S02]  /*1e600*/  LDL.LU R10, [R1+0x2b8] ;  /* 0x0002b800010a7983 */ /* 0x000f240000300800 */
[----:B------:R-:W4:Y:S01]  /*1e610*/  LDL.LU R11, [R1+0x2bc] ;  /* 0x0002bc00010b7983 */ /* 0x000f220000300800 */
[----:B------:R-:W2:Y:S01]  /*1e620*/  LDL.LU R18, [R1+0x4d4] ;  /* 0x0004d40001127983 */ /* 0x000ea20000300800 */
[----:B------:R-:W3:Y:S02]  /*1e630*/  LDL.LU R14, [R1+0x4c4] ;  /* 0x0004c400010e7983 */ /* 0x000ee40000300800 */
[----:B------:R-:W2:Y:S02]  /*1e640*/  LDL.LU R28, [R1+0x4b4] ;  /* 0x0004b400011c7983 */ /* 0x000ea40000300800 */
[----:B------:R-:W2:Y:S01]  /*1e650*/  LDL.LU R15, [R1+0x528] ;  /* 0x00052800010f7983 */ /* 0x000ea20000300800 */
[----:B------:R-:W2:Y:S01]  /*1e660*/  LDL.LU R20, [R1+0x240] ;  /* 0x0002400001147983 */ /* 0x000ea20000300800 */
[----:B------:R-:W2:Y:S02]  /*1e670*/  LDL.LU R21, [R1+0x244] ;  /* 0x0002440001157983 */ /* 0x000ea40000300800 */
[----:B------:R-:W2:Y:S02]  /*1e680*/  LDL.LU R22, [R1+0x248] ;  /* 0x0002480001167983 */ /* 0x000ea40000300800 */
[----:B------:R-:W2:Y:S01]  /*1e690*/  LDL.LU R23, [R1+0x24c] ;  /* 0x00024c0001177983 */ /* 0x000ea20000300800 */
[C---:B----4-:R-:W-:Y:S01]  /*1e6a0*/  HMMA.16816.F32.BF16 R24, R4.reuse, R26, R8 ;  /* 0x0000001a0418723c */ /* 0x050fe20000041808 */
[----:B------:R-:W4:Y:S01]  /*1e6b0*/  LDL.LU.64 R10, [R1+0xce0] ;  /* 0x000ce000010a7983 */ /* 0x000f220000300a00 */
[----:B------:R-:W4:Y:S11]  /*1e6c0*/  LDL.LU.64 R8, [R1+0xcd8] ;  /* 0x000cd80001087983 */ /* 0x000f360000300a00 */
[----:B------:R-:W-:Y:S10]  /*1e6d0*/  @!UPT UIADD3 URZ, URZ, URZ, URZ ;  /* 0x0000003f3f3ff290 */ /* 0x000ff4000fffe03f */
[----:B------:R-:W-:Y:S01]  /*1e6e0*/  STL.64 [R1+0x460], R24 ;  /* 0x0004601801007387 */ /* 0x000fe20000100a00 */
[----:B------:R0:W-:Y:S03]  /*1e6f0*/  STL.64 [R1+0x468], R26 ;  /* 0x0004681a01007387 */ /* 0x0001e60000100a00 */
[----:B0-----:R-:W4:Y:S02]  /*1e700*/  LDL.LU.64 R26, [R1+0xcd0] ;  /* 0x000cd000011a7983 */ /* 0x001f240000300a00 */
[C---:B----4-:R-:W-:Y:S02]  /*1e710*/  HMMA.16816.F32.BF16 R24, R4.reuse, R26, R8 ;  /* 0x0000001a0418723c */ /* 0x050fe40000041808 */
[----:B------:R-:W4:Y:S01]  /*1e720*/  LDL.LU.64 R10, [R1+0xcc8] ;  /* 0x000cc800010a7983 */ /* 0x000f220000300a00 */
[----:B------:R-:W4:Y:S11]  /*1e730*/  LDL.LU.64 R8, [R1+0xcc0] ;  /* 0x000cc00001087983 */ /* 0x000f360000300a00 */
[----:B------:R-:W-:Y:S09]  /*1e740*/  @!UPT UIADD3 URZ, URZ, URZ, URZ ;  /* 0x0000003f3f3ff290 */ /* 0x000ff2000fffe03f */
[----:B------:R-:W-:Y:S01]  /*1e750*/  STL.64 [R1+0x480], R24 ;  /* 0x0004801801007387 */ /* 0x000fe20000100a00 */
[----:B------:R0:W-:Y:S03]  /*1e760*/  STL.64 [R1+0x488], R26 ;  /* 0x0004881a01007387 */ /* 0x0001e60000100a00 */
[----:B0-----:R-:W4:Y:S02]  /*1e770*/  LDL.LU.64 R26, [R1+0xcb8] ;  /* 0x000cb800011a7983 */ /* 0x001f240000300a00 */
[----:B----4-:R-:W-:Y:S02]  /*1e780*/  HMMA.16816.F32.BF16 R24, R4, R26, R8 ;  /* 0x0000001a0418723c */ /* 0x010fe40000041808 */
[----:B------:R-:W4:Y:S01]  /*1e790*/  LDL.LU.64 R10, [R1+0xcb0] ;  /* 0x000cb000010a7983 */ /* 0x000f220000300a00 */
[----:B------:R-:W4:Y:S11]  /*1e7a0*/  LDL.LU.64 R8, [R1+0xca8] ;  /* 0x000ca80001087983 */ /* 0x000f360000300a00 */
[----:B------:R-:W-:Y:S09]  /*1e7b0*/  @!UPT UIADD3 URZ, URZ, URZ, URZ ;  /* 0x0000003f3f3ff290 */ /* 0x000ff2000fffe03f */
[----:B------:R-:W-:Y:S01]  /*1e7c0*/  STL.64 [R1+0x490], R24 ;  /* 0x0004901801007387 */ /* 0x000fe20000100a00 */
[----:B------:R0:W-:Y:S03]  /*1e7d0*/  STL.64 [R1+0x498], R26 ;  /* 0x0004981a01007387 */ /* 0x0001e60000100a00 */
[----:B0-----:R-:W4:Y:S01]  /*1e7e0*/  LDL.LU.64 R26, [R1+0xca0] ;  /* 0x000ca000011a7983 */ /* 0x001f220000300a00 */
[----:B------:R-:W2:Y:S02]  /*1e7f0*/  LDL.LU.64 R24, [R1+0xc98] ;  /* 0x000c980001187983 */ /* 0x000ea40000300a00 */
[----:B------:R-:W-:Y:S02]  /*1e800*/  FADD R2, R2, R0 ;  /* 0x0000000002027221 */ /* 0x000fe40000000000 */
[----:B------:R-:W-:Y:S01]  /*1e810*/  FADD R3, R3, R19 ;  /* 0x0000001303037221 */ /* 0x000fe20000000000 */
[----:B------:R-:W3:Y:S01]  /*1e820*/  LDL.LU R0, [R1+0xc94] ;  /* 0x000c940001007983 */ /* 0x000ee20000300800 */
[----:B------:R-:W3:Y:S02]  /*1e830*/  LDL.LU R19, [R1+0xc90] ;  /* 0x000c900001137983 */ /* 0x000ee40000300800 */
[----:B------:R-:W-:-:S02]  /*1e840*/  FADD R12, R12, R2 ;  /* 0x000000020c0c7221 */ /* 0x000fc40000000000 */
[----:B--2---:R-:W-:Y:S02]  /*1e850*/  FADD R13, R13, R24 ;  /* 0x000000180d0d7221 */ /* 0x004fe40000000000 */
[----:B------:R-:W-:Y:S02]  /*1e860*/  FADD R16, R16, R25 ;  /* 0x0000001910107221 */ /* 0x000fe40000000000 */
[----:B----4-:R-:W-:Y:S01]  /*1e870*/  HMMA.16816.F32.BF16 R24, R4, R26, R8 ;  /* 0x0000001a0418723c */ /* 0x010fe20000041808 */
[----:B------:R-:W2:Y:S01]  /*1e880*/  LDL.LU.64 R10, [R1+0xc88] ;  /* 0x000c8800010a7983 */ /* 0x000ea20000300a00 */
[----:B------:R-:W2:Y:S11]  /*1e890*/  LDL.LU.64 R8, [R1+0xc80] ;  /* 0x000c800001087983 */ /* 0x000eb60000300a00 */
[----:B------:R-:W-:Y:S10]  /*1e8a0*/  @!UPT UIADD3 URZ, URZ, URZ, URZ ;  /* 0x0000003f3f3ff290 */ /* 0x000ff4000fffe03f */
[----:B------:R-:W-:Y:S01]  /*1e8b0*/  STL.64 [R1+0x4a0], R24 ;  /* 0x0004a01801007387 */ /* 0x000fe20000100a00 */
[----:B------:R0:W-:Y:S03]  /*1e8c0*/  STL.64 [R1+0x4a8], R26 ;  /* 0x0004a81a01007387 */ /* 0x0001e60000100a00 */
[----:B0-----:R-:W2:Y:S01]  /*1e8d0*/  LDL.LU.64 R26, [R1+0xc78] ;  /* 0x000c7800011a7983 */ /* 0x001ea20000300a00 */
[----:B------:R-:W4:Y:S02]  /*1e8e0*/  LDL.LU.64 R24, [R1+0xc70] ;  /* 0x000c700001187983 */ /* 0x000f240000300a00 */
[----:B------:R-:W2:Y:S02]  /*1e8f0*/  LDL.LU R2, [R1+0x50c] ;  /* 0x00050c0001027983 */ /* 0x000ea40000300800 */
[----:B--2---:R-:W-:Y:S02]  /*1e900*/  FADD R2, R2, R3 ;  /* 0x0000000302027221 */ /* 0x004fe40000000000 */
[----:B------:R-:W2:Y:S02]  /*1e910*/  LDL.LU R3, [R1+0x4fc] ;  /* 0x0004fc0001037983 */ /* 0x000ea40000300800 */
[----:B--2---:R-:W-:-:S02]  /*1e920*/  FADD R3, R3, R13 ;  /* 0x0000000d03037221 */ /* 0x004fc40000000000 */
[----:B------:R-:W2:Y:S01]  /*1e930*/  LDL.LU R13, [R1+0x470] ;  /* 0x00047000010d7983 */ /* 0x000ea20000300800 */
[----:B----4-:R-:W-:Y:S02]  /*1e940*/  FADD R12, R24, R12 ;  /* 0x0000000c180c7221 */ /* 0x010fe40000000000 */
[----:B--2---:R-:W-:Y:S02]  /*1e950*/  FADD R13, R13, R16 ;  /* 0x000000100d0d7221 */ /* 0x004fe40000000000 */
[----:B------:R-:W-:Y:S02]  /*1e960*/  FADD R16, R25, R2 ;  /* 0x0000000219107221 */ /* 0x000fe40000000000 */
[----:B------:R-:W2:Y:S01]  /*1e970*/  LDL.LU R2, [R1+0x4f4] ;  /* 0x0004f40001027983 */ /* 0x000ea20000300800 */
[----:B------:R-:W-:Y:S01]  /*1e980*/  HMMA.16816.F32.BF16 R24, R4, R26, R8 ;  /* 0x0000001a0418723c */ /* 0x000fe20000041808 */
[----:B------:R-:W4:Y:S02]  /*1e990*/  LDL.LU.64 R10, [R1+0xc68] ;  /* 0x000c6800010a7983 */ /* 0x000f240000300a00 */
[----:B------:R-:W4:Y:S02]  /*1e9a0*/  LDL.LU.64 R8, [R1+0xc60] ;  /* 0x000c600001087983 */ /* 0x000f240000300a00 */
[----:B---3--:R-:W-:-:S02]  /*1e9b0*/  FADD R3, R0, R3 ;  /* 0x0000000300037221 */ /* 0x008fc40000000000 */
[----:B------:R-:W-:Y:S11]  /*1e9c0*/  FADD R12, R29, R12 ;  /* 0x0000000c1d0c7221 */ /* 0x000ff60000000000 */
[----:B------:R-:W-:Y:S05]  /*1e9d0*/  @!UPT UIADD3 URZ, URZ, URZ, URZ ;  /* 0x0000003f3f3ff290 */ /* 0x000fea000fffe03f */
[----:B------:R-:W-:Y:S01]  /*1e9e0*/  STL.64 [R1+0x470], R24 ;  /* 0x0004701801007387 */ /* 0x000fe20000100a00 */
[----:B------:R0:W-:Y:S03]  /*1e9f0*/  STL.64 [R1+0x478], R26 ;  /* 0x0004781a01007387 */ /* 0x0001e60000100a00 */
[----:B0-----:R-:W4:Y:S01]  /*1ea00*/  LDL.LU.64 R26, [R1+0xc58] ;  /* 0x000c5800011a7983 */ /* 0x001f220000300a00 */
[----:B------:R-:W3:Y:S02]  /*1ea10*/  LDL.LU.64 R24, [R1+0xc50] ;  /* 0x000c500001187983 */ /* 0x000ee40000300a00 */
[----:B------:R-:W3:Y:S02]  /*1ea20*/  LDL.LU R0, [R1+0xc4c] ;  /* 0x000c4c0001007983 */ /* 0x000ee40000300800 */
[----:B--2---:R-:W-:Y:S02]  /*1ea30*/  FADD R2, R2, R13 ;  /* 0x0000000d02027221 */ /* 0x004fe40000000000 */
[----:B------:R-:W2:Y:S01]  /*1ea40*/  LDL.LU R13, [R1+0x4d0] ;  /* 0x0004d000010d7983 */ /* 0x000ea20000300800 */
[----:B------:R-:W3:Y:S02]  /*1ea50*/  LDL.LU R29, [R1+0xc48] ;  /* 0x000c4800011d7983 */ /* 0x000ee40000300800 */
[----:B-----5:R-:W-:-:S02]  /*1ea60*/  FADD R17, R17, R2 ;  /* 0x0000000211117221 */ /* 0x020fc40000000000 */
[----:B--2---:R-:W-:Y:S02]  /*1ea70*/  FADD R13, R13, R16 ;  /* 0x000000100d0d7221 */ /* 0x004fe40000000000 */
[----:B---3--:R-:W-:Y:S02]  /*1ea80*/  FADD R16, R24, R3 ;  /* 0x0000000318107221 */ /* 0x008fe40000000000 */
[----:B------:R-:W-:Y:S02]  /*1ea90*/  FADD R2, R25, -R29 ;  /* 0x8000001d19027221 */ /* 0x000fe40000000000 */
[----:B----4-:R-:W-:Y:S01]  /*1eaa0*/  HMMA.16816.F32.BF16 R24, R4, R26, R8 ;  /* 0x0000001a0418723c */ /* 0x010fe20000041808 */
[----:B------:R-:W2:Y:S01]  /*1eab0*/  LDL.LU.64 R10, [R1+0xc40] ;  /* 0x000c4000010a7983 */ /* 0x000ea20000300a00 */
[----:B------:R-:W3:Y:S02]  /*1eac0*/  LDL.LU R9, [R1+0xc3c] ;  /* 0x000c3c0001097983 */ /* 0x000ee40000300800 */
[----:B------:R-:W-:-:S02]  /*1ead0*/  FMUL R2, R2, 1.4426950216293334961 ;  /* 0x3fb8aa3b02027820 */ /* 0x000fc40000400000 */
[----:B------:R-:W-:Y:S02]  /*1eae0*/  FADD R16, R14, R16 ;  /* 0x000000100e107221 */ /* 0x000fe40000000000 */
[----:B------:R-:W-:Y:S11]  /*1eaf0*/  FADD R17, R28, R17 ;  /* 0x000000111c117221 */ /* 0x000ff60000000000 */
[----:B------:R-:W-:Y:S04]  /*1eb00*/  @!UPT UIADD3 URZ, URZ, URZ, URZ ;  /* 0x0000003f3f3ff290 */ /* 0x000fe8000fffe03f */
[----:B------:R-:W-:Y:S01]  /*1eb10*/  STL.64 [R1+0x3c0], R24 ;  /* 0x0003c01801007387 */ /* 0x000fe20000100a00 */
[----:B------:R0:W-:Y:S03]  /*1eb20*/  STL.64 [R1+0x3c8], R26 ;  /* 0x0003c81a01007387 */ /* 0x0001e60000100a00 */
[----:B0-----:R-:W4:Y:S01]  /*1eb30*/  LDL.LU R26, [R1+0xc38] ;  /* 0x000c3800011a7983 */ /* 0x001f220000300800 */
[----:B------:R0:W1:Y:S01]  /*1eb40*/  MUFU.EX2 R24, R2 ;  /* 0x0000000200187308 */ /* 0x0000620000000800 */
[----:B---3--:R-:W-:Y:S02]  /*1eb50*/  FADD R3, R9, R12 ;  /* 0x0000000c09037221 */ /* 0x008fe40000000000 */
[----:B--2---:R-:W-:Y:S01]  /*1eb60*/  HMMA.16816.F32.BF16 R8, R4, R10, R20 ;  /* 0x0000000a0408723c */ /* 0x004fe20000041814 */
[----:B------:R-:W2:Y:S11]  /*1eb70*/  LDL.LU.64 R22, [R1+0xc30] ;  /* 0x000c300001167983 */ /* 0x000eb60000300a00 */
[----:B------:R-:W-:Y:S11]  /*1eb80*/  @!UPT UIADD3 URZ, URZ, URZ, URZ ;  /* 0x0000003f3f3ff290 */ /* 0x000ff6000fffe03f */
[----:B------:R3:W-:Y:S01]  /*1eb90*/  STL.64 [R1+0x2a0], R8 ;  /* 0x0002a00801007387 */ /* 0x0007e20000100a00 */
[----:B------:R-:W-:Y:S03]  /*1eba0*/  STL.64 [R1+0x2a8], R10 ;  /* 0x0002a80a01007387 */ /* 0x000fe60000100a00 */
[----:B---3--:R-:W3:Y:S01]  /*1ebb0*/  LDL.LU.64 R8, [R1+0xc28] ;  /* 0x000c280001087983 */ /* 0x008ee20000300a00 */
[----:B------:R-:W5:Y:S02]  /*1ebc0*/  LDL.LU R14, [R1+0x4e4] ;  /* 0x0004e400010e7983 */ /* 0x000f640000300800 */
[----:B0-----:R-:W2:Y:S02]  /*1ebd0*/  LDL.LU R2, [R1+0x4e0] ;  /* 0x0004e00001027983 */ /* 0x001ea40000300800 */
[----:B------:R-:W2:Y:S01]  /*1ebe0*/  LDL.LU R21, [R1+0x52c] ;  /* 0x00052c0001157983 */ /* 0x000ea20000300800 */
[----:B------:R-:W2:Y:S01]  /*1ebf0*/  LDL.LU R28, [R1+0x4ec] ;  /* 0x0004ec00011c7983 */ /* 0x000ea20000300800 */
[----:B------:R-:W2:Y:S02]  /*1ec00*/  LDL.LU R20, [R1+0x530] ;  /* 0x0005300001147983 */ /* 0x000ea40000300800 */
[----:B------:R-:W1:Y:S02]  /*1ec10*/  LDL.LU R25, [R1+0x45c] ;  /* 0x00045c0001197983 */ /* 0x000e640000300800 */
[----:B----4-:R-:W-:Y:S01]  /*1ec20*/  STL [R1+0xbe0], R26 ;  /* 0x000be01a01007387 */ /* 0x010fe20000100800 */
[----:B-1----:R0:W-:Y:S04]  /*1ec30*/  STL.64 [R1+0xbd8], R24 ;  /* 0x000bd81801007387 */ /* 0x0021e80000100a00 */
[----:B0-----:R-:W4:Y:S01]  /*1ec40*/  LDL.LU R24, [R1+0x4cc] ;  /* 0x0004cc0001187983 */ /* 0x001f220000300800 */
[----:B------:R-:W4:Y:S02]  /*1ec50*/  LDL.LU R25, [R1+0x4bc] ;  /* 0x0004bc0001197983 */ /* 0x000f240000300800 */
[----:B------:R-:W2:Y:S02]  /*1ec60*/  LDL R26, [R1+0x38] ;  /* 0x00003800011a7983 */ /* 0x000ea40000100800 */
[----:B------:R-:W2:Y:S02]  /*1ec70*/  LDL R27, [R1+0x3c] ;  /* 0x00003c00011b7983 */ /* 0x000ea40000100800 */
[----:B------:R-:W-:-:S02]  /*1ec80*/  FADD R13, R18, R13 ;  /* 0x0000000d120d7221 */ /* 0x000fc40000000000 */
[----:B------:R-:W-:Y:S01]  /*1ec90*/  FADD R12, R15, -R29 ;  /* 0x8000001d0f0c7221 */ /* 0x000fe20000000000 */
[----:B--2---:R-:W-:Y:S01]  /*1eca0*/  STL.64 [R1+0xc08], R26 ;  /* 0x000c081a01007387 */ /* 0x004fe20000100a00 */
[----:B----4-:R0:W-:Y:S03]  /*1ecb0*/  STL.64 [R1+0xc00], R24 ;  /* 0x000c001801007387 */ /* 0x0101e60000100a00 */
[----:B0-----:R-:W2:Y:S01]  /*1ecc0*/  LDL.LU R24, [R1+0x4c8] ;  /* 0x0004c80001187983 */ /* 0x001ea20000300800 */
[----:B------:R-:W4:Y:S02]  /*1ecd0*/  LDL.LU R25, [R1+0x4b8] ;  /* 0x0004b80001197983 */ /* 0x000f240000300800 */
[----:B------:R-:W2:Y:S02]  /*1ece0*/  LDL R26, [R1+0x48] ;  /* 0x00004800011a7983 */ /* 0x000ea40000100800 */
[----:B------:R-:W2:Y:S01]  /*1ecf0*/  LDL R27, [R1+0x4c] ;  /* 0x00004c00011b7983 */ /* 0x000ea20000100800 */
[----:B------:R-:W2:Y:S01]  /*1ed00*/  LDL.LU R18, [R1+0x44c] ;  /* 0x00044c0001127983 */ /* 0x000ea20000300800 */
[----:B------:R-:W2:Y:S02]  /*1ed10*/  LDL.LU R15, [R1+0x534] ;  /* 0x00053400010f7983 */ /* 0x000ea40000300800 */
[----:B------:R-:W2:Y:S02]  /*1ed20*/  LDL.LU R10, [R1+0x458] ;  /* 0x00045800010a7983 */ /* 0x000ea40000300800 */
[----:B------:R-:W2:Y:S02]  /*1ed30*/  LDL.LU R11, [R1+0x448] ;  /* 0x00044800010b7983 */ /* 0x000ea40000300800 */
[----:B--2---:R0:W-:Y:S04]  /*1ed40*/  STL.64 [R1+0xbc0], R10 ;  /* 0x000bc00a01007387 */ /* 0x0041e80000100a00 */
[----:B0-----:R-:W2:Y:S04]  /*1ed50*/  LDL R10, [R1+0x28] ;  /* 0x00002800010a7983 */ /* 0x001ea80000100800 */
[----:B------:R-:W2:Y:S04]  /*1ed60*/  LDL R11, [R1+0x2c] ;  /* 0x00002c00010b7983 */ /* 0x000ea80000100800 */
        /* <DEDUP_REMOVED lines=11> */
[----:B------:R-:W2:Y:S02]  /*1ee20*/  LDL.LU R11, [R1+0x23c] ;  /* 0x00023c00010b7983 */ /* 0x000ea40000300800 */
[----:B------:R-:W-:-:S02]  /*1ee30*/  FADD R13, R2, R13 ;  /* 0x0000000d020d7221 */ /* 0x000fc40000000000 */
[----:B------:R-:W-:Y:S02]  /*1ee40*/  FADD R16, R24, R16 ;  /* 0x0000001018107221 */ /* 0x000fe40000000000 */
[----:B----4-:R-:W-:Y:S02]  /*1ee50*/  FADD R17, R25, R17 ;  /* 0x0000001119117221 */ /* 0x010fe40000000000 */
[----:B------:R-:W-:Y:S02]  /*1ee60*/  FMUL R2, R12, 1.4426950216293334961 ;  /* 0x3fb8aa3b0c027820 */ /* 0x000fe40000400000 */
[----:B-----5:R-:W-:Y:S02]  /*1ee70*/  FADD R3, R14, R3 ;  /* 0x000000030e037221 */ /* 0x020fe40000000000 */
[----:B------:R-:W-:Y:S01]  /*1ee80*/  FADD R12, R21, -R29 ;  /* 0x8000001d150c7221 */ /* 0x000fe20000000000 */
[----:B------:R-:W3:Y:S01]  /*1ee90*/  LDL.LU R14, [R1+0xc20] ;  /* 0x000c2000010e7983 */ /* 0x000ee20000300800 */
[----:B------:R0:W-:Y:S03]  /*1eea0*/  MUFU.EX2 R21, R2 ;  /* 0x0000000200157308 */ /* 0x0001e60000000800 */
[----:B0-----:R-:W4:Y:S01]  /*1eeb0*/  LDL.LU R2, [R1+0x4e8] ;  /* 0x0004e80001027983 */ /* 0x001f220000300800 */
[----:B------:R-:W-:Y:S01]  /*1eec0*/  FADD R3, R28, R3 ;  /* 0x000000031c037221 */ /* 0x000fe20000000000 */
[----:B--2---:R-:W-:Y:S02]  /*1eed0*/  HMMA.16816.F32.BF16 R24, R4, R26, R8 ;  /* 0x0000001a0418723c */ /* 0x004fe40000041808 */
[----:B------:R-:W2:Y:S01]  /*1eee0*/  LDL.LU.64 R10, [R1+0xc18] ;  /* 0x000c1800010a7983 */ /* 0x000ea20000300a00 */
[----:B------:R-:W2:Y:S11]  /*1eef0*/  LDL.LU.64 R8, [R1+0xc10] ;  /* 0x000c100001087983 */ /* 0x000eb60000300a00 */
[----:B------:R-:W-:Y:S09]  /*1ef00*/  @!UPT UIADD3 URZ, URZ, URZ, URZ ;  /* 0x0000003f3f3ff290 */ /* 0x000ff2000fffe03f */
[----:B------:R-:W-:Y:S01]  /*1ef10*/  STL.64 [R1+0x3b0], R24 ;  /* 0x0003b01801007387 */ /* 0x000fe20000100a00 */
[----:B------:R0:W-:Y:S03]  /*1ef20*/  STL.64 [R1+0x3b8], R26 ;  /* 0x0003b81a01007387 */ /* 0x0001e60000100a00 */
[----:B0-----:R-:W2:Y:S01]  /*1ef30*/  LDL.LU.64 R26, [R1+0xc08] ;  /* 0x000c0800011a7983 */ /* 0x001ea20000300a00 */
[----:B------:R-:W5:Y:S02]  /*1ef40*/  LDL.LU.64 R24, [R1+0xc00] ;  /* 0x000c000001187983 */ /* 0x000f640000300a00 */
[----:B------:R-:W2:Y:S02]  /*1ef50*/  LDL.LU R28, [R1+0xbfc] ;  /* 0x000bfc00011c7983 */ /* 0x000ea40000300800 */
[----:B----4-:R-:W-:Y:S02]  /*1ef60*/  FADD R13, R2, R13 ;  /* 0x0000000d020d7221 */ /* 0x010fe40000000000 */
[----:B------:R-:W-:-:S02]  /*1ef70*/  FMUL R2, R12, 1.4426950216293334961 ;  /* 0x3fb8aa3b0c027820 */ /* 0x000fc40000400000 */
[----:B------:R-:W-:Y:S02]  /*1ef80*/  FADD R12, R20, -R29 ;  /* 0x8000001d140c7221 */ /* 0x000fe40000000000 */
[----:B------:R-:W0:Y:S01]  /*1ef90*/  MUFU.EX2 R20, R2 ;  /* 0x0000000200147308 */ /* 0x000e220000000800 */
[----:B------:R-:W-:Y:S04]  /*1efa0*/  STL [R1+0xb28], R29 ;  /* 0x000b281d01007387 */ /* 0x000fe80000100800 */
[----:B0-----:R0:W-:Y:S01]  /*1efb0*/  STL [R1+0xb38], R20 ;  /* 0x000b381401007387 */ /* 0x0011e20000100800 */
[----:B------:R-:W-:Y:S02]  /*1efc0*/  STL.64 [R1+0xbd0], R22 ;  /* 0x000bd01601007387 */ /* 0x000fe40000100a00 */
[----:B------:R1:W-:Y:S01]  /*1efd0*/  STL [R1+0xbc8], R21 ;  /* 0x000bc81501007387 */ /* 0x0003e20000100800 */
[----:B0-----:R-:W4:Y:S01]  /*1efe0*/  LDL.LU R20, [R1+0x210] ;  /* 0x0002100001147983 */ /* 0x001f220000300800 */
[----:B-1----:R-:W4:Y:S02]  /*1eff0*/  LDL.LU R21, [R1+0x214] ;  /* 0x0002140001157983 */ /* 0x002f240000300800 */
[----:B------:R-:W4:Y:S02]  /*1f000*/  LDL.LU R22, [R1+0x218] ;  /* 0x0002180001167983 */ /* 0x000f240000300800 */
[----:B-----5:R-:W-:-:S02]  /*1f010*/  FADD R16, R24, R16 ;  /* 0x0000001018107221 */ /* 0x020fc40000000000 */
[----:B------:R-:W-:Y:S02]  /*1f020*/  FADD R17, R25, R17 ;  /* 0x0000001119117221 */ /* 0x000fe40000000000 */
[----:B--2---:R-:W-:Y:S01]  /*1f030*/  HMMA.16816.F32.BF16 R24, R4, R26, R8 ;  /* 0x0000001a0418723c */ /* 0x004fe20000041808 */
[----:B------:R-:W-:Y:S02]  /*1f040*/  IMAD.MOV.U32 R23, RZ, RZ, R28 ;  /* 0x000000ffff177224 */ /* 0x000fe400078e001c */
[----:B------:R-:W2:Y:S01]  /*1f050*/  LDL.LU R28, [R1+0xbf8] ;  /* 0x000bf800011c7983 */ /* 0x000ea20000300800 */
[----:B------:R-:W4:Y:S02]  /*1f060*/  LDL.LU.64 R10, [R1+0xbf0] ;  /* 0x000bf000010a7983 */ /* 0x000f240000300a00 */
[----:B------:R-:W5:Y:S11]  /*1f070*/  LDL.LU.64 R8, [R1+0xbe8] ;  /* 0x000be80001087983 */ /* 0x000f760000300a00 */
[----:B------:R-:W-:Y:S06]  /*1f080*/  @!UPT UIADD3 URZ, URZ, URZ, URZ ;  /* 0x0000003f3f3ff290 */ /* 0x000fec000fffe03f */
[----:B------:R-:W-:Y:S01]  /*1f090*/  STL.64 [R1+0x290], R24 ;  /* 0x0002901801007387 */ /* 0x000fe20000100a00 */
[----:B------:R0:W-:Y:S03]  /*1f0a0*/  STL.64 [R1+0x298], R26 ;  /* 0x0002981a01007387 */ /* 0x0001e60000100a00 */
[----:B0-----:R-:W3:Y:S01]  /*1f0b0*/  LDL.LU R26, [R1+0xbe0] ;  /* 0x000be000011a7983 */ /* 0x001ee20000300800 */
[----:B------:R-:W3:Y:S02]  /*1f0c0*/  LDL.LU.64 R24, [R1+0xbd8] ;  /* 0x000bd80001187983 */ /* 0x000ee40000300a00 */
[----:B------:R-:W-:Y:S02]  /*1f0d0*/  FADD R13, R18, R13 ;  /* 0x0000000d120d7221 */ /* 0x000fe40000000000 */
[----:B------:R-:W-:Y:S02]  /*1f0e0*/  FMUL R2, R12, 1.4426950216293334961 ;  /* 0x3fb8aa3b0c027820 */ /* 0x000fe40000400000 */
[----:B-----5:R-:W-:-:S02]  /*1f0f0*/  FADD R16, R8, R16 ;  /* 0x0000001008107221 */ /* 0x020fc40000000000 */
[----:B------:R-:W-:Y:S02]  /*1f100*/  FADD R18, R9, R17 ;  /* 0x0000001109127221 */ /* 0x000fe40000000000 */
[----:B----4-:R-:W-:Y:S01]  /*1f110*/  HMMA.16816.F32.BF16 R8, R4, R10, R20 ;  /* 0x0000000a0408723c */ /* 0x010fe20000041814 */
[----:B------:R-:W0:Y:S01]  /*1f120*/  MUFU.EX2 R17, R2 ;  /* 0x0000000200117308 */ /* 0x000e220000000800 */
[----:B--2---:R-:W-:Y:S02]  /*1f130*/  FADD R12, R15, -R28 ;  /* 0x8000001c0f0c7221 */ /* 0x004fe40000000000 */
[----:B---3--:R-:W-:Y:S02]  /*1f140*/  FADD R3, R25, R3 ;  /* 0x0000000319037221 */ /* 0x008fe40000000000 */
[----:B------:R-:W2:Y:S01]  /*1f150*/  LDL.LU R25, [R1+0x42c] ;  /* 0x00042c0001197983 */ /* 0x000ea20000300800 */
[----:B------:R-:W3:Y:S02]  /*1f160*/  LDL.LU R15, [R1+0x450] ;  /* 0x00045000010f7983 */ /* 0x000ee40000300800 */
[----:B0-----:R-:W-:Y:S02]  /*1f170*/  STL [R1+0xb34], R17 ;  /* 0x000b341101007387 */ /* 0x001fe40000100800 */
[----:B------:R-:W4:Y:S01]  /*1f180*/  LDL.LU.64 R22, [R1+0xbd0] ;  /* 0x000bd00001167983 */ /* 0x000f220000300a00 */
[----:B------:R-:W5:Y:S11]  /*1f190*/  LDL.LU R21, [R1+0xbc8] ;  /* 0x000bc80001157983 */ /* 0x000f760000300800 */
[----:B------:R-:W-:Y:S02]  /*1f1a0*/  STL.64 [R1+0x280], R8 ;  /* 0x0002800801007387 */ /* 0x000fe40000100a00 */
[----:B------:R0:W-:Y:S02]  /*1f1b0*/  STL.64 [R1+0x288], R10 ;  /* 0x0002880a01007387 */ /* 0x0001e40000100a00 */
[----:B0-----:R-:W2:Y:S01]  /*1f1c0*/  LDL.LU.64 R10, [R1+0xbc0] ;  /* 0x000bc000010a7983 */ /* 0x001ea20000300a00 */
[----:B------:R-:W5:Y:S03]  /*1f1d0*/  LDL.LU R20, [R1+0x434] ;  /* 0x0004340001147983 */ /* 0x000f660000300800 */
[----:B----4-:R-:W-:Y:S04]  /*1f1e0*/  STL.64 [R1+0xba0], R22 ;  /* 0x000ba01601007387 */ /* 0x010fe80000100a00 */
[----:B-----5:R0:W-:Y:S01]  /*1f1f0*/  STL.64 [R1+0xb98], R20 ;  /* 0x000b981401007387 */ /* 0x0201e20000100a00 */
[----:B--2---:R-:W-:-:S02]  /*1f200*/  FADD R3, R10, R3 ;  /* 0x000000030a037221 */ /* 0x004fc40000000000 */
[----:B------:R-:W-:Y:S01]  /*1f210*/  FADD R13, R11, R13 ;  /* 0x0000000d0b0d7221 */ /* 0x000fe20000000000 */
[----:B0-----:R-:W2:Y:S01]  /*1f220*/  LDL.LU R21, [R1+0x538] ;  /* 0x0005380001157983 */ /* 0x001ea20000300800 */
[----:B------:R-:W4:Y:S02]  /*1f230*/  LDL R22, [R1+0x18] ;  /* 0x0000180001167983 */ /* 0x000f240000100800 */
[----:B------:R-:W4:Y:S02]  /*1f240*/  LDL R23, [R1+0x1c] ;  /* 0x00001c0001177983 */ /* 0x000f240000100800 */
[----:B------:R-:W5:Y:S01]  /*1f250*/  LDL.LU R17, [R1+0x3e0] ;  /* 0x0003e00001117983 */ /* 0x000f620000300800 */
[----:B------:R-:W2:Y:S01]  /*1f260*/  LDL.LU R29, [R1+0x53c] ;  /* 0x00053c00011d7983 */ /* 0x000ea20000300800 */
[----:B------:R-:W2:Y:S02]  /*1f270*/  LDL.LU R27, [R1+0x540] ;  /* 0x00054000011b7983 */ /* 0x000ea40000300800 */
[----:B------:R-:W2:Y:S02]  /*1f280*/  LDL.LU R8, [R1+0x1d0] ;  /* 0x0001d00001087983 */ /* 0x000ea40000300800 */
[----:B------:R-:W2:Y:S01]  /*1f290*/  LDL.LU R9, [R1+0x1d4] ;  /* 0x0001d40001097983 */ /* 0x000ea20000300800 */
[----:B------:R-:W2:Y:S01]  /*1f2a0*/  LDL.LU R10, [R1+0x1d8] ;  /* 0x0001d800010a7983 */ /* 0x000ea20000300800 */
[----:B------:R-:W2:Y:S03]  /*1f2b0*/  LDL.LU R11, [R1+0x1dc] ;  /* 0x0001dc00010b7983 */ /* 0x000ea60000300800 */
[----:B--2---:R-:W-:Y:S01]  /*1f2c0*/  STL.64 [R1+0xb68], R10 ;  /* 0x000b680a01007387 */ /* 0x004fe20000100a00 */
[----:B------:R0:W-:Y:S03]  /*1f2d0*/  STL.64 [R1+0xb60], R8 ;  /* 0x000b600801007387 */ /* 0x0001e60000100a00 */
[----:B0-----:R-:W2:Y:S01]  /*1f2e0*/  LDL.LU R8, [R1+0x1e0] ;  /* 0x0001e00001087983 */ /* 0x001ea20000300800 */
[----:B------:R-:W2:Y:S02]  /*1f2f0*/  LDL.LU R9, [R1+0x1e4] ;  /* 0x0001e40001097983 */ /* 0x000ea40000300800 */
[----:B------:R-:W2:Y:S02]  /*1f300*/  LDL.LU R10, [R1+0x1e8] ;  /* 0x0001e800010a7983 */ /* 0x000ea40000300800 */
[----:B------:R-:W2:Y:S02]  /*1f310*/  LDL.LU R11, [R1+0x1ec] ;  /* 0x0001ec00010b7983 */ /* 0x000ea40000300800 */
[----:B------:R-:W-:Y:S01]  /*1f320*/  FADD R25, R25, R16 ;  /* 0x0000001019197221 */ /* 0x000fe20000000000 */
[----:B--2---:R-:W-:Y:S01]  /*1f330*/  STL.64 [R1+0xb80], R10 ;  /* 0x000b800a01007387 */ /* 0x004fe20000100a00 */
[----:B------:R0:W-:Y:S03]  /*1f340*/  STL.64 [R1+0xb78], R8 ;  /* 0x000b780801007387 */ /* 0x0001e60000100a00 */
[----:B0-----:R-:W2:Y:S01]  /*1f350*/  LDL.LU R9, [R1+0x444] ;  /* 0x0004440001097983 */ /* 0x001ea20000300800 */
[----:B------:R-:W2:Y:S02]  /*1f360*/  LDL.64 R10, [R1+0x8] ;  /* 0x00000800010a7983 */ /* 0x000ea40000100a00 */
[----:B------:R-:W-:Y:S02]  /*1f370*/  STL.64 [R1+0xbb0], R26 ;  /* 0x000bb01a01007387 */ /* 0x000fe40000100a00 */
[----:B------:R0:W-:Y:S02]  /*1f380*/  STL.64 [R1+0xba8], R24 ;  /* 0x000ba81801007387 */ /* 0x0001e40000100a00 */
[----:B0-----:R-:W4:Y:S01]  /*1f390*/  LDL.LU R24, [R1+0x200] ;  /* 0x0002000001187983 */ /* 0x001f220000300800 */
[----:B------:R-:W4:Y:S02]  /*1f3a0*/  LDL.LU R25, [R1+0x204] ;  /* 0x0002040001197983 */ /* 0x000f240000300800 */
[----:B------:R-:W4:Y:S02]  /*1f3b0*/  LDL.LU R26, [R1+0x208] ;  /* 0x00020800011a7983 */ /* 0x000f240000300800 */
[----:B------:R-:W4:Y:S02]  /*1f3c0*/  LDL.LU R27, [R1+0x20c] ;  /* 0x00020c00011b7983 */ /* 0x000f240000300800 */
[----:B------:R-:W-:-:S02]  /*1f3d0*/  FADD R8, R14, R18 ;  /* 0x000000120e087221 */ /* 0x000fc40000000000 */
[----:B------:R-:W2:Y:S01]  /*1f3e0*/  LDL.LU R18, [R1+0xbbc] ;  /* 0x000bbc0001127983 */ /* 0x000ea20000300800 */
[----:B------:R-:W3:Y:S02]  /*1f3f0*/  LDL.LU R14, [R1+0xbb8] ;  /* 0x000bb800010e7983 */ /* 0x000ee40000300800 */
[----:B------:R-:W-:Y:S02]  /*1f400*/  FADD R16, R21, -R28 ;  /* 0x8000001c15107221 */ /* 0x000fe40000000000 */
[----:B------:R-:W-:-:S04]  /*1f410*/  FMUL R2, R12, 1.4426950216293334961 ;  /* 0x3fb8aa3b0c027820 */ /* 0x000fc80000400000 */
[----:B------:R0:W1:Y:S02]  /*1f420*/  MUFU.EX2 R12, R2 ;  /* 0x00000002000c7308 */ /* 0x0000640000000800 */
[----:B0-----:R-:W3:Y:S01]  /*1f430*/  LDL.LU R2, [R1+0x454] ;  /* 0x0004540001027983 */ /* 0x001ee20000300800 */
[C---:B----4-:R-:W-:Y:S03]  /*1f440*/  HMMA.16816.F32.BF16 R20, R4.reuse, R22, R24 ;  /* 0x000000160414723c */ /* 0x050fe60000041818 */
[----:B------:R-:W4:Y:S01]  /*1f450*/  LDL.LU.64 R26, [R1+0xbb0] ;  /* 0x000bb000011a7983 */ /* 0x000f220000300a00 */
[----:B------:R-:W4:Y:S02]  /*1f460*/  LDL.LU.64 R24, [R1+0xba8] ;  /* 0x000ba80001187983 */ /* 0x000f240000300a00 */
[----:B--2---:R-:W-:Y:S11]  /*1f470*/  FADD R13, R9, R13 ;  /* 0x0000000d090d7221 */ /* 0x004ff60000000000 */
[----:B------:R-:W-:Y:S06]  /*1f480*/  @!UPT UIADD3 URZ, URZ, URZ, URZ ;  /* 0x0000003f3f3ff290 */ /* 0x000fec000fffe03f */
[----:B------:R-:W-:Y:S01]  /*1f490*/  STL.64 [R1+0x270], R20 ;  /* 0x0002701401007387 */ /* 0x000fe20000100a00 */
[----:B------:R0:W-:Y:S03]  /*1f4a0*/  STL.64 [R1+0x278], R22 ;  /* 0x0002781601007387 */ /* 0x0001e60000100a00 */
[----:B0-----:R-:W2:Y:S01]  /*1f4b0*/  LDL.LU.64 R22, [R1+0xba0] ;  /* 0x000ba00001167983 */ /* 0x001ea20000300a00 */
[----:B------:R-:W4:Y:S02]  /*1f4c0*/  LDL.LU.64 R20, [R1+0xb98] ;  /* 0x000b980001147983 */ /* 0x000f240000300a00 */
[----:B---3--:R-:W-:Y:S02]  /*1f4d0*/  STL.64 [R1+0xb90], R14 ;  /* 0x000b900e01007387 */ /* 0x008fe40000100a00 */
[----:B-1----:R0:W-:Y:S02]  /*1f4e0*/  STL.64 [R1+0xb88], R12 ;  /* 0x000b880c01007387 */ /* 0x0021e40000100a00 */
[----:B0-----:R-:W3:Y:S01]  /*1f4f0*/  LDL.LU R12, [R1+0x1f0] ;  /* 0x0001f000010c7983 */ /* 0x001ee20000300800 */
[----:B------:R-:W3:Y:S02]  /*1f500*/  LDL.LU R13, [R1+0x1f4] ;  /* 0x0001f400010d7983 */ /* 0x000ee40000300800 */
[----:B------:R-:W3:Y:S02]  /*1f510*/  LDL.LU R14, [R1+0x1f8] ;  /* 0x0001f800010e7983 */ /* 0x000ee40000300800 */
[----:B------:R-:W3:Y:S02]  /*1f520*/  LDL.LU R15, [R1+0x1fc] ;  /* 0x0001fc00010f7983 */ /* 0x000ee40000300800 */
[----:B---3--:R-:W-:Y:S01]  /*1f530*/  HMMA.16816.F32.BF16 R12, R4, R10, R12 ;  /* 0x0000000a040c723c */ /* 0x008fe2000004180c */
[----:B----4-:R-:W-:-:S02]  /*1f540*/  FADD R20, R20, R25 ;  /* 0x0000001914147221 */ /* 0x010fc40000000000 */
[----:B------:R-:W3:Y:S11]  /*1f550*/  LDL.LU R25, [R1+0x440] ;  /* 0x0004400001197983 */ /* 0x000ef60000300800 */
[----:B------:R-:W-:Y:S09]  /*1f560*/  @!UPT UIADD3 URZ, URZ, URZ, URZ ;  /* 0x0000003f3f3ff290 */ /* 0x000ff2000fffe03f */
[----:B------:R-:W-:Y:S01]  /*1f570*/  STL.64 [R1+0x260], R12 ;  /* 0x0002600c01007387 */ /* 0x000fe20000100a00 */
[----:B------:R0:W-:Y:S03]  /*1f580*/  STL.64 [R1+0x268], R14 ;  /* 0x0002680e01007387 */ /* 0x0001e60000100a00 */
[----:B0-----:R-:W4:Y:S01]  /*1f590*/  LDL.LU.64 R14, [R1+0xb90] ;  /* 0x000b9000010e7983 */ /* 0x001f220000300a00 */
[----:B------:R-:W3:Y:S02]  /*1f5a0*/  LDL.LU.64 R12, [R1+0xb88] ;  /* 0x000b8800010c7983 */ /* 0x000ee40000300a00 */
[----:B------:R-:W-:Y:S02]  /*1f5b0*/  FADD R2, R2, R3 ;  /* 0x0000000302027221 */ /* 0x000fe40000000000 */
[----:B------:R-:W-:Y:S02]  /*1f5c0*/  FMUL R3, R16, 1.4426950216293334961 ;  /* 0x3fb8aa3b10037820 */ /* 0x000fe40000400000 */
[----:B------:R-:W-:Y:S01]  /*1f5d0*/  FADD R16, R29, -R28 ;  /* 0x8000001c1d107221 */ /* 0x000fe20000000000 */
[----:B------:R-:W-:Y:S01]  /*1f5e0*/  MOV R29, R11 ;  /* 0x0000000b001d7202 */ /* 0x000fe20000000f00 */
[----:B-----5:R-:W-:Y:S01]  /*1f5f0*/  FADD R17, R17, R8 ;  /* 0x0000000811117221 */ /* 0x020fe20000000000 */
[----:B------:R-:W5:Y:S01]  /*1f600*/  LDL.LU.64 R10, [R1+0xb80] ;  /* 0x000b8000010a7983 */ /* 0x000f620000300a00 */
[----:B------:R-:W5:Y:S02]  /*1f610*/  LDL.LU.64 R8, [R1+0xb78] ;  /* 0x000b780001087983 */ /* 0x000f640000300a00 */
[----:B------:R-:W-:-:S02]  /*1f620*/  FADD R20, R18, R20 ;  /* 0x0000001412147221 */ /* 0x000fc40000000000 */
[----:B----4-:R-:W-:Y:S02]  /*1f630*/  FADD R2, R15, R2 ;  /* 0x000000020f027221 */ /* 0x010fe40000000000 */
[----:B------:R-:W5:Y:S01]  /*1f640*/  LDL.LU R15, [R1+0xb74] ;  /* 0x000b7400010f7983 */ /* 0x000f620000300800 */
[----:B---3--:R-:W-:Y:S02]  /*1f650*/  FADD R25, R25, R13 ;  /* 0x0000000d19197221 */ /* 0x008fe40000000000 */
[----:B------:R-:W-:Y:S02]  /*1f660*/  FMUL R13, R16, 1.4426950216293334961 ;  /* 0x3fb8aa3b100d7820 */ /* 0x000fe40000400000 */
[----:B------:R-:W3:Y:S02]  /*1f670*/  LDL.LU R18, [R1+0xb70] ;  /* 0x000b700001127983 */ /* 0x000ee40000300800 */
[----:B------:R0:W-:Y:S02]  /*1f680*/  MUFU.EX2 R16, R13 ;  /* 0x0000000d00107308 */ /* 0x0001e40000000800 */
[----:B0-----:R-:W4:Y:S01]  /*1f690*/  LDL.LU R13, [R1+0x20] ;  /* 0x00002000010d7983 */ /* 0x001f220000300800 */
[----:B------:R-:W-:-:S02]  /*1f6a0*/  FADD R2, R0, R2 ;  /* 0x0000000200027221 */ /* 0x000fc40000000000 */
[----:B------:R-:W-:Y:S02]  /*1f6b0*/  FADD R0, R19, R25 ;  /* 0x0000001913007221 */ /* 0x000fe40000000000 */
[----:B------:R-:W-:Y:S01]  /*1f6c0*/  FADD R27, R27, -R28 ;  /* 0x8000001c1b1b7221 */ /* 0x000fe20000000000 */
[----:B-----5:R-:W-:Y:S11]  /*1f6d0*/  HMMA.16816.F32.BF16 R8, R4, R14, R8 ;  /* 0x0000000e0408723c */ /* 0x020ff60000041808 */
[----:B------:R-:W-:Y:S11]  /*1f6e0*/  @!UPT UIADD3 URZ, URZ, URZ, URZ ;  /* 0x0000003f3f3ff290 */ /* 0x000ff6000fffe03f */
[----:B------:R-:W-:Y:S01]  /*1f6f0*/  @!UPT UIADD3 URZ, URZ, URZ, URZ ;  /* 0x0000003f3f3ff290 */ /* 0x000fe2000fffe03f */
[----:B------:R-:W-:Y:S01]  /*1f700*/  STL.64 [R1+0x250], R8 ;  /* 0x0002500801007387 */ /* 0x000fe20000100a00 */
[----:B------:R0:W-:Y:S03]  /*1f710*/  STL.64 [R1+0x258], R10 ;  /* 0x0002580a01007387 */ /* 0x0001e60000100a00 */
[----:B0-----:R-:W3:Y:S01]  /*1f720*/  LDL.LU.64 R10, [R1+0xb68] ;  /* 0x000b6800010a7983 */ /* 0x001ee20000300a00 */
[----:B------:R-:W3:Y:S02]  /*1f730*/  LDL.LU.64 R8, [R1+0xb60] ;  /* 0x000b600001087983 */ /* 0x000ee40000300a00 */
[----:B------:R-:W3:Y:S02]  /*1f740*/  LDL.LU R19, [R1+0xb5c] ;  /* 0x000b5c0001137983 */ /* 0x000ee40000300800 */
[----:B----4-:R-:W-:Y:S01]  /*1f750*/  FADD R2, R13, R2 ;  /* 0x000000020d027221 */ /* 0x010fe20000000000 */
[----:B------:R-:W4:Y:S01]  /*1f760*/  LDL.LU R25, [R1+0x34] ;  /* 0x0000340001197983 */ /* 0x000f220000300800 */
[----:B------:R-:W-:-:S02]  /*1f770*/  FMUL R13, R27, 1.4426950216293334961 ;  /* 0x3fb8aa3b1b0d7820 */ /* 0x000fc40000400000 */
[----:B------:R-:W5:Y:S02]  /*1f780*/  LDL.LU R27, [R1+0xb58] ;  /* 0x000b5800011b7983 */ /* 0x000f640000300800 */
[----:B------:R-:W-:Y:S02]  /*1f790*/  FADD R26, R26, R17 ;  /* 0x000000111a1a7221 */ /* 0x000fe40000000000 */
[----:B--2---:R-:W-:Y:S02]  /*1f7a0*/  FADD R0, R22, R0 ;  /* 0x0000000016007221 */ /* 0x004fe40000000000 */
[----:B------:R-:W-:Y:S01]  /*1f7b0*/  FADD R17, R23, R2 ;  /* 0x0000000217117221 */ /* 0x000fe20000000000 */
[----:B------:R-:W2:Y:S01]  /*1f7c0*/  LDL.LU R22, [R1+0xb54] ;  /* 0x000b540001167983 */ /* 0x000ea20000300800 */
[----:B------:R-:W2:Y:S02]  /*1f7d0*/  LDL.LU R23, [R1+0xb50] ;  /* 0x000b500001177983 */ /* 0x000ea40000300800 */
[----:B------:R-:W-:Y:S01]  /*1f7e0*/  FADD R2, R24, R20 ;  /* 0x0000001418027221 */ /* 0x000fe20000000000 */
[C---:B---3--:R-:W-:Y:S01]  /*1f7f0*/  HMMA.16816.F32.BF16 R8, R4.reuse, R18, R8 ;  /* 0x000000120408723c */ /* 0x048fe20000041808 */
[----:B----4-:R-:W-:Y:S11]  /*1f800*/  FADD R25, R25, R0 ;  /* 0x0000000019197221 */ /* 0x010ff60000000000 */
[----:B------:R-:W-:Y:S11]  /*1f810*/  @!UPT UIADD3 URZ, URZ, URZ, URZ ;  /* 0x0000003f3f3ff290 */ /* 0x000ff6000fffe03f */
[----:B------:R-:W-:Y:S01]  /*1f820*/  STL.64 [R1+0x240], R8 ;  /* 0x0002400801007387 */ /* 0x000fe20000100a00 */
[----:B------:R0:W-:Y:S03]  /*1f830*/  STL.64 [R1+0x248], R10 ;  /* 0x0002480a01007387 */ /* 0x0001e60000100a00 */
[----:B0-----:R-:W2:Y:S01]  /*1f840*/  LDL.LU.64 R10, [R1+0xb48] ;  /* 0x000b4800010a7983 */ /* 0x001ea20000300a00 */
[----:B------:R-:W2:Y:S02]  /*1f850*/  LDL.LU.64 R8, [R1+0xb40] ;  /* 0x000b400001087983 */ /* 0x000ea40000300a00 */
[----:B------:R-:W3:Y:S02]  /*1f860*/  LDL.LU R20, [R1+0xb38] ;  /* 0x000b380001147983 */ /* 0x000ee40000300800 */
[----:B-----5:R-:W-:Y:S02]  /*1f870*/  FADD R0, R27, R17 ;  /* 0x000000111b007221 */ /* 0x020fe40000000000 */
[----:B------:R-:W-:Y:S01]  /*1f880*/  FADD R27, R21, R2 ;  /* 0x00000002151b7221 */ /* 0x000fe20000000000 */
[----:B------:R-:W4:Y:S01]  /*1f890*/  LDL.LU R17, [R1+0xb34] ;  /* 0x000b340001117983 */ /* 0x000f220000300800 */
[----:B------:R-:W5:Y:S01]  /*1f8a0*/  LDL.LU R2, [R1+0x44] ;  /* 0x0000440001027983 */ /* 0x000f620000300800 */
[----:B------:R-:W0:Y:S01]  /*1f8b0*/  MUFU.EX2 R3, R3 ;  /* 0x0000000300037308 */ /* 0x000e220000000800 */
[----:B------:R-:W-:Y:S01]  /*1f8c0*/  FADD R26, R12, R26 ;  /* 0x0000001a0c1a7221 */ /* 0x000fe20000000000 */
[----:B--2---:R-:W-:Y:S01]  /*1f8d0*/  HMMA.16816.F32.BF16 R8, R4, R22, R8 ;  /* 0x000000160408723c */ /* 0x004fe20000041808 */
[----:B-----5:R-:W-:-:S02]  /*1f8e0*/  FADD R2, R2, R25 ;  /* 0x0000001902027221 */ /* 0x020fc40000000000 */
[C---:B0-----:R-:W-:Y:S02]  /*1f8f0*/  FADD R25, R3.reuse, R26 ;  /* 0x0000001a03197221 */ /* 0x041fe40000000000 */
[----:B------:R-:W2:Y:S11]  /*1f900*/  LDL.LU R26, [R1+0xb30] ;  /* 0x000b3000011a7983 */ /* 0x000eb60000300800 */
[----:B------:R-:W-:Y:S07]  /*1f910*/  @!UPT UIADD3 URZ, URZ, URZ, URZ ;  /* 0x0000003f3f3ff290 */ /* 0x000fee000fffe03f */
[----:B------:R-:W-:Y:S01]  /*1f920*/  STL.64 [R1+0x230], R8 ;  /* 0x0002300801007387 */ /* 0x000fe20000100a00 */
[----:B------:R3:W-:Y:S02]  /*1f930*/  STL.64 [R1+0x238], R10 ;  /* 0x0002380a01007387 */ /* 0x0007e40000100a00 */
[----:B---3--:R-:W-:Y:S01]  /*1f940*/  FADD R10, R20, R27 ;  /* 0x0000001b140a7221 */ /* 0x008fe20000000000 */
[----:B------:R-:W-:Y:S01]  /*1f950*/  F2FP.BF16.PACK_AB R9, R3, R12 ;  /* 0x0000000c0309723e */ /* 0x000fe200000010ff */
[----:B------:R-:W2:Y:S01]  /*1f960*/  LDL.LU R27, [R1+0xb2c] ;  /* 0x000b2c00011b7983 */ /* 0x000ea20000300800 */
[----:B------:R0:W-:Y:S02]  /*1f970*/  STL.64 [R1+0xa40], R22 ;  /* 0x000a401601007387 */ /* 0x0001e40000100a00 */
[C---:B----4-:R-:W-:Y:S01]  /*1f980*/  FADD R3, R17.reuse, R10 ;  /* 0x0000000a11037221 */ /* 0x050fe20000000000 */
[----:B------:R-:W-:Y:S02]  /*1f990*/  F2FP.BF16.PACK_AB R10, R17, R20 ;  /* 0x00000014110a723e */ /* 0x000fe400000010ff */
[----:B------:R-:W-:Y:S01]  /*1f9a0*/  F2FP.BF16.PACK_AB R8, R21, R24 ;  /* 0x000000181508723e */ /* 0x000fe200000010ff */
[----:B------:R-:W2:Y:S01]  /*1f9b0*/  LDL.LU R20, [R1+0x1c0] ;  /* 0x0001c00001147983 */ /* 0x000ea20000300800 */
[----:B------:R-:W2:Y:S03]  /*1f9c0*/  LDL.LU R21, [R1+0x1c4] ;  /* 0x0001c40001157983 */ /* 0x000ea60000300800 */
[----:B0-----:R-:W2:Y:S01]  /*1f9d0*/  LDL.LU R22, [R1+0x1c8] ;  /* 0x0001c80001167983 */ /* 0x001ea20000300800 */
[----:B------:R-:W2:Y:S02]  /*1f9e0*/  LDL.LU R23, [R1+0x1cc] ;  /* 0x0001cc0001177983 */ /* 0x000ea40000300800 */
[----:B--2---:R-:W-:Y:S01]  /*1f9f0*/  HMMA.16816.F32.BF16 R4, R4, R26, R20 ;  /* 0x0000001a0404723c */ /* 0x004fe20000041814 */
[----:B------:R0:W-:Y:S04]  /*1fa00*/  STL.64 [R1+0xa30], R26 ;  /* 0x000a301a01007387 */ /* 0x0001e80000100a00 */
[----:B0-----:R-:W2:Y:S11]  /*1fa10*/  LDL.LU R26, [R1+0x18] ;  /* 0x00001800011a7983 */ /* 0x001eb60000300800 */
[----:B------:R-:W-:Y:S07]  /*1fa20*/  @!UPT UIADD3 URZ, URZ, URZ, URZ ;  /* 0x0000003f3f3ff290 */ /* 0x000fee000fffe03f */
[----:B------:R-:W-:Y:S01]  /*1fa30*/  STL.64 [R1+0x220], R4 ;  /* 0x0002200401007387 */ /* 0x000fe20000100a00 */
[----:B------:R-:W-:Y:S02]  /*1fa40*/  STL.64 [R1+0x228], R6 ;  /* 0x0002280601007387 */ /* 0x000fe40000100a00 */
[----:B------:R-:W2:Y:S02]  /*1fa50*/  LDL.LU R27, [R1+0x1c] ;  /* 0x00001c00011b7983 */ /* 0x000ea40000300800 */
[----:B--2---:R0:W-:Y:S01]  /*1fa60*/  STL.64 [R1+0xa48], R26 ;  /* 0x000a481a01007387 */ /* 0x0041e20000100a00 */
[----:B------:R-:W2:Y:S02]  /*1fa70*/  LDL.LU R22, [R1+0x28] ;  /* 0x0000280001167983 */ /* 0x000ea40000300800 */
[----:B------:R-:W2:Y:S02]  /*1fa80*/  LDL.LU R23, [R1+0x2c] ;  /* 0x00002c0001177983 */ /* 0x000ea40000300800 */
[----:B------:R-:W-:Y:S01]  /*1fa90*/  FADD R11, R16, R25 ;  /* 0x00000019100b7221 */ /* 0x000fe20000000000 */
[----:B--2---:R1:W-:Y:S01]  /*1faa0*/  STL.64 [R1+0xa50], R22 ;  /* 0x000a501601007387 */ /* 0x0043e20000100a00 */
[----:B------:R-:W2:Y:S02]  /*1fab0*/  LDL.LU R24, [R1+0x120] ;  /* 0x0001200001187983 */ /* 0x000ea40000300800 */
[----:B------:R-:W2:Y:S02]  /*1fac0*/  LDL.LU R25, [R1+0x124] ;  /* 0x0001240001197983 */ /* 0x000ea40000300800 */
[----:B0-----:R-:W3:Y:S01]  /*1fad0*/  LDL.LU R26, [R1+0x128] ;  /* 0x00012800011a7983 */ /* 0x001ee20000300800 */
[----:B------:R-:W3:Y:S04]  /*1fae0*/  LDL.LU R27, [R1+0x12c] ;  /* 0x00012c00011b7983 */ /* 0x000ee80000300800 */
[----:B---3--:R-:W-:Y:S01]  /*1faf0*/  STL.64 [R1+0xa60], R26 ;  /* 0x000a601a01007387 */ /* 0x008fe20000100a00 */
[----:B--2---:R0:W-:Y:S02]  /*1fb00*/  STL.64 [R1+0xa58], R24 ;  /* 0x000a581801007387 */ /* 0x0041e40000100a00 */
[----:B-1----:R-:W2:Y:S02]  /*1fb10*/  LDL.LU R22, [R1+0x38] ;  /* 0x0000380001167983 */ /* 0x002ea40000300800 */
[----:B------:R-:W2:Y:S02]  /*1fb20*/  LDL.LU R23, [R1+0x3c] ;  /* 0x00003c0001177983 */ /* 0x000ea40000300800 */
[----:B--2---:R1:W-:Y:S01]  /*1fb30*/  STL.64 [R1+0xa68], R22 ;  /* 0x000a681601007387 */ /* 0x0043e20000100a00 */
[----:B0-----:R-:W2:Y:S02]  /*1fb40*/  LDL.LU R24, [R1+0x130] ;  /* 0x0001300001187983 */ /* 0x001ea40000300800 */
[----:B------:R-:W2:Y:S02]  /*1fb50*/  LDL.LU R25, [R1+0x134] ;  /* 0x0001340001197983 */ /* 0x000ea40000300800 */
[----:B------:R-:W3:Y:S01]  /*1fb60*/  LDL.LU R26, [R1+0x138] ;  /* 0x00013800011a7983 */ /* 0x000ee20000300800 */
        /* <DEDUP_REMOVED lines=29> */
[----:B--2---:R-:W-:Y:S02]  /*1fd40*/  STL.64 [R1+0xab8], R24 ;  /* 0x000ab81801007387 */ /* 0x004fe40000100a00 */
[----:B-1----:R-:W2:Y:S02]  /*1fd50*/  LDL.LU R22, [R1+0x78] ;  /* 0x0000780001167983 */ /* 0x002ea40000300800 */
[----:B------:R-:W2:Y:S02]  /*1fd60*/  LDL.LU R23, [R1+0x7c] ;  /* 0x00007c0001177983 */ /* 0x000ea40000300800 */
[----:B--2---:R0:W-:Y:S04]  /*1fd70*/  STL.64 [R1+0xac8], R22 ;  /* 0x000ac81601007387 */ /* 0x0041e80000100a00 */
[----:B0-----:R-:W2:Y:S01]  /*1fd80*/  LDL.LU R22, [R1+0x88] ;  /* 0x0000880001167983 */ /* 0x001ea20000300800 */
[----:B------:R-:W2:Y:S03]  /*1fd90*/  LDL.LU R23, [R1+0x8c] ;  /* 0x00008c0001177983 */ /* 0x000ea60000300800 */
[----:B--2---:R0:W-:Y:S01]  /*1fda0*/  STL.64 [R1+0xae0], R22 ;  /* 0x000ae01601007387 */ /* 0x0041e20000100a00 */
[----:B------:R-:W2:Y:S02]  /*1fdb0*/  LDL.LU R24, [R1+0x170] ;  /* 0x0001700001187983 */ /* 0x000ea40000300800 */
[----:B------:R-:W2:Y:S02]  /*1fdc0*/  LDL.LU R25, [R1+0x174] ;  /* 0x0001740001197983 */ /* 0x000ea40000300800 */
[----:B------:R-:W3:Y:S01]  /*1fdd0*/  LDL.LU R26, [R1+0x178] ;  /* 0x00017800011a7983 */ /* 0x000ee20000300800 */
[----:B------:R-:W3:Y:S04]  /*1fde0*/  LDL.LU R27, [R1+0x17c] ;  /* 0x00017c00011b7983 */ /* 0x000ee80000300800 */
[----:B0-----:R-:W4:Y:S01]  /*1fdf0*/  LDL.LU R22, [R1+0x98] ;  /* 0x0000980001167983 */ /* 0x001f220000300800 */
[----:B------:R-:W4:Y:S03]  /*1fe00*/  LDL.LU R23, [R1+0x9c] ;  /* 0x00009c0001177983 */ /* 0x000f260000300800 */
[----:B----4-:R-:W-:Y:S01]  /*1fe10*/  STL.64 [R1+0xaf8], R22 ;  /* 0x000af81601007387 */ /* 0x010fe20000100a00 */
[----:B---3--:R-:W-:Y:S02]  /*1fe20*/  STL.64 [R1+0xad8], R26 ;  /* 0x000ad81a01007387 */ /* 0x008fe40000100a00 */
[----:B--2---:R0:W-:Y:S02]  /*1fe30*/  STL.64 [R1+0xad0], R24 ;  /* 0x000ad01801007387 */ /* 0x0041e40000100a00 */
[----:B0-----:R-:W2:Y:S01]  /*1fe40*/  LDL.LU R24, [R1+0x180] ;  /* 0x0001800001187983 */ /* 0x001ea20000300800 */
[----:B------:R-:W2:Y:S02]  /*1fe50*/  LDL.LU R25, [R1+0x184] ;  /* 0x0001840001197983 */ /* 0x000ea40000300800 */
[----:B------:R-:W3:Y:S02]  /*1fe60*/  LDL.LU R26, [R1+0x188] ;  /* 0x00018800011a7983 */ /* 0x000ee40000300800 */
[----:B------:R-:W3:Y:S01]  /*1fe70*/  LDL.LU R27, [R1+0x18c] ;  /* 0x00018c00011b7983 */ /* 0x000ee20000300800 */
[----:B------:R-:W4:Y:S01]  /*1fe80*/  LDL.LU R22, [R1+0xa8] ;  /* 0x0000a80001167983 */ /* 0x000f220000300800 */
        /* <DEDUP_REMOVED lines=9> */
[----:B------:R-:W4:Y:S01]  /*1ff20*/  LDL.LU R23, [R1+0xbc] ;  /* 0x0000bc0001177983 */ /* 0x000f220000300800 */
[----:B------:R-:W0:Y:S02]  /*1ff30*/  MUFU.EX2 R13, R13 ;  /* 0x0000000d000d7308 */ /* 0x000e240000000800 */
[----:B------:R-:W-:Y:S04]  /*1ff40*/  SHFL.BFLY PT, R6, R3, 0x2, 0x1f ;  /* 0x0c401f0003067f89 */ /* 0x000fe800000e0000 */
[----:B------:R-:W-:Y:S04]  /*1ff50*/  SHFL.BFLY PT, R4, R0, 0x2, 0x1f ;  /* 0x0c401f0000047f89 */ /* 0x000fe800000e0000 */
[----:B------:R-:W-:Y:S04]  /*1ff60*/  SHFL.BFLY PT, R5, R2, 0x2, 0x1f ;  /* 0x0c401f0002057f89 */ /* 0x000fe800000e0000 */
[----:B---3--:R-:W-:Y:S01]  /*1ff70*/  STL.64 [R1+0xb08], R26 ;  /* 0x000b081a01007387 */ /* 0x008fe20000100a00 */
[----:B--2---:R1:W-:Y:S03]  /*1ff80*/  STL.64 [R1+0xb00], R24 ;  /* 0x000b001801007387 */ /* 0x0043e60000100a00 */
[----:B-1----:R-:W2:Y:S01]  /*1ff90*/  LDL.LU R24, [R1+0x1a0] ;  /* 0x0001a00001187983 */ /* 0x002ea20000300800 */
[----:B------:R-:W2:Y:S02]  /*1ffa0*/  LDL.LU R25, [R1+0x1a4] ;  /* 0x0001a40001197983 */ /* 0x000ea40000300800 */
[----:B------:R-:W3:Y:S02]  /*1ffb0*/  LDL.LU R26, [R1+0x1a8] ;  /* 0x0001a800011a7983 */ /* 0x000ee40000300800 */
[----:B------:R-:W3:Y:S02]  /*1ffc0*/  LDL.LU R27, [R1+0x1ac] ;  /* 0x0001ac00011b7983 */ /* 0x000ee40000300800 */
[----:B0-----:R-:W-:-:S05]  /*1ffd0*/  FADD R12, R13, R11 ;  /* 0x0000000b0d0c7221 */ /* 0x001fca0000000000 */
[----:B------:R-:W0:Y:S04]  /*1ffe0*/  SHFL.BFLY PT, R7, R12, 0x2, 0x1f ;  /* 0x0c401f000c077f89 */ /* 0x000e2800000e0000 */
[----:B---3--:R-:W-:Y:S01]  /*1fff0*/  STL.64 [R1+0xb20], R26 ;  /* 0x000b201a01007387 */ /* 0x008fe20000100a00 */
[----:B--2---:R1:W-:Y:S03]  /*20000*/  STL.64 [R1+0xb18], R24 ;  /* 0x000b181801007387 */ /* 0x0043e60000100a00 */
[----:B-1----:R-:W4:Y:S01]  /*20010*/  LDL.LU R24, [R1+0x1b0] ;  /* 0x0001b00001187983 */ /* 0x002f220000300800 */
[----:B------:R-:W4:Y:S02]  /*20020*/  LDL.LU R25, [R1+0x1b4] ;  /* 0x0001b40001197983 */ /* 0x000f240000300800 */
[----:B------:R-:W4:Y:S02]  /*20030*/  LDL.LU R26, [R1+0x1b8] ;  /* 0x0001b800011a7983 */ /* 0x000f240000300800 */
[----:B------:R-:W4:Y:S01]  /*20040*/  LDL.LU R27, [R1+0x1bc] ;  /* 0x0001bc00011b7983 */ /* 0x000f220000300800 */
[----:B0-----:R-:W-:Y:S01]  /*20050*/  STL.64 [R1+0xa08], R6 ;  /* 0x000a080601007387 */ /* 0x001fe20000100a00 */
[----:B------:R0:W-:Y:S03]  /*20060*/  STL.64 [R1+0xa00], R4 ;  /* 0x000a000401007387 */ /* 0x0001e60000100a00 */
[----:B0-----:R-:W2:Y:S01]  /*20070*/  LDL.LU R4, [R1+0xf0] ;  /* 0x0000f00001047983 */ /* 0x001ea20000300800 */
[----:B------:R-:W2:Y:S02]  /*20080*/  LDL.LU R5, [R1+0xf4] ;  /* 0x0000f40001057983 */ /* 0x000ea40000300800 */
[----:B------:R-:W3:Y:S02]  /*20090*/  LDL.LU R6, [R1+0xf8] ;  /* 0x0000f80001067983 */ /* 0x000ee40000300800 */
[----:B------:R-:W3:Y:S01]  /*200a0*/  LDL.LU R7, [R1+0xfc] ;  /* 0x0000fc0001077983 */ /* 0x000ee20000300800 */
[----:B------:R-:W-:Y:S01]  /*200b0*/  F2FP.BF16.PACK_AB R11, R13, R16 ;  /* 0x000000100d0b723e */ /* 0x000fe200000010ff */
[----:B---3--:R0:W-:Y:S01]  /*200c0*/  STL.64 [R1+0xa18], R6 ;  /* 0x000a180601007387 */ /* 0x0081e20000100a00 */
[----:B--2---:R1:W-:Y:S03]  /*200d0*/  STL.64 [R1+0xa10], R4 ;  /* 0x000a100401007387 */ /* 0x0043e60000100a00 */
[----:B0-----:R-:W2:Y:S02]  /*200e0*/  LDL.LU R6, [R1+0x8] ;  /* 0x0000080001067983 */ /* 0x001ea40000300800 */
[----:B----4-:R-:W-:Y:S01]  /*200f0*/  HMMA.16816.F32.BF16 R20, R8, R22, R24 ;  /* 0x000000160814723c */ /* 0x010fe20000041818 */
[----:B------:R-:W-:-:S02]  /*20100*/  MOV R7, R29 ;  /* 0x0000001d00077202 */ /* 0x000fc40000000f00 */
[----:B------:R-:W3:Y:S04]  /*20110*/  LDL.LU R29, [R1+0xb28] ;  /* 0x000b2800011d7983 */ /* 0x000ee80000300800 */
[----:B--2---:R0:W-:Y:S01]  /*20120*/  STL.64 [R1+0xa38], R6 ;  /* 0x000a380601007387 */ /* 0x0041e20000100a00 */
[----:B-1----:R-:W2:Y:S02]  /*20130*/  LDL.LU R4, [R1+0x110] ;  /* 0x0001100001047983 */ /* 0x002ea40000300800 */
[----:B------:R-:W2:Y:S01]  /*20140*/  LDL.LU R5, [R1+0x114] ;  /* 0x0001140001057983 */ /* 0x000ea20000300800 */
[----:B0-----:R-:W2:Y:S01]  /*20150*/  LDL.LU R6, [R1+0x118] ;  /* 0x0001180001067983 */ /* 0x001ea20000300800 */
[----:B------:R-:W2:Y:S02]  /*20160*/  LDL.LU R7, [R1+0x11c] ;  /* 0x00011c0001077983 */ /* 0x000ea40000300800 */
[----:B------:R-:W-:Y:S02]  /*20170*/  STL.64 [R1+0xa28], R14 ;  /* 0x000a280e01007387 */ /* 0x000fe40000100a00 */
[----:B------:R0:W-:Y:S02]  /*20180*/  STL [R1+0xa20], R12 ;  /* 0x000a200c01007387 */ /* 0x0001e40000100800 */
[----:B0-----:R-:W4:Y:S01]  /*20190*/  LDL.LU R12, [R1+0x100] ;  /* 0x00010000010c7983 */ /* 0x001f220000300800 */
[----:B------:R-:W4:Y:S02]  /*201a0*/  LDL.LU R13, [R1+0x104] ;  /* 0x00010400010d7983 */ /* 0x000f240000300800 */
[----:B------:R-:W4:Y:S02]  /*201b0*/  LDL.LU R14, [R1+0x108] ;  /* 0x00010800010e7983 */ /* 0x000f240000300800 */
[----:B------:R-:W4:Y:S01]  /*201c0*/  LDL.LU R15, [R1+0x10c] ;  /* 0x00010c00010f7983 */ /* 0x000f220000300800 */
[----:B------:R-:W5:Y:S01]  /*201d0*/  LDL.LU.64 R26, [R1+0xb20] ;  /* 0x000b2000011a7983 */ /* 0x000f620000300a00 */
[----:B------:R-:W5:Y:S02]  /*201e0*/  LDL.LU.64 R24, [R1+0xb18] ;  /* 0x000b180001187983 */ /* 0x000f640000300a00 */
[----:B------:R-:W-:Y:S02]  /*201f0*/  STL.64 [R1+0x210], R20 ;  /* 0x0002101401007387 */ /* 0x000fe40000100a00 */
[----:B------:R0:W-:Y:S02]  /*20200*/  STL.64 [R1+0x218], R22 ;  /* 0x0002181601007387 */ /* 0x0001e40000100a00 */
[----:B0-----:R-:W5:Y:S02]  /*20210*/  LDL.LU.64 R22, [R1+0xb10] ;  /* 0x000b100001167983 */ /* 0x001f640000300a00 */
[C---:B-----5:R-:W-:Y:S02]  /*20220*/  HMMA.16816.F32.BF16 R20, R8.reuse, R22, R24 ;  /* 0x000000160814723c */ /* 0x060fe40000041818 */
[----:B------:R-:W5:Y:S01]  /*20230*/  LDL.LU.64 R26, [R1+0xb08] ;  /* 0x000b0800011a7983 */ /* 0x000f620000300a00 */
[----:B------:R-:W5:Y:S11]  /*20240*/  LDL.LU.64 R24, [R1+0xb00] ;  /* 0x000b000001187983 */ /* 0x000f760000300a00 */
[----:B------:R-:W-:Y:S09]  /*20250*/  @!UPT UIADD3 URZ, URZ, URZ, URZ ;  /* 0x0000003f3f3ff290 */ /* 0x000ff2000fffe03f */
[----:B------:R-:W-:Y:S01]  /*20260*/  STL.64 [R1+0x320], R20 ;  /* 0x0003201401007387 */ /* 0x000fe20000100a00 */
[----:B------:R0:W-:Y:S03]  /*20270*/  STL.64 [R1+0x328], R22 ;  /* 0x0003281601007387 */ /* 0x0001e60000100a00 */
        /* <DEDUP_REMOVED lines=51> */
[----:B------:R-:W2:Y:S11]  /*205b0*/  LDL.LU.64 R26, [R1+0xa48] ;  /* 0x000a4800011a7983 */ /* 0x000eb60000300a00 */
[----:B------:R-:W-:Y:S10]  /*205c0*/  @!UPT UIADD3 URZ, URZ, URZ, URZ ;  /* 0x0000003f3f3ff290 */ /* 0x000ff4000fffe03f */
[----:B------:R-:W-:Y:S01]  /*205d0*/  STL.64 [R1+0x330], R20 ;  /* 0x0003301401007387 */ /* 0x000fe20000100a00 */
[----:B------:R0:W-:Y:S03]  /*205e0*/  STL.64 [R1+0x338], R22 ;  /* 0x0003381601007387 */ /* 0x0001e60000100a00 */
[----:B0-----:R-:W5:Y:S01]  /*205f0*/  LDL.LU.64 R22, [R1+0xa40] ;  /* 0x000a400001167983 */ /* 0x001f620000300a00 */
[----:B------:R-:W3:Y:S01]  /*20600*/  LDL R21, [R1+0x35c] ;  /* 0x00035c0001157983 */ /* 0x000ee20000100800 */
[C---:B--2---:R-:W-:Y:S02]  /*20610*/  HMMA.16816.F32.BF16 R24, R8.reuse, R26, R4 ;  /* 0x0000001a0818723c */ /* 0x044fe40000041804 */
[----:B------:R-:W4:Y:S11]  /*20620*/  LDL.LU.64 R6, [R1+0xa38] ;  /* 0x000a380001067983 */ /* 0x000f360000300a00 */
[----:B------:R-:W-:Y:S10]  /*20630*/  @!UPT UIADD3 URZ, URZ, URZ, URZ ;  /* 0x0000003f3f3ff290 */ /* 0x000ff4000fffe03f */
[----:B------:R-:W-:Y:S01]  /*20640*/  STL.64 [R1+0x340], R24 ;  /* 0x0003401801007387 */ /* 0x000fe20000100a00 */
[----:B------:R0:W-:Y:S03]  /*20650*/  STL.64 [R1+0x348], R26 ;  /* 0x0003481a01007387 */ /* 0x0001e60000100a00 */
[----:B0-----:R-:W2:Y:S01]  /*20660*/  LDL.LU.64 R26, [R1+0xa30] ;  /* 0x000a3000011a7983 */ /* 0x001ea20000300a00 */
[----:B------:R-:W3:Y:S02]  /*20670*/  LDL.LU R20, [R1+0x418] ;  /* 0x0004180001147983 */ /* 0x000ee40000300800 */
[----:B------:R-:W3:Y:S02]  /*20680*/  LDL.LU R17, [R1+0x414] ;  /* 0x0004140001117983 */ /* 0x000ee40000300800 */
[----:B------:R-:W3:Y:S01]  /*20690*/  LDL.LU R25, [R1+0x410] ;  /* 0x0004100001197983 */ /* 0x000ee20000300800 */
[----:B------:R-:W3:Y:S01]  /*206a0*/  LDL R24, [R1+0x358] ;  /* 0x0003580001187983 */ /* 0x000ee20000100800 */
[C---:B----4-:R-:W-:Y:S03]  /*206b0*/  HMMA.16816.F32.BF16 R4, R8.reuse, R6, R12 ;  /* 0x000000060804723c */ /* 0x050fe6000004180c */
[----:B--2---:R-:W-:Y:S04]  /*206c0*/  STL.64 [R1+0x9f8], R26 ;  /* 0x0009f81a01007387 */ /* 0x004fe80000100a00 */
[----:B---3--:R0:W-:Y:S04]  /*206d0*/  STL.64 [R1+0x9f0], R24 ;  /* 0x0009f01801007387 */ /* 0x0081e80000100a00 */
[----:B0-----:R-:W5:Y:S01]  /*206e0*/  LDL.LU R24, [R1+0xd0] ;  /* 0x0000d00001187983 */ /* 0x001f620000300800 */
[----:B------:R-:W5:Y:S02]  /*206f0*/  LDL.LU R25, [R1+0xd4] ;  /* 0x0000d40001197983 */ /* 0x000f640000300800 */
[----:B------:R-:W5:Y:S02]  /*20700*/  LDL.LU R26, [R1+0xd8] ;  /* 0x0000d800011a7983 */ /* 0x000f640000300800 */
[----:B------:R-:W5:Y:S01]  /*20710*/  LDL.LU R27, [R1+0xdc] ;  /* 0x0000dc00011b7983 */ /* 0x000f620000300800 */
[----:B------:R-:W2:Y:S01]  /*20720*/  LDL.LU.64 R14, [R1+0xa28] ;  /* 0x000a2800010e7983 */ /* 0x000ea20000300a00 */
[----:B------:R-:W3:Y:S05]  /*20730*/  LDL.LU R12, [R1+0xa20] ;  /* 0x000a2000010c7983 */ /* 0x000eea0000300800 */
[----:B------:R-:W-:Y:S02]  /*20740*/  STL.64 [R1+0x370], R4 ;  /* 0x0003700401007387 */ /* 0x000fe40000100a00 */
[----:B------:R0:W-:Y:S02]  /*20750*/  STL.64 [R1+0x378], R6 ;  /* 0x0003780601007387 */ /* 0x0001e40000100a00 */
[----:B0-----:R-:W2:Y:S01]  /*20760*/  LDL.LU.64 R6, [R1+0xa18] ;  /* 0x000a180001067983 */ /* 0x001ea20000300a00 */
[----:B------:R-:W2:Y:S02]  /*20770*/  LDL.LU.64 R4, [R1+0xa10] ;  /* 0x000a100001047983 */ /* 0x000ea40000300a00 */
[----:B--2---:R-:W-:Y:S11]  /*20780*/  HMMA.16816.F32.BF16 R4, R8, R14, R4 ;  /* 0x0000000e0804723c */ /* 0x004ff60000041804 */
[----:B------:R-:W-:Y:S11]  /*20790*/  @!UPT UIADD3 URZ, URZ, URZ, URZ ;  /* 0x0000003f3f3ff290 */ /* 0x000ff6000fffe03f */
[----:B------:R-:W-:Y:S01]  /*207a0*/  @!UPT UIADD3 URZ, URZ, URZ, URZ ;  /* 0x0000003f3f3ff290 */ /* 0x000fe2000fffe03f */
[----:B------:R-:W-:Y:S01]  /*207b0*/  STL.64 [R1+0x390], R4 ;  /* 0x0003900401007387 */ /* 0x000fe20000100a00 */
[----:B------:R0:W-:Y:S03]  /*207c0*/  STL.64 [R1+0x398], R6 ;  /* 0x0003980601007387 */ /* 0x0001e60000100a00 */
[----:B0-----:R-:W3:Y:S01]  /*207d0*/  LDL.LU.64 R6, [R1+0xa08] ;  /* 0x000a080001067983 */ /* 0x001ee20000300a00 */
[----:B------:R-:W2:Y:S02]  /*207e0*/  LDL.LU.64 R4, [R1+0xa00] ;  /* 0x000a000001047983 */ /* 0x000ea40000300a00 */
[----:B--2---:R-:W-:Y:S02]  /*207f0*/  FADD R0, R0, R4 ;  /* 0x0000000400007221 */ /* 0x004fe40000000000 */
[----:B---3--:R-:W-:Y:S02]  /*20800*/  FADD R4, R12, R7 ;  /* 0x000000070c047221 */ /* 0x008fe40000000000 */
[----:B------:R-:W2:Y:S01]  /*20810*/  LDL.LU R12, [R1+0xe0] ;  /* 0x0000e000010c7983 */ /* 0x000ea20000300800 */
[----:B------:R-:W2:Y:S02]  /*20820*/  LDL.LU R13, [R1+0xe4] ;  /* 0x0000e400010d7983 */ /* 0x000ea40000300800 */
[----:B------:R-:W2:Y:S02]  /*20830*/  LDL.LU R14, [R1+0xe8] ;  /* 0x0000e800010e7983 */ /* 0x000ea40000300800 */
[----:B------:R-:W2:Y:S02]  /*20840*/  LDL.LU R15, [R1+0xec] ;  /* 0x0000ec00010f7983 */ /* 0x000ea40000300800 */
[----:B------:R-:W-:-:S02]  /*20850*/  FADD R2, R2, R5 ;  /* 0x0000000502027221 */ /* 0x000fc40000000000 */
[----:B------:R-:W-:Y:S01]  /*20860*/  FADD R3, R3, R6 ;  /* 0x0000000603037221 */ /* 0x000fe20000000000 */
[----:B------:R-:W-:Y:S04]  /*20870*/  SHFL.BFLY PT, R5, R0, 0x1, 0x1f ;  /* 0x0c201f0000057f89 */ /* 0x000fe800000e0000 */
[----:B------:R-:W-:Y:S04]  /*20880*/  SHFL.BFLY PT, R6, R2, 0x1, 0x1f ;  /* 0x0c201f0002067f89 */ /* 0x000fe800000e0000 */
[----:B------:R-:W0:Y:S01]  /*20890*/  SHFL.BFLY PT, R7, R3, 0x1, 0x1f ;  /* 0x0c201f0003077f89 */ /* 0x000e2200000e0000 */
[C---:B-----5:R-:W-:Y:S08]  /*208a0*/  HMMA.16816.F32.BF16 R24, R8.reuse, R22, R24 ;  /* 0x000000160818723c */ /* 0x060ff00000041818 */
[C---:B--2---:R-:W-:Y:S01]  /*208b0*/  HMMA.16816.F32.BF16 R12, R8.reuse, R18, R12 ;  /* 0x00000012080c723c */ /* 0x044fe2000004180c */
[----:B------:R-:W2:Y:S11]  /*208c0*/  LDL.LU R19, [R1+0x41c] ;  /* 0x00041c0001137983 */ /* 0x000eb60000300800 */
[----:B------:R-:W-:Y:S11]  /*208d0*/  @!UPT UIADD3 URZ, URZ, URZ, URZ ;  /* 0x0000003f3f3ff290 */ /* 0x000ff6000fffe03f */
[----:B------:R-:W-:Y:S01]  /*208e0*/  STL.64 [R1+0x360], R12 ;  /* 0x0003600c01007387 */ /* 0x000fe20000100a00 */
[----:B------:R-:W-:Y:S02]  /*208f0*/  STL.64 [R1+0x368], R14 ;  /* 0x0003680e01007387 */ /* 0x000fe40000100a00 */
[----:B0-----:R-:W-:Y:S02]  /*20900*/  STL.64 [R1+0x9e8], R6 ;  /* 0x0009e80601007387 */ /* 0x001fe40000100a00 */
[----:B------:R-:W0:Y:S01]  /*20910*/  SHFL.BFLY PT, R12, R4, 0x1, 0x1f ;  /* 0x0c201f00040c7f89 */ /* 0x000e2200000e0000 */
[----:B------:R1:W-:Y:S04]  /*20920*/  STL.64 [R1+0x9e0], R4 ;  /* 0x0009e00401007387 */ /* 0x0003e80000100a00 */
[----:B-1----:R-:W3:Y:S01]  /*20930*/  LDL.LU R4, [R1+0xc0] ;  /* 0x0000c00001047983 */ /* 0x002ee20000300800 */
[----:B------:R-:W3:Y:S02]  /*20940*/  LDL.LU R5, [R1+0xc4] ;  /* 0x0000c40001057983 */ /* 0x000ee40000300800 */
[----:B------:R-:W3:Y:S02]  /*20950*/  LDL.LU R6, [R1+0xc8] ;  /* 0x0000c80001067983 */ /* 0x000ee40000300800 */
[----:B------:R-:W3:Y:S01]  /*20960*/  LDL.LU R7, [R1+0xcc] ;  /* 0x0000cc0001077983 */ /* 0x000ee20000300800 */
[----:B------:R-:W-:Y:S01]  /*20970*/  STL.64 [R1+0x380], R24 ;  /* 0x0003801801007387 */ /* 0x000fe20000100a00 */
[----:B------:R1:W-:Y:S03]  /*20980*/  STL.64 [R1+0x388], R26 ;  /* 0x0003881a01007387 */ /* 0x0003e60000100a00 */
[----:B-1----:R-:W3:Y:S01]  /*20990*/  LDL.LU.64 R26, [R1+0x9f8] ;  /* 0x0009f800011a7983 */ /* 0x002ee20000300a00 */
[----:B------:R-:W4:Y:S02]  /*209a0*/  LDL.LU.64 R24, [R1+0x9f0] ;  /* 0x0009f00001187983 */ /* 0x000f240000300a00 */
[----:B------:R-:W5:Y:S02]  /*209b0*/  LDL.LU R22, [R1+0x350] ;  /* 0x0003500001167983 */ /* 0x000f640000300800 */
[----:B------:R-:W2:Y:S01]  /*209c0*/  LDL.LU R23, [R1+0x354] ;  /* 0x0003540001177983 */ /* 0x000ea20000300800 */
[----:B------:R-:W2:Y:S01]  /*209d0*/  LDL.LU R18, [R1+0x590] ;  /* 0x0005900001127983 */ /* 0x000ea20000300800 */
[----:B------:R-:W2:Y:S02]  /*209e0*/  LDL.LU R16, [R1+0x594] ;  /* 0x0005940001107983 */ /* 0x000ea40000300800 */
[----:B------:R-:W2:Y:S02]  /*209f0*/  LDL.LU R15, [R1+0x598] ;  /* 0x00059800010f7983 */ /* 0x000ea40000300800 */
[----:B------:R-:W4:Y:S01]  /*20a00*/  LDL.LU R14, [R1+0x59c] ;  /* 0x00059c00010e7983 */ /* 0x000f220000300800 */
[----:B---3--:R-:W-:Y:S01]  /*20a10*/  HMMA.16816.F32.BF16 R8, R8, R26, R4 ;  /* 0x0000001a0808723c */ /* 0x008fe20000041804 */
[----:B------:R-:W3:Y:S01]  /*20a20*/  LDL.LU.64 R6, [R1+0x9e8] ;  /* 0x0009e80001067983 */ /* 0x000ee20000300a00 */
[----:B------:R-:W4:Y:S03]  /*20a30*/  LDL.LU.64 R4, [R1+0x9e0] ;  /* 0x0009e00001047983 */ /* 0x000f260000300a00 */
[----:B------:R-:W1:Y:S01]  /*20a40*/  S2R R27, SR_CTAID.X ;  /* 0x00000000001b7919 */ /* 0x000e620000002500 */
[----:B------:R-:W-:-:S04]  /*20a50*/  IMAD.MOV.U32 R13, RZ, RZ, 0x40 ;  /* 0x00000040ff0d7424 */ /* 0x000fc800078e00ff */
[C---:B-----5:R-:W-:Y:S02]  /*20a60*/  IMAD R22, R13.reuse, c[0x0][0x1b4], R22 ;  /* 0x00006d000d167a24 */ /* 0x060fe400078e0216 */
[----:B--2---:R-:W-:Y:S01]  /*20a70*/  IMAD R23, R13, c[0x0][0x1a4], R23 ;  /* 0x000069000d177a24 */ /* 0x004fe200078e0217 */
[----:B------:R-:W-:-:S04]  /*20a80*/  UIADD3 UR4, UP0, UR4, 0x40, URZ ;  /* 0x0000004004047890 */ /* 0x000fc8000ff1e03f */
[----:B------:R-:W-:-:S06]  /*20a90*/  UIADD3.X UR5, URZ, UR5, URZ, UP0, !UPT ;  /* 0x000000053f057290 */ /* 0x000fcc00087fe43f */
[----:B------:R2:W-:Y:S01]  /*20aa0*/  STL.64 [R1+0x3a0], R8 ;  /* 0x0003a00801007387 */ /* 0x0005e20000100a00 */
[----:B------:R0:W-:Y:S02]  /*20ab0*/  STL.64 [R1+0x3a8], R10 ;  /* 0x0003a80a01007387 */ /* 0x0001e40000100a00 */
[----:B------:R0:W-:Y:S02]  /*20ac0*/  STL [R1+0x350], R22 ;  /* 0x0003501601007387 */ /* 0x0001e40000100800 */
[----:B------:R0:W-:Y:S01]  /*20ad0*/  STL [R1+0x354], R23 ;  /* 0x0003541701007387 */ /* 0x0001e20000100800 */
[----:B-1----:R-:W-:-:S04]  /*20ae0*/  SHF.L.U32 R27, R27, 0x7, RZ ;  /* 0x000000071b1b7819 */ /* 0x002fc800000006ff */
[----:B------:R-:W-:-:S04]  /*20af0*/  IADD3 R27, R27, 0x80, RZ ;  /* 0x000000801b1b7810 */ /* 0x000fc80007ffe0ff */
[----:B------:R-:W-:Y:S02]  /*20b00*/  ISETP.LE.U32.AND P0, PT, R27, UR4, PT ;  /* 0x000000041b007c0c */ /* 0x000fe4000bf03070 */
[----:B--2---:R-:W-:-:S04]  /*20b10*/  MOV R8, UR5 ;  /* 0x0000000500087c02 */ /* 0x004fc80008000f00 */
[----:B------:R-:W-:Y:S01]  /*20b20*/  ISETP.GE.U32.AND.EX P0, PT, R8, RZ, PT, P0 ;  /* 0x000000ff0800720c */ /* 0x000fe20003f06100 */
[----:B---3--:R-:W-:Y:S02]  /*20b30*/  FADD R2, R2, R6 ;  /* 0x0000000602027221 */ /* 0x008fe40000000000 */
[----:B----4-:R-:W-:Y:S02]  /*20b40*/  FADD R0, R0, R5 ;  /* 0x0000000500007221 */ /* 0x010fe40000000000 */
[----:B------:R-:W-:Y:S02]  /*20b50*/  FADD R3, R3, R7 ;  /* 0x0000000703037221 */ /* 0x000fe40000000000 */
[----:B0-----:R-:W-:Y:S02]  /*20b60*/  FADD R4, R4, R12 ;  /* 0x0000000c04047221 */ /* 0x001fe40000000000 */
[----:B------:R-:W-:Y:S02]  /*20b70*/  FFMA R16, R20, R16, R2 ;  /* 0x0000001014107223 */ /* 0x000fe40000000002 */
[----:B------:R-:W-:-:S02]  /*20b80*/  FFMA R18, R19, R18, R0 ;  /* 0x0000001213127223 */ /* 0x000fc40000000000 */
[----:B------:R-:W-:Y:S02]  /*20b90*/  FFMA R15, R17, R15, R3 ;  /* 0x0000000f110f7223 */ /* 0x000fe40000000003 */
[----:B------:R-:W-:Y:S01]  /*20ba0*/  FFMA R14, R25, R14, R4 ;  /* 0x0000000e190e7223 */ /* 0x000fe20000000004 */
[----:B------:R0:W-:Y:S01]  /*20bb0*/  STL [R1+0x590], R18 ;  /* 0x0005901201007387 */ /* 0x0001e20000100800 */
[----:B------:R0:W-:Y:S02]  /*20bc0*/  STL [R1+0x594], R16 ;  /* 0x0005941001007387 */ /* 0x0001e40000100800 */
[----:B------:R0:W-:Y:S02]  /*20bd0*/  STL [R1+0x410], R21 ;  /* 0x0004101501007387 */ /* 0x0001e40000100800 */
[----:B------:R0:W-:Y:S01]  /*20be0*/  STL [R1+0x598], R15 ;  /* 0x0005980f01007387 */ /* 0x0001e20000100800 */
[----:B------:R0:W-:Y:S01]  /*20bf0*/  STL [R1+0x59c], R14 ;  /* 0x00059c0e01007387 */ /* 0x0001e20000100800 */
[----:B------:R0:W-:Y:S02]  /*20c00*/  STL [R1+0x414], R24 ;  /* 0x0004141801007387 */ /* 0x0001e40000100800 */
[----:B------:R0:W-:Y:S02]  /*20c10*/  STL [R1+0x454], R29 ;  /* 0x0004541d01007387 */ /* 0x0001e40000100800 */
[----:B------:R0:W-:Y:S01]  /*20c20*/  STL [R1+0x458], R28 ;  /* 0x0004581c01007387 */ /* 0x0001e20000100800 */
[----:B------:R-:W-:Y:S01]  /*20c30*/  @P0 CALL.REL.NOINC `(.L_x_1) ;  /* 0x0000001000000944 */ /* 0x000fe20003c00000 */
[----:B------:R-:W-:Y:S05]  /*20c40*/  BRA `(.L_x_2) ;  /* 0xfffe81b000007947 */ /* 0x000fea000383ffff */
.L_x_1:
[----:B------:R-:W-:Y:S01]  /*20c50*/  MOV R0, R21 ;  /* 0x0000001500007202 */ /* 0x000fe20000000f00 */
[----:B------:R-:W-:Y:S01]  /*20c60*/  IMAD.MOV.U32 R2, RZ, RZ, R24 ;  /* 0x000000ffff027224 */ /* 0x000fe200078e0018 */
[----:B------:R1:W-:Y:S04]  /*20c70*/  STL [R1+0x3d4], R28 ;  /* 0x0003d41c01007387 */ /* 0x0003e80000100800 */
[----:B------:R1:W-:Y:S04]  /*20c80*/  STL [R1+0x3d0], R29 ;  /* 0x0003d01d01007387 */ /* 0x0003e80000100800 */
[----:B------:R1:W-:Y:S04]  /*20c90*/  STL [R1+0x350], R0 ;  /* 0x0003500001007387 */ /* 0x0003e80000100800 */
[----:B------:R1:W-:Y:S02]  /*20ca0*/  STL [R1+0x354], R2 ;  /* 0x0003540201007387 */ /* 0x0003e40000100800 */
.L_x_0:
[----:B-1----:R-:W1:Y:S04]  /*20cb0*/  S2R R0, SR_TID.X ;  /* 0x0000000000007919 */ /* 0x002e680000002100 */
[----:B------:R-:W2:Y:S04]  /*20cc0*/  S2R R26, SR_TID.X ;  /* 0x00000000001a7919 */ /* 0x000ea80000002100 */
[----:B------:R-:W-:Y:S01]  /*20cd0*/  BAR.SYNC.DEFER_BLOCKING 0x0 ;  /* 0x0000000000007b1d */ /* 0x000fe20000010000 */
[----:B-1----:R-:W-:-:S02]  /*20ce0*/  LOP3.LUT R2, R0, 0x1c, RZ, 0xc0, !PT ;  /* 0x0000001c00027812 */ /* 0x002fc400078ec0ff */
[----:B------:R-:W-:-:S04]  /*20cf0*/  LOP3.LUT R0, R0, 0x60, RZ, 0xc0, !PT ;  /* 0x0000006000007812 */ /* 0x000fc800078ec0ff */
[----:B------:R-:W-:Y:S02]  /*20d00*/  LEA R2, R0, R2, 0x1 ;  /* 0x0000000200027211 */ /* 0x000fe400078e08ff */
[----:B------:R-:W3:Y:S04]  /*20d10*/  LDL.LU R0, [R1+0x460] ;  /* 0x0004600001007983 */ /* 0x000ee80000300800 */
[----:B------:R-:W4:Y:S04]  /*20d20*/  LDL.LU R2, [R1+0x464] ;  /* 0x0004640001027983 */ /* 0x000f280000300800 */
[----:B---3--:R1:W-:Y:S04]  /*20d30*/  STL [R1+0x1b4], R0 ;  /* 0x0001b40001007387 */ /* 0x0083e80000100800 */
[----:B-1----:R-:W3:Y:S04]  /*20d40*/  LDL.LU R0, [R1+0x468] ;  /* 0x0004680001007983 */ /* 0x002ee80000300800 */
[----:B----4-:R1:W-:Y:S04]  /*20d50*/  STL [R1+0x1ac], R2 ;  /* 0x0001ac0201007387 */ /* 0x0103e80000100800 */
[----:B-1----:R-:W4:Y:S04]  /*20d60*/  LDL.LU R2, [R1+0x46c] ;  /* 0x00046c0001027983 */ /* 0x002f280000300800 */
        /* <DEDUP_REMOVED lines=107> */
[----:B------:R-:W4:Y:S04]  /*21420*/  LDL.LU R27, [R1+0x234] ;  /* 0x00023400011b7983 */ /* 0x000f280000300800 */
[----:B---3--:R3:W-:Y:S04]  /*21430*/  STL [R1+0xec], R0 ;  /* 0x0000ec0001007387 */ /* 0x0087e80000100800 */
[----:B-1----:R-:W5:Y:S04]  /*21440*/  LDL.LU R2, [R1+0x238] ;  /* 0x0002380001027983 */ /* 0x002f680000300800 */
[----:B---3--:R-:W3:Y:S04]  /*21450*/  LDL.LU R0, [R1+0x23c] ;  /* 0x00023c0001007983 */ /* 0x008ee80000300800 */
[----:B-----5:R1:W-:Y:S04]  /*21460*/  STL [R1+0xc4], R2 ;  /* 0x0000c40201007387 */ /* 0x0203e80000100800 */
[----:B-1----:R-:W5:Y:S04]  /*21470*/  LDL.LU R2, [R1+0x220] ;  /* 0x0002200001027983 */ /* 0x002f680000300800 */
[----:B---3--:R1:W-:Y:S04]  /*21480*/  STL [R1+0xc0], R0 ;  /* 0x0000c00001007387 */ /* 0x0083e80000100800 */
[----:B-1----:R-:W3:Y:S04]  /*21490*/  LDL.LU R0, [R1+0x224] ;  /* 0x0002240001007983 */ /* 0x002ee80000300800 */
[----:B-----5:R-:W-:Y:S04]  /*214a0*/  STL [R1+0xdc], R2 ;  /* 0x0000dc0201007387 */ /* 0x020fe80000100800 */
[----:B0-----:R-:W5:Y:S04]  /*214b0*/  LDL.LU R28, [R1+0x228] ;  /* 0x00022800011c7983 */ /* 0x001f680000300800 */
[----:B---3--:R0:W-:Y:S04]  /*214c0*/  STL [R1+0xd4], R0 ;  /* 0x0000d40001007387 */ /* 0x0081e80000100800 */
[----:B0-----:R-:W3:Y:S04]  /*214d0*/  LDL.LU R0, [R1+0x22c] ;  /* 0x00022c0001007983 */ /* 0x001ee80000300800 */
[----:B------:R-:W2:Y:S04]  /*214e0*/  LDL.LU R2, [R1+0x210] ;  /* 0x0002100001027983 */ /* 0x000ea80000300800 */
[----:B---3--:R0:W-:Y:S04]  /*214f0*/  STL [R1+0xb8], R0 ;  /* 0x0000b80001007387 */ /* 0x0081e80000100800 */
[----:B0-----:R-:W3:Y:S04]  /*21500*/  LDL.LU R0, [R1+0x214] ;  /* 0x0002140001007983 */ /* 0x001ee80000300800 */
[----:B--2---:R0:W-:Y:S04]  /*21510*/  STL [R1+0xb4], R2 ;  /* 0x0000b40201007387 */ /* 0x0041e80000100800 */
[----:B0-----:R-:W2:Y:S04]  /*21520*/  LDL.LU R2, [R1+0x218] ;  /* 0x0002180001027983 */ /* 0x001ea80000300800 */
        /* <DEDUP_REMOVED lines=66> */
[----:B--2---:R-:W-:Y:S04]  /*21950*/  STL [R1+0x28], R2 ;  /* 0x0000280201007387 */ /* 0x004fe80000100800 */
[----:B------:R-:W2:Y:S04]  /*21960*/  LDL.LU R24, [R1+0x330] ;  /* 0x0003300001187983 */ /* 0x000ea80000300800 */
[----:B---3--:R0:W-:Y:S04]  /*21970*/  STL [R1+0x24], R0 ;  /* 0x0000240001007387 */ /* 0x0081e80000100800 */
[----:B--2---:R-:W-:Y:S04]  /*21980*/  STL [R1+0xd74], R24 ;  /* 0x000d741801007387 */ /* 0x004fe80000100800 */
[----:B------:R-:W2:Y:S04]  /*21990*/  LDL.LU R23, [R1+0x334] ;  /* 0x0003340001177983 */ /* 0x000ea80000300800 */
[----:B--2---:R4:W-:Y:S04]  /*219a0*/  STL [R1+0xd78], R23 ;  /* 0x000d781701007387 */ /* 0x0049e80000100800 */
[----:B------:R-:W2:Y:S04]  /*219b0*/  LDL.LU R22, [R1+0x338] ;  /* 0x0003380001167983 */ /* 0x000ea80000300800 */
[----:B------:R-:W3:Y:S04]  /*219c0*/  LDL.LU R21, [R1+0x33c] ;  /* 0x00033c0001157983 */ /* 0x000ee80000300800 */
[----:B------:R-:W2:Y:S04]  /*219d0*/  LDL.LU R20, [R1+0x340] ;  /* 0x0003400001147983 */ /* 0x000ea80000300800 */
[----:B--2---:R-:W-:Y:S04]  /*219e0*/  STL [R1+0xd7c], R20 ;  /* 0x000d7c1401007387 */ /* 0x004fe80000100800 */
[----:B------:R-:W2:Y:S04]  /*219f0*/  LDL.LU R19, [R1+0x344] ;  /* 0x0003440001137983 */ /* 0x000ea80000300800 */
[----:B--2---:R1:W-:Y:S04]  /*21a00*/  STL [R1+0xd80], R19 ;  /* 0x000d801301007387 */ /* 0x0043e80000100800 */
[----:B------:R-:W2:Y:S04]  /*21a10*/  LDL.LU R18, [R1+0x348] ;  /* 0x0003480001127983 */ /* 0x000ea80000300800 */
[----:B------:R-:W2:Y:S04]  /*21a20*/  LDL.LU R17, [R1+0x34c] ;  /* 0x00034c0001117983 */ /* 0x000ea80000300800 */
[----:B------:R-:W2:Y:S04]  /*21a30*/  LDL.LU R16, [R1+0x370] ;  /* 0x0003700001107983 */ /* 0x000ea80000300800 */
[----:B--2---:R-:W-:Y:S04]  /*21a40*/  STL [R1+0xd84], R16 ;  /* 0x000d841001007387 */ /* 0x004fe80000100800 */
[----:B------:R-:W2:Y:S04]  /*21a50*/  LDL.LU R15, [R1+0x374] ;  /* 0x00037400010f7983 */ /* 0x000ea80000300800 */
[----:B--2---:R-:W-:Y:S04]  /*21a60*/  STL [R1+0xd88], R15 ;  /* 0x000d880f01007387 */ /* 0x004fe80000100800 */
        /* <DEDUP_REMOVED lines=16> */
[----:B0-----:R-:W2:Y:S01]  /*21b70*/  LDL.LU R0, [R1+0x384] ;  /* 0x0003840001007983 */ /* 0x001ea20000300800 */
[----:B------:R-:W-:-:S02]  /*21b80*/  LOP3.LUT R29, R26, 0x3, RZ, 0xc0, !PT ;  /* 0x000000031a1d7812 */ /* 0x000fc400078ec0ff */
[----:B----4-:R-:W-:Y:S01]  /*21b90*/  MOV R23, R27 ;  /* 0x0000001b00177202 */ /* 0x010fe20000000f00 */
[----:B-----5:R-:W-:Y:S01]  /*21ba0*/  IMAD.MOV.U32 R24, RZ, RZ, R28 ;  /* 0x000000ffff187224 */ /* 0x020fe200078e001c */
[----:B-1----:R-:W0:Y:S04]  /*21bb0*/  S2R R19, SR_TID.X ;  /* 0x0000000000137919 */ /* 0x002e280000002100 */
[----:B--2---:R1:W-:Y:S04]  /*21bc0*/  STL [R1+0xda0], R0 ;  /* 0x000da00001007387 */ /* 0x0043e80000100800 */
[----:B------:R-:W2:Y:S04]  /*21bd0*/  LDL.LU R2, [R1+0x388] ;  /* 0x0003880001027983 */ /* 0x000ea80000300800 */
[----:B-1----:R-:W4:Y:S04]  /*21be0*/  LDL.LU R0, [R1+0x38c] ;  /* 0x00038c0001007983 */ /* 0x002f280000300800 */
[----:B--2---:R-:W-:Y:S04]  /*21bf0*/  STL [R1], R2 ;  /* 0x0000000201007387 */ /* 0x004fe80000100800 */
[----:B------:R-:W2:Y:S01]  /*21c00*/  LDL.LU R25, [R1+0x590] ;  /* 0x0005900001197983 */ /* 0x000ea20000300800 */
[----:B0-----:R-:W-:-:S03]  /*21c10*/  IMAD.SHL.U32 R3, R19, 0x100, RZ ;  /* 0x0000010013037824 */ /* 0x001fc600078e00ff */
[----:B----4-:R0:W-:Y:S04]  /*21c20*/  STL [R1+0x4], R0 ;  /* 0x0000040001007387 */ /* 0x0101e80000100800 */
[----:B0-----:R-:W4:Y:S04]  /*21c30*/  LDL.LU R0, [R1+0x3a0] ;  /* 0x0003a00001007983 */ /* 0x001f280000300800 */
[----:B------:R-:W5:Y:S04]  /*21c40*/  LDL.LU R2, [R1+0x3a4] ;  /* 0x0003a40001027983 */ /* 0x000f680000300800 */
[----:B----4-:R0:W-:Y:S04]  /*21c50*/  STL [R1+0x8], R0 ;  /* 0x0000080001007387 */ /* 0x0101e80000100800 */
[----:B0-----:R-:W4:Y:S01]  /*21c60*/  LDL.LU R0, [R1+0x3a8] ;  /* 0x0003a80001007983 */ /* 0x001f220000300800 */
[----:B--2---:R-:W-:-:S02]  /*21c70*/  FSETP.GEU.AND P1, PT, R25, 1.175494350822287508e-38, PT ;  /* 0x008000001900780b */ /* 0x004fc40003f2e000 */
[----:B------:R-:W-:Y:S01]  /*21c80*/  LOP3.LUT R3, R3, 0x1800, RZ, 0xc0, !PT ;  /* 0x0000180003037812 */ /* 0x000fe200078ec0ff */
[----:B-----5:R0:W-:Y:S02]  /*21c90*/  STL [R1+0xc], R2 ;  /* 0x00000c0201007387 */ /* 0x0201e40000100800 */
[----:B0-----:R-:W-:Y:S02]  /*21ca0*/  FMUL R2, R25, 8388608 ;  /* 0x4b00000019027820 */ /* 0x001fe40000400000 */
[----:B----4-:R0:W-:Y:S04]  /*21cb0*/  STL [R1+0x10], R0 ;  /* 0x0000100001007387 */ /* 0x0101e80000100800 */
[----:B------:R-:W2:Y:S04]  /*21cc0*/  LDL.LU R26, [R1+0x594] ;  /* 0x00059400011a7983 */ /* 0x000ea80000300800 */
[----:B0-----:R-:W4:Y:S01]  /*21cd0*/  LDL.LU R0, [R1+0x3ac] ;  /* 0x0003ac0001007983 */ /* 0x001f220000300800 */
[----:B------:R-:W-:-:S03]  /*21ce0*/  LEA R12, R29, R3, 0x5 ;  /* 0x000000031d0c7211 */ /* 0x000fc600078e28ff */
[----:B----4-:R0:W-:Y:S04]  /*21cf0*/  STL [R1+0x14], R0 ;  /* 0x0000140001007387 */ /* 0x0101e80000100800 */
[----:B------:R-:W-:Y:S04]  /*21d00*/  STL [R1+0xd44], R25 ;  /* 0x000d441901007387 */ /* 0x000fe80000100800 */
[----:B------:R-:W4:Y:S01]  /*21d10*/  LDL.LU R27, [R1+0x598] ;  /* 0x00059800011b7983 */ /* 0x000f220000300800 */
[----:B0-----:R-:W-:-:S05]  /*21d20*/  FSEL R0, R2, R25, !P1 ;  /* 0x0000001902007208 */ /* 0x001fca0004800000 */
[----:B------:R0:W-:Y:S04]  /*21d30*/  STL [R1+0x20], R0 ;  /* 0x0000200001007387 */ /* 0x0001e80000100800 */
[----:B------:R-:W5:Y:S01]  /*21d40*/  LDL.LU R28, [R1+0x59c] ;  /* 0x00059c00011c7983 */ /* 0x000f620000300800 */
[C---:B--2---:R-:W-:Y:S01]  /*21d50*/  FMUL R2, R26.reuse, 8388608 ;  /* 0x4b0000001a027820 */ /* 0x044fe20000400000 */
[----:B------:R-:W-:Y:S02]  /*21d60*/  FSETP.GEU.AND P2, PT, R26, 1.175494350822287508e-38, PT ;  /* 0x008000001a00780b */ /* 0x000fe40003f4e000 */
[----:B------:R-:W-:Y:S02]  /*21d70*/  IADD3 R3, R0, -0x3f3504f3, RZ ;  /* 0xc0cafb0d00037810 */ /* 0x000fe40007ffe0ff */
[----:B------:R-:W-:-:S02]  /*21d80*/  FSEL R4, R2, R26, !P2 ;  /* 0x0000001a02047208 */ /* 0x000fc40005000000 */
[----:B0-----:R-:W-:Y:S02]  /*21d90*/  LOP3.LUT R0, R3, 0xff800000, RZ, 0xc0, !PT ;  /* 0xff80000003007812 */ /* 0x001fe400078ec0ff */
[----:B------:R-:W-:Y:S01]  /*21da0*/  IADD3 R3, R4, -0x3f3504f3, RZ ;  /* 0xc0cafb0d04037810 */ /* 0x000fe20007ffe0ff */
[----:B------:R-:W-:Y:S04]  /*21db0*/  STL [R1+0xda4], R26 ;  /* 0x000da41a01007387 */ /* 0x000fe80000100800 */
[----:B------:R0:W-:Y:S04]  /*21dc0*/  STL [R1+0x1c], R4 ;  /* 0x00001c0401007387 */ /* 0x0001e80000100800 */
[----:B------:R1:W-:Y:S01]  /*21dd0*/  STL [R1+0x1b8], R0 ;  /* 0x0001b80001007387 */ /* 0x0003e20000100800 */
[----:B0-----:R-:W-:-:S03]  /*21de0*/  LOP3.LUT R4, R3, 0xff800000, RZ, 0xc0, !PT ;  /* 0xff80000003047812 */ /* 0x001fc600078ec0ff */
[----:B------:R-:W0:Y:S01]  /*21df0*/  S2R R3, SR_TID.X ;  /* 0x0000000000037919 */ /* 0x000e220000002100 */
[----:B------:R-:W-:Y:S03]  /*21e00*/  I2F R11, R4 ;  /* 0x00000004000b7306 */ /* 0x000fe60000201400 */
[----:B------:R-:W2:Y:S05]  /*21e10*/  S2R R8, SR_CTAID.Y ;  /* 0x0000000000087919 */ /* 0x000eaa0000002600 */
[----:B------:R1:W1:Y:S01]  /*21e20*/  I2F R15, R0 ;  /* 0x00000000000f7306 */ /* 0x0002620000201400 */
[----:B------:R-:W-:-:S02]  /*21e30*/  SHF.L.U32 R20, R19, 0xa, RZ ;  /* 0x0000000a13147819 */ /* 0x000fc400000006ff */
[C---:B0-----:R-:W-:Y:S02]  /*21e40*/  LOP3.LUT R7, R3.reuse, 0x60, RZ, 0xc0, !PT ;  /* 0x0000006003077812 */ /* 0x041fe400078ec0ff */
[----:B------:R-:W-:Y:S01]  /*21e50*/  LOP3.LUT R26, R3, 0x1c, RZ, 0xc0, !PT ;  /* 0x0000001c031a7812 */ /* 0x000fe200078ec0ff */
[----:B-1----:R-:W-:-:S03]  /*21e60*/  IMAD.SHL.U32 R0, R19, 0x4, RZ ;  /* 0x0000000413007824 */ /* 0x002fc600078e00ff */
[----:B------:R-:W-:Y:S01]  /*21e70*/  LEA R26, R7, R26, 0x1 ;  /* 0x0000001a071a7211 */ /* 0x000fe200078e08ff */
[----:B--2---:R-:W-:Y:S01]  /*21e80*/  IMAD R8, R8, c[0x0][0x1c0], RZ ;  /* 0x0000700008087a24 */ /* 0x004fe200078e02ff */
[C---:B------:R-:W-:Y:S02]  /*21e90*/  SHF.L.U32 R25, R19.reuse, 0x3, RZ ;  /* 0x0000000313197819 */ /* 0x040fe400000006ff */
[----:B------:R-:W-:Y:S02]  /*21ea0*/  SHF.R.U32.HI R16, RZ, 0x1, R19 ;  /* 0x00000001ff107819 */ /* 0x000fe40000011613 */
[----:B------:R-:W-:Y:S02]  /*21eb0*/  LOP3.LUT R20, R20, 0x1800, RZ, 0xc0, !PT ;  /* 0x0000180014147812 */ /* 0x000fe400078ec0ff */
[----:B------:R-:W-:-:S05]  /*21ec0*/  LOP3.LUT R19, R19, 0x7f, RZ, 0xc0, !PT ;  /* 0x0000007f13137812 */ /* 0x000fca00078ec0ff */
[----:B------:R-:W-:Y:S02]  /*21ed0*/  IMAD R19, R19, 0x10, R20 ;  /* 0x0000001013137824 */ /* 0x000fe400078e0214 */
[----:B------:R-:W-:-:S04]  /*21ee0*/  IMAD.HI R19, R8, 0x2, RZ ;  /* 0x0000000208137827 */ /* 0x000fc800078e02ff */
[C---:B----4-:R-:W-:Y:S01]  /*21ef0*/  FMUL R2, R27.reuse, 8388608 ;  /* 0x4b0000001b027820 */ /* 0x050fe20000400000 */
[----:B------:R-:W-:-:S04]  /*21f00*/  FSETP.GEU.AND P3, PT, R27, 1.175494350822287508e-38, PT ;  /* 0x008000001b00780b */ /* 0x000fc80003f6e000 */
[----:B------:R-:W-:-:S05]  /*21f10*/  FSEL R2, R2, R27, !P3 ;  /* 0x0000001b02027208 */ /* 0x000fca0005800000 */
[----:B------:R-:W-:Y:S04]  /*21f20*/  STL [R1+0x18], R2 ;  /* 0x0000180201007387 */ /* 0x000fe80000100800 */
[----:B------:R0:W-:Y:S04]  /*21f30*/  STL [R1+0x1bc], R4 ;  /* 0x0001bc0401007387 */ /* 0x0001e80000100800 */
[----:B0-----:R-:W0:Y:S01]  /*21f40*/  S2R R4, SR_CTAID.X ;  /* 0x0000000000047919 */ /* 0x001e220000002500 */
[C---:B-----5:R-:W-:Y:S01]  /*21f50*/  FMUL R29, R28.reuse, 8388608 ;  /* 0x4b0000001c1d7820 */ /* 0x060fe20000400000 */
[----:B------:R-:W-:-:S02]  /*21f60*/  FSETP.GEU.AND P4, PT, R28, 1.175494350822287508e-38, PT ;  /* 0x008000001c00780b */ /* 0x000fc40003f8e000 */
[----:B------:R-:W-:Y:S02]  /*21f70*/  IADD3 R2, R2, -0x3f3504f3, RZ ;  /* 0xc0cafb0d02027810 */ /* 0x000fe40007ffe0ff */
[----:B------:R-:W-:Y:S02]  /*21f80*/  FSEL R29, R29, R28, !P4 ;  /* 0x0000001c1d1d7208 */ /* 0x000fe40006000000 */
[----:B------:R-:W-:Y:S02]  /*21f90*/  LOP3.LUT R7, R2, 0xff800000, RZ, 0xc0, !PT ;  /* 0xff80000002077812 */ /* 0x000fe400078ec0ff */
[----:B------:R-:W-:-:S03]  /*21fa0*/  IADD3 R2, R29, -0x3f3504f3, RZ ;  /* 0xc0cafb0d1d027810 */ /* 0x000fc60007ffe0ff */
[----:B------:R-:W-:Y:S04]  /*21fb0*/  STL [R1+0x1c0], R7 ;  /* 0x0001c00701007387 */ /* 0x000fe80000100800 */
[----:B------:R1:W-:Y:S01]  /*21fc0*/  STL [R1+0xcbc], R29 ;  /* 0x000cbc1d01007387 */ /* 0x0003e20000100800 */
[----:B0-----:R-:W-:Y:S02]  /*21fd0*/  SHF.L.U32 R4, R4, 0x7, RZ ;  /* 0x0000000704047819 */ /* 0x001fe400000006ff */
[----:B-1----:R-:W-:Y:S02]  /*21fe0*/  LOP3.LUT R29, R0, 0x1c0, RZ, 0xc0, !PT ;  /* 0x000001c0001d7812 */ /* 0x002fe400078ec0ff */
[----:B------:R-:W-:Y:S01]  /*21ff0*/  LOP3.LUT R4, R4, 0x7f, R3, 0xf8, !PT ;  /* 0x0000007f04047812 */ /* 0x000fe200078ef803 */
[----:B------:R-:W-:Y:S01]  /*22000*/  IMAD.SHL.U32 R3, R26, 0x4, RZ ;  /* 0x000000041a037824 */ /* 0x000fe200078e00ff */
[----:B------:R-:W-:Y:S01]  /*22010*/  LOP3.LUT R0, R2, 0xff800000, RZ, 0xc0, !PT ;  /* 0xff80000002007812 */ /* 0x000fe200078ec0ff */
[----:B------:R-:W0:Y:S02]  /*22020*/  I2F R7, R7 ;  /* 0x0000000700077306 */ /* 0x000e240000201400 */
[----:B------:R-:W-:Y:S01]  /*22030*/  IMAD R4, R4, c[0x0][0x1c4], RZ ;  /* 0x0000710004047a24 */ /* 0x000fe200078e02ff */
[----:B------:R-:W-:-:S02]  /*22040*/  LOP3.LUT R3, R12, R3, RZ, 0x3c, !PT ;  /* 0x000000030c037212 */ /* 0x000fc400078e3cff */
[----:B------:R-:W-:Y:S02]  /*22050*/  LOP3.LUT R26, R25, 0x38, RZ, 0xc0, !PT ;  /* 0x00000038191a7812 */ /* 0x000fe400078ec0ff */
[----:B------:R-:W-:Y:S01]  /*22060*/  LOP3.LUT R25, R16, 0x4, RZ, 0xc0, !PT ;  /* 0x0000000410197812 */ /* 0x000fe200078ec0ff */
[----:B------:R-:W1:Y:S01]  /*22070*/  I2F R0, R0 ;  /* 0x0000000000007306 */ /* 0x000e620000201400 */
[----:B------:R-:W-:Y:S02]  /*22080*/  SHF.L.U32 R16, R8, 0x1, RZ ;  /* 0x0000000108107819 */ /* 0x000fe400000006ff */
[----:B------:R-:W-:Y:S01]  /*22090*/  SHF.L.U32 R2, R4, 0x1, RZ ;  /* 0x0000000104027819 */ /* 0x000fe200000006ff */
[----:B------:R2:W-:Y:S01]  /*220a0*/  STL [R1+0x40], R3 ;  /* 0x0000400301007387 */ /* 0x0005e20000100800 */
[----:B------:R-:W-:Y:S02]  /*220b0*/  FSEL R12, RZ, -23, P2 ;  /* 0xc1b80000ff0c7808 */ /* 0x000fe40001000000 */
[----:B------:R-:W-:-:S02]  /*220c0*/  IADD3 R2, P5, P6, R2, c[0x0][0x178], R16 ;  /* 0x00005e0002027a10 */ /* 0x000fc40007ebe010 */
[----:B------:R-:W-:Y:S01]  /*220d0*/  FSEL R16, RZ, -23, P1 ;  /* 0xc1b80000ff107808 */ /* 0x000fe20000800000 */
[----:B--2---:R-:W-:Y:S01]  /*220e0*/  IMAD.HI R3, R4, 0x2, RZ ;  /* 0x0000000204037827 */ /* 0x004fe200078e02ff */
[----:B------:R-:W-:Y:S02]  /*220f0*/  FSEL R8, RZ, -23, P3 ;  /* 0xc1b80000ff087808 */ /* 0x000fe40001800000 */
[----:B------:R-:W-:Y:S02]  /*22100*/  FSEL R4, RZ, -23, P4 ;  /* 0xc1b80000ff047808 */ /* 0x000fe40002000000 */
[----:B------:R-:W-:Y:S01]  /*22110*/  IADD3.X R3, R3, c[0x0][0x17c], R19, P5, P6 ;  /* 0x00005f0003037a10 */ /* 0x000fe20002fec413 */
[----:B------:R-:W-:Y:S01]  /*22120*/  FFMA.FTZ R15, R15, 1.1920928955078125e-07, R16 ;  /* 0x340000000f0f7823 */ /* 0x000fe20000010010 */
[----:B------:R2:W-:Y:S01]  /*22130*/  STL [R1+0xc3c], R2 ;  /* 0x000c3c0201007387 */ /* 0x0005e20000100800 */
[----:B------:R-:W-:Y:S01]  /*22140*/  FFMA.FTZ R11, R11, 1.1920928955078125e-07, R12 ;  /* 0x340000000b0b7823 */ /* 0x000fe2000001000c */
[----:B------:R-:W-:Y:S01]  /*22150*/  IADD3 R25, R25, R26, R29 ;  /* 0x0000001a19197210 */ /* 0x000fe20007ffe01d */
[----:B0-----:R-:W-:Y:S01]  /*22160*/  FFMA.FTZ R7, R7, 1.1920928955078125e-07, R8 ;  /* 0x3400000007077823 */ /* 0x001fe20000010008 */
[----:B------:R-:W-:Y:S01]  /*22170*/  MOV R25, R23 ;  /* 0x0000001700197202 */ /* 0x000fe20000000f00 */
[----:B-1----:R-:W-:Y:S01]  /*22180*/  FFMA.FTZ R0, R0, 1.1920928955078125e-07, R4 ;  /* 0x3400000000007823 */ /* 0x002fe20000010004 */
[----:B------:R-:W-:Y:S01]  /*22190*/  MOV R29, R24 ;  /* 0x00000018001d7202 */ /* 0x000fe20000000f00 */
[----:B--2---:R-:W2:Y:S04]  /*221a0*/  LDL.LU R2, [R1] ;  /* 0x0000000001027983 */ /* 0x004ea80000300800 */
[----:B------:R0:W-:Y:S04]  /*221b0*/  STL [R1+0xc38], R3 ;  /* 0x000c380301007387 */ /* 0x0001e80000100800 */
[----:B0-----:R-:W4:Y:S04]  /*221c0*/  LDL.LU R3, [R1+0x4] ;  /* 0x0000040001037983 */ /* 0x001f280000300800 */
[----:B------:R-:W-:Y:S04]  /*221d0*/  STL [R1+0x224], R15 ;  /* 0x0002240f01007387 */ /* 0x000fe80000100800 */
[----:B------:R-:W-:Y:S04]  /*221e0*/  STL [R1+0x218], R11 ;  /* 0x0002180b01007387 */ /* 0x000fe80000100800 */
[----:B------:R-:W-:Y:S04]  /*221f0*/  STL [R1+0x214], R7 ;  /* 0x0002140701007387 */ /* 0x000fe80000100800 */
[----:B------:R0:W-:Y:S04]  /*22200*/  STL [R1+0xdac], R25 ;  /* 0x000dac1901007387 */ /* 0x0001e80000100800 */
[----:B------:R-:W-:Y:S04]  /*22210*/  STL [R1+0x20c], R0 ;  /* 0x00020c0001007387 */ /* 0x000fe80000100800 */
[----:B0-----:R-:W5:Y:S04]  /*22220*/  LDL.LU R25, [R1+0x10] ;  /* 0x0000100001197983 */ /* 0x001f680000300800 */
[----:B------:R0:W-:Y:S04]  /*22230*/  STL [R1+0xdb0], R29 ;  /* 0x000db01d01007387 */ /* 0x0001e80000100800 */
[----:B0-----:R-:W2:Y:S04]  /*22240*/  LDL.LU R29, [R1+0x14] ;  /* 0x00001400011d7983 */ /* 0x001ea80000300800 */
[----:B------:R-:W2:Y:S04]  /*22250*/  LDL.LU R26, [R1+0x4c] ;  /* 0x00004c00011a7983 */ /* 0x000ea80000300800 */
[----:B--2---:R0:W-:Y:S04]  /*22260*/  STL [R1+0xdc4], R26 ;  /* 0x000dc41a01007387 */ /* 0x0041e80000100800 */
[----:B0-----:R-:W2:Y:S04]  /*22270*/  LDL R26, [R1+0x38] ;  /* 0x00003800011a7983 */ /* 0x001ea80000100800 */
[----:B--2---:R0:W-:Y:S04]  /*22280*/  STL [R1+0xdc8], R26 ;  /* 0x000dc81a01007387 */ /* 0x0041e80000100800 */
[----:B0-----:R-:W2:Y:S04]  /*22290*/  LDL R26, [R1+0x34] ;  /* 0x00003400011a7983 */ /* 0x001ea80000100800 */
[----:B--2---:R0:W-:Y:S04]  /*222a0*/  STL [R1+0xdcc], R26 ;  /* 0x000dcc1a01007387 */ /* 0x0041e80000100800 */
[----:B0-----:R-:W2:Y:S01]  /*222b0*/  LDL R26, [R1+0x28] ;  /* 0x00002800011a7983 */ /* 0x001ea20000100800 */
[----:B------:R-:W-:-:S03]  /*222c0*/  FSETP.GT.AND P0, PT, |R28|, 8.50705917302346158658e+37, PT ;  /* 0x7e8000001c00780b */ /* 0x000fc60003f04200 */
[----:B--2---:R0:W-:Y:S04]  /*222d0*/  STL [R1+0xdd0], R26 ;  /* 0x000dd01a01007387 */ /* 0x0041e80000100800 */
[----:B0-----:R-:W2:Y:S04]  /*222e0*/  LDL R26, [R1+0x24] ;  /* 0x00002400011a7983 */ /* 0x001ea80000100800 */
[----:B------:R-:W3:Y:S04]  /*222f0*/  LDL.LU R0, [R1+0x54] ;  /* 0x0000540001007983 */ /* 0x000ee80000300800 */
[----:B------:R-:W3:Y:S04]  /*22300*/  LDL.LU R4, [R1+0x5c] ;  /* 0x00005c0001047983 */ /* 0x000ee80000300800 */
[----:B------:R-:W3:Y:S04]  /*22310*/  LDL.LU R7, [R1+0x64] ;  /* 0x0000640001077983 */ /* 0x000ee80000300800 */
[----:B------:R-:W3:Y:S04]  /*22320*/  LDL.LU R8, [R1+0x6c] ;  /* 0x00006c0001087983 */ /* 0x000ee80000300800 */
[----:B------:R-:W3:Y:S04]  /*22330*/  LDL.LU R11, [R1+0x74] ;  /* 0x00007400010b7983 */ /* 0x000ee80000300800 */
[----:B------:R-:W3:Y:S04]  /*22340*/  LDL.LU R12, [R1+0x7c] ;  /* 0x00007c00010c7983 */ /* 0x000ee80000300800 */
[----:B------:R-:W3:Y:S04]  /*22350*/  LDL.LU R15, [R1+0x84] ;  /* 0x00008400010f7983 */ /* 0x000ee80000300800 */
[----:B------:R-:W3:Y:S04]  /*22360*/  LDL.LU R16, [R1+0x8c] ;  /* 0x00008c0001107983 */ /* 0x000ee80000300800 */
[----:B------:R-:W3:Y:S01]  /*22370*/  LDL.LU R19, [R1+0x94] ;  /* 0x0000940001137983 */ /* 0x000ee20000300800 */
[----:B------:R-:W-:-:S03]  /*22380*/  FSETP.GT.AND P1, PT, |R27|, 8.50705917302346158658e+37, PT ;  /* 0x7e8000001b00780b */ /* 0x000fc60003f24200 */
[----:B------:R-:W3:Y:S04]  /*22390*/  LDL.LU R20, [R1+0x9c] ;  /* 0x00009c0001147983 */ /* 0x000ee80000300800 */
[----:B------:R-:W3:Y:S04]  /*223a0*/  LDL.LU R23, [R1+0xa4] ;  /* 0x0000a40001177983 */ /* 0x000ee80000300800 */
[----:B------:R-:W3:Y:S04]  /*223b0*/  LDL.LU R24, [R1+0xac] ;  /* 0x0000ac0001187983 */ /* 0x000ee80000300800 */
[----:B------:R0:W-:Y:S04]  /*223c0*/  STL [R1+0xda8], R27 ;  /* 0x000da81b01007387 */ /* 0x0001e80000100800 */
[----:B0-----:R-:W3:Y:S01]  /*223d0*/  LDL.LU R27, [R1+0x48] ;  /* 0x00004800011b7983 */ /* 0x001ee20000300800 */
[----:B--2---:R-:W-:-:S05]  /*223e0*/  @P0 FMUL R26, R26, 0.25 ;  /* 0x3e8000001a1a0820 */ /* 0x004fca0000400000 */
[----:B------:R0:W-:Y:S04]  /*223f0*/  @P0 STL [R1+0x24], R26 ;  /* 0x0000241a01000387 */ /* 0x0001e80000100800 */
[----:B0-----:R-:W2:Y:S02]  /*22400*/  LDL.LU R26, [R1+0xdd0] ;  /* 0x000dd000011a7983 */ /* 0x001ea40000300800 */
[----:B--2---:R-:W-:-:S05]  /*22410*/  @P0 FMUL R26, R26, 0.25 ;  /* 0x3e8000001a1a0820 */ /* 0x004fca0000400000 */
[----:B------:R0:W-:Y:S04]  /*22420*/  @P0 STL [R1+0x28], R26 ;  /* 0x0000281a01000387 */ /* 0x0001e80000100800 */
[----:B0-----:R-:W2:Y:S02]  /*22430*/  LDL.LU R26, [R1+0xdcc] ;  /* 0x000dcc00011a7983 */ /* 0x001ea40000300800 */
[----:B--2---:R-:W-:-:S05]  /*22440*/  @P0 FMUL R26, R26, 0.25 ;  /* 0x3e8000001a1a0820 */ /* 0x004fca0000400000 */
[----:B------:R0:W-:Y:S04]  /*22450*/  @P0 STL [R1+0x34], R26 ;  /* 0x0000341a01000387 */ /* 0x0001e80000100800 */
[----:B0-----:R-:W2:Y:S01]  /*22460*/  LDL.LU R26, [R1+0xdc8] ;  /* 0x000dc800011a7983 */ /* 0x001ea20000300800 */
[----:B---3--:R-:W-:Y:S02]  /*22470*/  @P0 FMUL R27, R27, 0.25 ;  /* 0x3e8000001b1b0820 */ /* 0x008fe40000400000 */
[----:B--2---:R-:W-:-:S05]  /*22480*/  @P0 FMUL R26, R26, 0.25 ;  /* 0x3e8000001a1a0820 */ /* 0x004fca0000400000 */
[----:B------:R0:W-:Y:S04]  /*22490*/  @P0 STL [R1+0x38], R26 ;  /* 0x0000381a01000387 */ /* 0x0001e80000100800 */
[----:B0-----:R-:W2:Y:S04]  /*224a0*/  LDL.LU R26, [R1+0xdc4] ;  /* 0x000dc400011a7983 */ /* 0x001ea80000300800 */
[----:B------:R0:W-:Y:S04]  /*224b0*/  STL [R1+0xdb4], R27 ;  /* 0x000db41b01007387 */ /* 0x0001e80000100800 */
[----:B0-----:R-:W3:Y:S04]  /*224c0*/  LDL R27, [R1+0x38] ;  /* 0x00003800011b7983 */ /* 0x001ee80000100800 */
[----:B---3--:R0:W-:Y:S04]  /*224d0*/  STL [R1+0xdb8], R27 ;  /* 0x000db81b01007387 */ /* 0x0081e80000100800 */
[----:B0-----:R-:W3:Y:S04]  /*224e0*/  LDL R27, [R1+0x34] ;  /* 0x00003400011b7983 */ /* 0x001ee80000100800 */
[----:B---3--:R0:W-:Y:S04]  /*224f0*/  STL [R1+0xdbc], R27 ;  /* 0x000dbc1b01007387 */ /* 0x0081e80000100800 */
[----:B0-----:R-:W3:Y:S01]  /*22500*/  LDL R27, [R1+0x28] ;  /* 0x00002800011b7983 */ /* 0x001ee20000100800 */
[----:B------:R-:W-:-:S03]  /*22510*/  FSETP.GEU.AND P2, PT, |R28|, 1.175494350822287508e-38, PT ;  /* 0x008000001c00780b */ /* 0x000fc60003f4e200 */
[----:B---3--:R0:W-:Y:S04]  /*22520*/  STL [R1+0xdc0], R27 ;  /* 0x000dc01b01007387 */ /* 0x0081e80000100800 */
[----:B0-----:R-:W3:Y:S06]  /*22530*/  LDL R27, [R1+0x24] ;  /* 0x00002400011b7983 */ /* 0x001eec0000100800 */
[----:B---3--:R-:W-:-:S05]  /*22540*/  @!P2 FMUL R27, R27, 16777216 ;  /* 0x4b8000001b1ba820 */ /* 0x008fca0000400000 */
[----:B------:R0:W-:Y:S04]  /*22550*/  @!P2 STL [R1+0x24], R27 ;  /* 0x0000241b0100a387 */ /* 0x0001e80000100800 */
[----:B0-----:R-:W3:Y:S02]  /*22560*/  LDL.LU R27, [R1+0xdc0] ;  /* 0x000dc000011b7983 */ /* 0x001ee40000300800 */
[----:B---3--:R-:W-:-:S05]  /*22570*/  @!P2 FMUL R27, R27, 16777216 ;  /* 0x4b8000001b1ba820 */ /* 0x008fca0000400000 */
[----:B------:R0:W-:Y:S04]  /*22580*/  @!P2 STL [R1+0x28], R27 ;  /* 0x0000281b0100a387 */ /* 0x0001e80000100800 */
[----:B0-----:R-:W3:Y:S01]  /*22590*/  LDL.LU R27, [R1+0xdbc] ;  /* 0x000dbc00011b7983 */ /* 0x001ee20000300800 */
[----:B------:R-:W-:-:S04]  /*225a0*/  @P0 FMUL R28, R28, 0.25 ;  /* 0x3e8000001c1c0820 */ /* 0x000fc80000400000 */
[----:B------:R-:W-:Y:S02]  /*225b0*/  @!P2 FMUL R28, R28, 16777216 ;  /* 0x4b8000001c1ca820 */ /* 0x000fe40000400000 */
[----:B---3--:R-:W-:-:S05]  /*225c0*/  @!P2 FMUL R27, R27, 16777216 ;  /* 0x4b8000001b1ba820 */ /* 0x008fca0000400000 */
[----:B------:R0:W-:Y:S04]  /*225d0*/  @!P2 STL [R1+0x34], R27 ;  /* 0x0000341b0100a387 */ /* 0x0001e80000100800 */
[----:B0-----:R-:W3:Y:S01]  /*225e0*/  LDL.LU R27, [R1+0xdb8] ;  /* 0x000db800011b7983 */ /* 0x001ee20000300800 */
[----:B------:R-:W0:Y:S01]  /*225f0*/  MUFU.RCP R28, R28 ;  /* 0x0000001c001c7308 */ /* 0x000e220000001000 */
[----:B------:R-:W-:Y:S02]  /*22600*/  @P0 FMUL R29, R29, 0.25 ;  /* 0x3e8000001d1d0820 */ /* 0x000fe40000400000 */
[----:B-----5:R-:W-:Y:S02]  /*22610*/  @P0 FMUL R25, R25, 0.25 ;  /* 0x3e80000019190820 */ /* 0x020fe40000400000 */
[----:B----4-:R-:W-:-:S02]  /*22620*/  @P0 FMUL R3, R3, 0.25 ;  /* 0x3e80000003030820 */ /* 0x010fc40000400000 */
[----:B------:R-:W-:Y:S02]  /*22630*/  @!P2 FMUL R29, R29, 16777216 ;  /* 0x4b8000001d1da820 */ /* 0x000fe40000400000 */
[----:B------:R-:W-:Y:S02]  /*22640*/  @!P2 FMUL R25, R25, 16777216 ;  /* 0x4b8000001919a820 */ /* 0x000fe40000400000 */
[----:B------:R-:W-:Y:S02]  /*22650*/  @!P2 FMUL R3, R3, 16777216 ;  /* 0x4b8000000303a820 */ /* 0x000fe40000400000 */
[----:B------:R-:W-:Y:S02]  /*22660*/  @P0 FMUL R2, R2, 0.25 ;  /* 0x3e80000002020820 */ /* 0x000fe40000400000 */
[C---:B0-----:R-:W-:Y:S02]  /*22670*/  FMUL R29, R28.reuse, R29 ;  /* 0x0000001d1c1d7220 */ /* 0x041fe40000400000 */
[----:B------:R-:W-:-:S02]  /*22680*/  FMUL R25, R28, R25 ;  /* 0x000000191c197220 */ /* 0x000fc40000400000 */
[----:B------:R-:W-:Y:S02]  /*22690*/  @P0 FMUL R5, R5, 0.25 ;  /* 0x3e80000005050820 */ /* 0x000fe40000400000 */
[----:B------:R-:W-:Y:S02]  /*226a0*/  FMUL R3, R28, R3 ;  /* 0x000000031c037220 */ /* 0x000fe40000400000 */
[----:B------:R-:W-:Y:S02]  /*226b0*/  @!P2 FMUL R2, R2, 16777216 ;  /* 0x4b8000000202a820 */ /* 0x000fe40000400000 */
[----:B------:R-:W-:Y:S02]  /*226c0*/  @!P2 FMUL R5, R5, 16777216 ;  /* 0x4b8000000505a820 */ /* 0x000fe40000400000 */
[----:B------:R-:W-:Y:S02]  /*226d0*/  @P0 FMUL R6, R6, 0.25 ;  /* 0x3e80000006060820 */ /* 0x000fe40000400000 */
[----:B------:R-:W-:-:S02]  /*226e0*/  @P0 FMUL R9, R9, 0.25 ;  /* 0x3e80000009090820 */ /* 0x000fc40000400000 */
[----:B------:R-:W-:Y:S02]  /*226f0*/  @!P2 FMUL R6, R6, 16777216 ;  /* 0x4b8000000606a820 */ /* 0x000fe40000400000 */
[----:B------:R-:W-:Y:S02]  /*22700*/  @!P2 FMUL R9, R9, 16777216 ;  /* 0x4b8000000909a820 */ /* 0x000fe40000400000 */
[----:B---3--:R-:W-:-:S05]  /*22710*/  @!P2 FMUL R27, R27, 16777216 ;  /* 0x4b8000001b1ba820 */ /* 0x008fca0000400000 */
[----:B------:R0:W-:Y:S04]  /*22720*/  @!P2 STL [R1+0x38], R27 ;  /* 0x0000381b0100a387 */ /* 0x0001e80000100800 */
[----:B0-----:R-:W3:Y:S04]  /*22730*/  LDL.LU R27, [R1+0xdb4] ;  /* 0x000db400011b7983 */ /* 0x001ee80000300800 */
[----:B------:R0:W-:Y:S04]  /*22740*/  STL [R1+0x2a4], R29 ;  /* 0x0002a41d01007387 */ /* 0x0001e80000100800 */
[----:B0-----:R-:W4:Y:S04]  /*22750*/  LDL.LU R29, [R1+0xdb0] ;  /* 0x000db000011d7983 */ /* 0x001f280000300800 */
[----:B------:R0:W-:Y:S04]  /*22760*/  STL [R1+0x2a0], R25 ;  /* 0x0002a01901007387 */ /* 0x0001e80000100800 */
[----:B0-----:R-:W5:Y:S04]  /*22770*/  LDL.LU R25, [R1+0xdac] ;  /* 0x000dac0001197983 */ /* 0x001f680000300800 */
[----:B------:R0:W-:Y:S02]  /*22780*/  STL [R1+0x29c], R3 ;  /* 0x00029c0301007387 */ /* 0x0001e40000100800 */
[----:B0-----:R-:W-:-:S02]  /*22790*/  FMUL R3, R28, R2 ;  /* 0x000000021c037220 */ /* 0x001fc40000400000 */
[C---:B------:R-:W-:Y:S02]  /*227a0*/  FMUL R2, R28.reuse, R5 ;  /* 0x000000051c027220 */ /* 0x040fe40000400000 */
[----:B------:R-:W4:Y:S04]  /*227b0*/  LDL.LU R5, [R1+0x38] ;  /* 0x0000380001057983 */ /* 0x000f280000300800 */
[----:B------:R-:W-:Y:S04]  /*227c0*/  STL [R1+0x298], R3 ;  /* 0x0002980301007387 */ /* 0x000fe80000100800 */
[----:B------:R0:W-:Y:S02]  /*227d0*/  STL [R1+0x294], R2 ;  /* 0x0002940201007387 */ /* 0x0001e40000100800 */
[----:B0-----:R-:W-:-:S02]  /*227e0*/  FMUL R2, R28, R6 ;  /* 0x000000061c027220 */ /* 0x001fc40000400000 */
[----:B------:R-:W4:Y:S04]  /*227f0*/  LDL.LU R6, [R1+0x34] ;  /* 0x0000340001067983 */ /* 0x000f280000300800 */
[----:B------:R0:W-:Y:S02]  /*22800*/  STL [R1+0x290], R2 ;  /* 0x0002900201007387 */ /* 0x0001e40000100800 */
[----:B0-----:R-:W-:Y:S02]  /*22810*/  FMUL R2, R28, R9 ;  /* 0x000000091c027220 */ /* 0x001fe40000400000 */
[----:B------:R-:W5:Y:S04]  /*22820*/  LDL.LU R9, [R1+0x28] ;  /* 0x0000280001097983 */ /* 0x000f680000300800 */
[----:B------:R0:W-:Y:S04]  /*22830*/  STL [R1+0xc40], R2 ;  /* 0x000c400201007387 */ /* 0x0001e80000100800 */
[----:B0-----:R-:W5:Y:S01]  /*22840*/  LDL.LU R2, [R1+0x24] ;  /* 0x0000240001027983 */ /* 0x001f620000300800 */
[----:B------:R-:W-:-:S02]  /*22850*/  @P0 FMUL R10, R10, 0.25 ;  /* 0x3e8000000a0a0820 */ /* 0x000fc40000400000 */
[----:B------:R-:W-:Y:S02]  /*22860*/  @P0 FMUL R13, R13, 0.25 ;  /* 0x3e8000000d0d0820 */ /* 0x000fe40000400000 */
[----:B------:R-:W-:Y:S02]  /*22870*/  @!P2 FMUL R10, R10, 16777216 ;  /* 0x4b8000000a0aa820 */ /* 0x000fe40000400000 */
[----:B------:R-:W-:Y:S02]  /*22880*/  @P0 FMUL R14, R14, 0.25 ;  /* 0x3e8000000e0e0820 */ /* 0x000fe40000400000 */
[----:B------:R-:W-:Y:S02]  /*22890*/  @P0 FMUL R17, R17, 0.25 ;  /* 0x3e80000011110820 */ /* 0x000fe40000400000 */
[----:B------:R-:W-:Y:S02]  /*228a0*/  FMUL R3, R28, R10 ;  /* 0x0000000a1c037220 */ /* 0x000fe40000400000 */
[----:B------:R-:W-:-:S02]  /*228b0*/  @!P2 FMUL R13, R13, 16777216 ;  /* 0x4b8000000d0da820 */ /* 0x000fc40000400000 */
[----:B------:R-:W-:Y:S02]  /*228c0*/  @!P2 FMUL R14, R14, 16777216 ;  /* 0x4b8000000e0ea820 */ /* 0x000fe40000400000 */
[----:B------:R-:W-:Y:S01]  /*228d0*/  @P0 FMUL R18, R18, 0.25 ;  /* 0x3e80000012120820 */ /* 0x000fe20000400000 */
[----:B------:R0:W-:Y:S01]  /*228e0*/  STL [R1+0xc44], R3 ;  /* 0x000c440301007387 */ /* 0x0001e20000100800 */
[----:B------:R-:W-:Y:S02]  /*228f0*/  @P0 FMUL R21, R21, 0.25 ;  /* 0x3e80000015150820 */ /* 0x000fe40000400000 */
[----:B------:R-:W-:Y:S02]  /*22900*/  @!P2 FMUL R17, R17, 16777216 ;  /* 0x4b8000001111a820 */ /* 0x000fe40000400000 */
[----:B------:R-:W-:Y:S02]  /*22910*/  FMUL R13, R28, R13 ;  /* 0x0000000d1c0d7220 */ /* 0x000fe40000400000 */
[----:B------:R-:W-:-:S02]  /*22920*/  @P0 FMUL R22, R22, 0.25 ;  /* 0x3e80000016160820 */ /* 0x000fc40000400000 */
[----:B------:R-:W-:Y:S02]  /*22930*/  @!P2 FMUL R18, R18, 16777216 ;  /* 0x4b8000001212a820 */ /* 0x000fe40000400000 */
[C---:B0-----:R-:W-:Y:S02]  /*22940*/  FMUL R3, R28.reuse, R14 ;  /* 0x0000000e1c037220 */ /* 0x041fe40000400000 */
[----:B------:R-:W-:Y:S02]  /*22950*/  @!P2 FMUL R21, R21, 16777216 ;  /* 0x4b8000001515a820 */ /* 0x000fe40000400000 */
[----:B------:R-:W-:Y:S01]  /*22960*/  FMUL R10, R28, R17 ;  /* 0x000000111c0a7220 */ /* 0x000fe20000400000 */
[----:B------:R0:W-:Y:S01]  /*22970*/  STL [R1+0x264], R13 ;  /* 0x0002640d01007387 */ /* 0x0001e20000100800 */
[----:B------:R-:W-:-:S03]  /*22980*/  @!P2 FMUL R22, R22, 16777216 ;  /* 0x4b8000001616a820 */ /* 0x000fc60000400000 */
[----:B------:R1:W-:Y:S04]  /*22990*/  STL [R1+0x260], R3 ;  /* 0x0002600301007387 */ /* 0x0003e80000100800 */
[----:B------:R2:W-:Y:S01]  /*229a0*/  STL [R1+0x25c], R10 ;  /* 0x00025c0a01007387 */ /* 0x0005e20000100800 */
[C---:B0-----:R-:W-:Y:S02]  /*229b0*/  FMUL R13, R28.reuse, R18 ;  /* 0x000000121c0d7220 */ /* 0x041fe40000400000 */
[----:B-1----:R-:W-:-:S03]  /*229c0*/  FMUL R3, R28, R21 ;  /* 0x000000151c037220 */ /* 0x002fc60000400000 */
[----:B------:R-:W-:Y:S01]  /*229d0*/  STL [R1+0x258], R13 ;  /* 0x0002580d01007387 */ /* 0x000fe20000100800 */
[----:B--2---:R-:W-:-:S03]  /*229e0*/  FMUL R10, R28, R22 ;  /* 0x000000161c0a7220 */ /* 0x004fc60000400000 */
[----:B------:R5:W-:Y:S01]  /*229f0*/  STL [R1+0x254], R3 ;  /* 0x0002540301007387 */ /* 0x000be20000100800 */
[----:B------:R-:W-:-:S03]  /*22a00*/  @P0 FMUL R26, R26, 0.25 ;  /* 0x3e8000001a1a0820 */ /* 0x000fc60000400000 */
[----:B------:R-:W-:Y:S01]  /*22a10*/  STL [R1+0x250], R10 ;  /* 0x0002500a01007387 */ /* 0x000fe20000100800 */
[----:B------:R-:W-:Y:S02]  /*22a20*/  @P0 FMUL R0, R0, 0.25 ;  /* 0x3e80000000000820 */ /* 0x000fe40000400000 */
[----:B------:R-:W-:Y:S02]  /*22a30*/  @!P2 FMUL R26, R26, 16777216 ;  /* 0x4b8000001a1aa820 */ /* 0x000fe40000400000 */
[----:B------:R-:W-:Y:S02]  /*22a40*/  @P0 FMUL R4, R4, 0.25 ;  /* 0x3e80000004040820 */ /* 0x000fe40000400000 */
[----:B------:R-:W-:Y:S02]  /*22a50*/  @!P2 FMUL R0, R0, 16777216 ;  /* 0x4b8000000000a820 */ /* 0x000fe40000400000 */
[----:B------:R-:W-:Y:S02]  /*22a60*/  @P0 FMUL R7, R7, 0.25 ;  /* 0x3e80000007070820 */ /* 0x000fe40000400000 */
[----:B------:R-:W-:-:S02]  /*22a70*/  @!P2 FMUL R4, R4, 16777216 ;  /* 0x4b8000000404a820 */ /* 0x000fc40000400000 */
        /* <DEDUP_REMOVED lines=18> */
[----:B------:R-:W-:Y:S02]  /*22ba0*/  @!P2 FMUL R24, R24, 16777216 ;  /* 0x4b8000001818a820 */ /* 0x000fe40000400000 */
[----:B---3--:R-:W-:Y:S02]  /*22bb0*/  @!P2 FMUL R27, R27, 16777216 ;  /* 0x4b8000001b1ba820 */ /* 0x008fe40000400000 */
[C---:B----4-:R-:W-:Y:S02]  /*22bc0*/  FMUL R6, R28.reuse, R6 ;  /* 0x000000061c067220 */ /* 0x050fe40000400000 */
[C---:B-----5:R-:W-:Y:S02]  /*22bd0*/  FMUL R3, R28.reuse, R9 ;  /* 0x000000091c037220 */ /* 0x060fe40000400000 */
[----:B------:R-:W-:-:S05]  /*22be0*/  FMUL R2, R28, R2 ;  /* 0x000000021c027220 */ /* 0x000fca0000400000 */
[----:B------:R0:W-:Y:S04]  /*22bf0*/  STL [R1+0x24c], R2 ;  /* 0x00024c0201007387 */ /* 0x0001e80000100800 */
[----:B------:R1:W-:Y:S01]  /*22c00*/  STL [R1+0x248], R3 ;  /* 0x0002480301007387 */ /* 0x0003e20000100800 */
[----:B0-----:R-:W-:-:S03]  /*22c10*/  FMUL R2, R28, R5 ;  /* 0x000000051c027220 */ /* 0x001fc60000400000 */
[----:B------:R-:W-:Y:S01]  /*22c20*/  STL [R1+0x204], R6 ;  /* 0x0002040601007387 */ /* 0x000fe20000100800 */
[----:B-1----:R-:W-:-:S03]  /*22c30*/  FMUL R3, R28, R27 ;  /* 0x0000001b1c037220 */ /* 0x002fc60000400000 */
[----:B------:R-:W2:Y:S04]  /*22c40*/  LDL.LU R27, [R1+0xda8] ;  /* 0x000da800011b7983 */ /* 0x000ea80000300800 */
[----:B------:R0:W-:Y:S02]  /*22c50*/  STL [R1+0x200], R2 ;  /* 0x0002000201007387 */ /* 0x0001e40000100800 */
[C---:B0-----:R-:W-:Y:S02]  /*22c60*/  FMUL R2, R28.reuse, R26 ;  /* 0x0000001a1c027220 */ /* 0x041fe40000400000 */
[----:B------:R-:W3:Y:S04]  /*22c70*/  LDL.LU R26, [R1+0xda4] ;  /* 0x000da400011a7983 */ /* 0x000ee80000300800 */
[----:B------:R0:W-:Y:S02]  /*22c80*/  STL [R1+0x1f4], R3 ;  /* 0x0001f40301007387 */ /* 0x0001e40000100800 */
[----:B0-----:R-:W-:-:S02]  /*22c90*/  FMUL R3, R28, R0 ;  /* 0x000000001c037220 */ /* 0x001fc40000400000 */
[----:B------:R-:W4:Y:S04]  /*22ca0*/  LDL.LU R0, [R1+0xda0] ;  /* 0x000da00001007983 */ /* 0x000f280000300800 */
[----:B------:R0:W-:Y:S02]  /*22cb0*/  STL [R1+0x1f0], R2 ;  /* 0x0001f00201007387 */ /* 0x0001e40000100800 */
[C---:B0-----:R-:W-:Y:S02]  /*22cc0*/  FMUL R2, R28.reuse, R4 ;  /* 0x000000041c027220 */ /* 0x041fe40000400000 */
[----:B------:R-:W5:Y:S04]  /*22cd0*/  LDL.LU R4, [R1+0xd9c] ;  /* 0x000d9c0001047983 */ /* 0x000f680000300800 */
[----:B------:R0:W-:Y:S02]  /*22ce0*/  STL [R1+0x1e4], R3 ;  /* 0x0001e40301007387 */ /* 0x0001e40000100800 */
[----:B0-----:R-:W-:-:S02]  /*22cf0*/  FMUL R3, R28, R7 ;  /* 0x000000071c037220 */ /* 0x001fc40000400000 */
[----:B------:R-:W2:Y:S04]  /*22d00*/  LDL.LU R7, [R1+0xd98] ;  /* 0x000d980001077983 */ /* 0x000ea80000300800 */
[----:B------:R0:W-:Y:S02]  /*22d10*/  STL [R1+0x1e0], R2 ;  /* 0x0001e00201007387 */ /* 0x0001e40000100800 */
[C---:B0-----:R-:W-:Y:S02]  /*22d20*/  FMUL R2, R28.reuse, R8 ;  /* 0x000000081c027220 */ /* 0x041fe40000400000 */
[----:B------:R-:W2:Y:S04]  /*22d30*/  LDL.LU R8, [R1+0xd94] ;  /* 0x000d940001087983 */ /* 0x000ea80000300800 */
        /* <DEDUP_REMOVED lines=10> */
[----:B0-----:R-:W-:Y:S02]  /*22de0*/  FMUL R2, R28, R16 ;  /* 0x000000101c027220 */ /* 0x001fe40000400000 */
[----:B------:R-:W2:Y:S04]  /*22df0*/  LDL.LU R16, [R1+0xd84] ;  /* 0x000d840001107983 */ /* 0x000ea80000300800 */
[----:B------:R0:W-:Y:S01]  /*22e00*/  STL [R1+0x6c], R3 ;  /* 0x00006c0301007387 */ /* 0x0001e20000100800 */
[----:B------:R-:W-:-:S02]  /*22e10*/  IMAD.MOV.U32 R5, RZ, RZ, R29 ;  /* 0x000000ffff057224 */ /* 0x000fc400078e001d */
[C---:B0-----:R-:W-:Y:S02]  /*22e20*/  FMUL R3, R28.reuse, R19 ;  /* 0x000000131c037220 */ /* 0x041fe40000400000 */
[----:B------:R-:W2:Y:S04]  /*22e30*/  LDL.LU R19, [R1+0xd80] ;  /* 0x000d800001137983 */ /* 0x000ea80000300800 */
[----:B------:R0:W-:Y:S01]  /*22e40*/  STL [R1+0x64], R2 ;  /* 0x0000640201007387 */ /* 0x0001e20000100800 */
[----:B------:R-:W-:Y:S01]  /*22e50*/  MOV R6, R25 ;  /* 0x0000001900067202 */ /* 0x000fe20000000f00 */
        /* <DEDUP_REMOVED lines=8> */
[----:B------:R-:W-:Y:S04]  /*22ee0*/  STL [R1+0x4c], R3 ;  /* 0x00004c0301007387 */ /* 0x000fe80000100800 */
[----:B------:R0:W-:Y:S04]  /*22ef0*/  STL [R1+0xd4c], R5 ;  /* 0x000d4c0501007387 */ /* 0x0001e80000100800 */
[----:B------:R-:W-:Y:S04]  /*22f00*/  STL [R1+0x48], R2 ;  /* 0x0000480201007387 */ /* 0x000fe80000100800 */
[----:B0-----:R-:W2:Y:S04]  /*22f10*/  LDL.LU R5, [R1+0x8] ;  /* 0x0000080001057983 */ /* 0x001ea80000300800 */
        /* <DEDUP_REMOVED lines=8> */
[----:B0-----:R-:W2:Y:S04]  /*22fa0*/  LDL R25, [R1+0x30] ;  /* 0x0000300001197983 */ /* 0x001ea80000100800 */
[----:B--2---:R0:W-:Y:S04]  /*22fb0*/  STL [R1+0xd70], R25 ;  /* 0x000d701901007387 */ /* 0x0041e80000100800 */
[----:B0-----:R-:W2:Y:S04]  /*22fc0*/  LDL R25, [R1+0x2c] ;  /* 0x00002c0001197983 */ /* 0x001ea80000100800 */
        /* <DEDUP_REMOVED lines=8> */
[----:B------:R-:W4:Y:S01]  /*23050*/  LDL.LU R3, [R1+0xa0] ;  /* 0x0000a00001037983 */ /* 0x000f220000300800 */
[----:B---3--:R-:W-:-:S03]  /*23060*/  FSETP.GT.AND P0, PT, |R26|, 8.50705917302346158658e+37, PT ;  /* 0x7e8000001a00780b */ /* 0x008fc60003f04200 */
        /* <DEDUP_REMOVED lines=40> */
[----:B------:R-:W-:Y:S02]  /*232f0*/  @P1 FMUL R5, R5, 0.25 ;  /* 0x3e80000005051820 */ /* 0x000fe40000400000 */
[----:B----4-:R-:W-:-:S02]  /*23300*/  @P1 FMUL R0, R0, 0.25 ;  /* 0x3e80000000001820 */ /* 0x010fc40000400000 */
[----:B------:R-:W-:Y:S02]  /*23310*/  @!P2 FMUL R6, R6, 16777216 ;  /* 0x4b8000000606a820 */ /* 0x000fe40000400000 */
[----:B-----5:R-:W-:Y:S02]  /*23320*/  @P1 FMUL R4, R4, 0.25 ;  /* 0x3e80000004041820 */ /* 0x020fe40000400000 */
[----:B------:R-:W-:Y:S02]  /*23330*/  @!P2 FMUL R5, R5, 16777216 ;  /* 0x4b8000000505a820 */ /* 0x000fe40000400000 */
[----:B------:R-:W-:Y:S02]  /*23340*/  @P1 FMUL R7, R7, 0.25 ;  /* 0x3e80000007071820 */ /* 0x000fe40000400000 */
[----:B------:R-:W-:Y:S02]  /*23350*/  @!P2 FMUL R0, R0, 16777216 ;  /* 0x4b8000000000a820 */ /* 0x000fe40000400000 */
[----:B0-----:R-:W-:-:S02]  /*23360*/  FMUL R6, R27, R6 ;  /* 0x000000061b067220 */ /* 0x001fc40000400000 */
[----:B------:R-:W-:Y:S02]  /*23370*/  @P1 FMUL R8, R8, 0.25 ;  /* 0x3e80000008081820 */ /* 0x000fe40000400000 */
[----:B------:R-:W-:Y:S02]  /*23380*/  @!P2 FMUL R4, R4, 16777216 ;  /* 0x4b8000000404a820 */ /* 0x000fe40000400000 */
[----:B------:R-:W-:Y:S02]  /*23390*/  FMUL R5, R27, R5 ;  /* 0x000000051b057220 */ /* 0x000fe40000400000 */
[----:B------:R-:W-:Y:S02]  /*233a0*/  @!P2 FMUL R7, R7, 16777216 ;  /* 0x4b8000000707a820 */ /* 0x000fe40000400000 */
[----:B------:R-:W-:Y:S02]  /*233b0*/  FMUL R0, R27, R0 ;  /* 0x000000001b007220 */ /* 0x000fe40000400000 */
[----:B------:R-:W-:-:S02]  /*233c0*/  @!P2 FMUL R8, R8, 16777216 ;  /* 0x4b8000000808a820 */ /* 0x000fc40000400000 */
[C---:B------:R-:W-:Y:S02]  /*233d0*/  FMUL R4, R27.reuse, R4 ;  /* 0x000000041b047220 */ /* 0x040fe40000400000 */
[C---:B------:R-:W-:Y:S02]  /*233e0*/  FMUL R7, R27.reuse, R7 ;  /* 0x000000071b077220 */ /* 0x040fe40000400000 */
[----:B------:R-:W-:Y:S02]  /*233f0*/  FMUL R8, R27, R8 ;  /* 0x000000081b087220 */ /* 0x000fe40000400000 */
[----:B---3--:R-:W-:-:S05]  /*23400*/  @!P2 FMUL R26, R26, 16777216 ;  /* 0x4b8000001a1aa820 */ /* 0x008fca0000400000 */
[----:B------:R0:W-:Y:S04]  /*23410*/  @!P2 STL [R1+0x44], R26 ;  /* 0x0000441a0100a387 */ /* 0x0001e80000100800 */
[----:B0-----:R-:W3:Y:S04]  /*23420*/  LDL.LU R26, [R1+0xd54] ;  /* 0x000d5400011a7983 */ /* 0x001ee80000300800 */
[----:B------:R0:W-:Y:S04]  /*23430*/  STL [R1+0x284], R6 ;  /* 0x0002840601007387 */ /* 0x0001e80000100800 */
[----:B0-----:R-:W4:Y:S04]  /*23440*/  LDL.LU R6, [R1+0xd50] ;  /* 0x000d500001067983 */ /* 0x001f280000300800 */
[----:B------:R0:W-:Y:S04]  /*23450*/  STL [R1+0x280], R5 ;  /* 0x0002800501007387 */ /* 0x0001e80000100800 */
[----:B0-----:R-:W5:Y:S04]  /*23460*/  LDL.LU R5, [R1+0xd4c] ;  /* 0x000d4c0001057983 */ /* 0x001f680000300800 */
[----:B------:R0:W-:Y:S04]  /*23470*/  STL [R1+0x27c], R0 ;  /* 0x00027c0001007387 */ /* 0x0001e80000100800 */
[----:B0-----:R-:W4:Y:S04]  /*23480*/  LDL.LU R0, [R1+0x44] ;  /* 0x0000440001007983 */ /* 0x001f280000300800 */
[----:B------:R0:W-:Y:S04]  /*23490*/  STL [R1+0x278], R4 ;  /* 0x0002780401007387 */ /* 0x0001e80000100800 */
[----:B0-----:R-:W4:Y:S04]  /*234a0*/  LDL.LU R4, [R1+0x3c] ;  /* 0x00003c0001047983 */ /* 0x001f280000300800 */
[----:B------:R0:W-:Y:S04]  /*234b0*/  STL [R1+0x274], R7 ;  /* 0x0002740701007387 */ /* 0x0001e80000100800 */
[----:B0-----:R-:W4:Y:S04]  /*234c0*/  LDL.LU R7, [R1+0x30] ;  /* 0x0000300001077983 */ /* 0x001f280000300800 */
[----:B------:R0:W-:Y:S04]  /*234d0*/  STL [R1+0x270], R8 ;  /* 0x0002700801007387 */ /* 0x0001e80000100800 */
[----:B0-----:R-:W4:Y:S01]  /*234e0*/  LDL.LU R8, [R1+0x2c] ;  /* 0x00002c0001087983 */ /* 0x001f220000300800 */
[----:B------:R-:W-:-:S02]  /*234f0*/  @P1 FMUL R11, R11, 0.25 ;  /* 0x3e8000000b0b1820 */ /* 0x000fc40000400000 */
[----:B------:R-:W-:Y:S02]  /*23500*/  @P1 FMUL R12, R12, 0.25 ;  /* 0x3e8000000c0c1820 */ /* 0x000fe40000400000 */
[----:B------:R-:W-:Y:S02]  /*23510*/  @!P2 FMUL R11, R11, 16777216 ;  /* 0x4b8000000b0ba820 */ /* 0x000fe40000400000 */
[----:B------:R-:W-:Y:S02]  /*23520*/  @P1 FMUL R15, R15, 0.25 ;  /* 0x3e8000000f0f1820 */ /* 0x000fe40000400000 */
[----:B------:R-:W-:Y:S02]  /*23530*/  FMUL R11, R27, R11 ;  /* 0x0000000b1b0b7220 */ /* 0x000fe40000400000 */
[----:B------:R-:W-:Y:S02]  /*23540*/  @!P2 FMUL R12, R12, 16777216 ;  /* 0x4b8000000c0ca820 */ /* 0x000fe40000400000 */
[----:B------:R-:W-:-:S02]  /*23550*/  @P1 FMUL R16, R16, 0.25 ;  /* 0x3e80000010101820 */ /* 0x000fc40000400000 */
[----:B------:R-:W-:Y:S02]  /*23560*/  @!P2 FMUL R15, R15, 16777216 ;  /* 0x4b8000000f0fa820 */ /* 0x000fe40000400000 */
[----:B------:R-:W-:Y:S01]  /*23570*/  @P1 FMUL R19, R19, 0.25 ;  /* 0x3e80000013131820 */ /* 0x000fe20000400000 */
[----:B------:R0:W-:Y:S01]  /*23580*/  STL [R1+0x26c], R11 ;  /* 0x00026c0b01007387 */ /* 0x0001e20000100800 */
[----:B------:R-:W-:Y:S02]  /*23590*/  @P1 FMUL R20, R20, 0.25 ;  /* 0x3e80000014141820 */ /* 0x000fe40000400000 */
[----:B------:R-:W-:Y:S02]  /*235a0*/  FMUL R12, R27, R12 ;  /* 0x0000000c1b0c7220 */ /* 0x000fe40000400000 */
[----:B------:R-:W-:Y:S02]  /*235b0*/  @!P2 FMUL R16, R16, 16777216 ;  /* 0x4b8000001010a820 */ /* 0x000fe40000400000 */
[----:B------:R-:W-:-:S02]  /*235c0*/  @!P2 FMUL R19, R19, 16777216 ;  /* 0x4b8000001313a820 */ /* 0x000fc40000400000 */
[----:B0-----:R-:W-:Y:S02]  /*235d0*/  FMUL R11, R27, R15 ;  /* 0x0000000f1b0b7220 */ /* 0x001fe40000400000 */
[----:B------:R-:W-:Y:S02]  /*235e0*/  @P1 FMUL R23, R23, 0.25 ;  /* 0x3e80000017171820 */ /* 0x000fe40000400000 */
[----:B------:R-:W-:Y:S01]  /*235f0*/  @!P2 FMUL R20, R20, 16777216 ;  /* 0x4b8000001414a820 */ /* 0x000fe20000400000 */
[----:B------:R0:W-:Y:S01]  /*23600*/  STL [R1+0x268], R12 ;  /* 0x0002680c01007387 */ /* 0x0001e20000100800 */
[----:B------:R-:W-:Y:S02]  /*23610*/  @P1 FMUL R24, R24, 0.25 ;  /* 0x3e80000018181820 */ /* 0x000fe40000400000 */
[----:B------:R-:W-:Y:S01]  /*23620*/  FMUL R15, R27, R16 ;  /* 0x000000101b0f7220 */ /* 0x000fe20000400000 */
[----:B------:R1:W-:Y:S01]  /*23630*/  STL [R1+0x220], R11 ;  /* 0x0002200b01007387 */ /* 0x0003e20000100800 */
[----:B------:R-:W-:-:S02]  /*23640*/  @!P2 FMUL R23, R23, 16777216 ;  /* 0x4b8000001717a820 */ /* 0x000fc40000400000 */
[----:B------:R-:W-:Y:S02]  /*23650*/  @!P2 FMUL R24, R24, 16777216 ;  /* 0x4b8000001818a820 */ /* 0x000fe40000400000 */
[C---:B0-----:R-:W-:Y:S01]  /*23660*/  FMUL R12, R27.reuse, R19 ;  /* 0x000000131b0c7220 */ /* 0x041fe20000400000 */
[----:B------:R0:W-:Y:S01]  /*23670*/  STL [R1+0x21c], R15 ;  /* 0x00021c0f01007387 */ /* 0x0001e20000100800 */
[----:B-1----:R-:W-:-:S03]  /*23680*/  FMUL R11, R27, R20 ;  /* 0x000000141b0b7220 */ /* 0x002fc60000400000 */
[----:B------:R1:W-:Y:S01]  /*23690*/  STL [R1+0x210], R12 ;  /* 0x0002100c01007387 */ /* 0x0003e20000100800 */
[----:B--2---:R-:W-:-:S03]  /*236a0*/  @P1 FMUL R25, R25, 0.25 ;  /* 0x3e80000019191820 */ /* 0x004fc60000400000 */
[----:B------:R4:W-:Y:S01]  /*236b0*/  STL [R1+0x208], R11 ;  /* 0x0002080b01007387 */ /* 0x0009e20000100800 */
[C---:B0-----:R-:W-:Y:S02]  /*236c0*/  FMUL R15, R27.reuse, R23 ;  /* 0x000000171b0f7220 */ /* 0x041fe40000400000 */
[----:B-1----:R-:W-:-:S03]  /*236d0*/  FMUL R12, R27, R24 ;  /* 0x000000181b0c7220 */ /* 0x002fc60000400000 */
[----:B------:R-:W-:Y:S01]  /*236e0*/  STL [R1+0x1fc], R15 ;  /* 0x0001fc0f01007387 */ /* 0x000fe20000100800 */
[----:B------:R-:W-:Y:S02]  /*236f0*/  @P1 FMUL R28, R28, 0.25 ;  /* 0x3e8000001c1c1820 */ /* 0x000fe40000400000 */
[----:B------:R-:W-:Y:S01]  /*23700*/  @P1 FMUL R22, R22, 0.25 ;  /* 0x3e80000016161820 */ /* 0x000fe20000400000 */
[----:B------:R-:W-:Y:S01]  /*23710*/  STL [R1+0x1f8], R12 ;  /* 0x0001f80c01007387 */ /* 0x000fe20000100800 */
[----:B------:R-:W-:Y:S02]  /*23720*/  @!P2 FMUL R25, R25, 16777216 ;  /* 0x4b8000001919a820 */ /* 0x000fe40000400000 */
[----:B------:R-:W-:Y:S02]  /*23730*/  @!P2 FMUL R28, R28, 16777216 ;  /* 0x4b8000001c1ca820 */ /* 0x000fe40000400000 */
[----:B------:R-:W-:Y:S02]  /*23740*/  @P1 FMUL R21, R21, 0.25 ;  /* 0x3e80000015151820 */ /* 0x000fe40000400000 */
[----:B------:R-:W-:-:S02]  /*23750*/  @P1 FMUL R18, R18, 0.25 ;  /* 0x3e80000012121820 */ /* 0x000fc40000400000 */
[----:B------:R-:W-:Y:S02]  /*23760*/  @!P2 FMUL R22, R22, 16777216 ;  /* 0x4b8000001616a820 */ /* 0x000fe40000400000 */
[----:B------:R-:W-:Y:S02]  /*23770*/  @P1 FMUL R29, R29, 0.25 ;  /* 0x3e8000001d1d1820 */ /* 0x000fe40000400000 */
[----:B------:R-:W-:Y:S02]  /*23780*/  @P1 FMUL R17, R17, 0.25 ;  /* 0x3e80000011111820 */ /* 0x000fe40000400000 */
[----:B------:R-:W-:Y:S02]  /*23790*/  @!P2 FMUL R21, R21, 16777216 ;  /* 0x4b8000001515a820 */ /* 0x000fe40000400000 */
[----:B------:R-:W-:Y:S02]  /*237a0*/  @!P2 FMUL R18, R18, 16777216 ;  /* 0x4b8000001212a820 */ /* 0x000fe40000400000 */
[----:B------:R-:W-:-:S02]  /*237b0*/  @!P2 FMUL R29, R29, 16777216 ;  /* 0x4b8000001d1da820 */ /* 0x000fc40000400000 */
[----:B------:R-:W-:Y:S02]  /*237c0*/  @P1 FMUL R14, R14, 0.25 ;  /* 0x3e8000000e0e1820 */ /* 0x000fe40000400000 */
[----:B------:R-:W-:Y:S02]  /*237d0*/  @!P2 FMUL R17, R17, 16777216 ;  /* 0x4b8000001111a820 */ /* 0x000fe40000400000 */
[----:B------:R-:W-:Y:S02]  /*237e0*/  @P1 FMUL R3, R3, 0.25 ;  /* 0x3e80000003031820 */ /* 0x000fe40000400000 */
[----:B------:R-:W-:Y:S02]  /*237f0*/  @P1 FMUL R13, R13, 0.25 ;  /* 0x3e8000000d0d1820 */ /* 0x000fe40000400000 */
[----:B------:R-:W-:Y:S02]  /*23800*/  FMUL R29, R27, R29 ;  /* 0x0000001d1b1d7220 */ /* 0x000fe40000400000 */
[----:B------:R-:W-:-:S02]  /*23810*/  @!P2 FMUL R14, R14, 16777216 ;  /* 0x4b8000000e0ea820 */ /* 0x000fc40000400000 */
[----:B------:R-:W-:Y:S02]  /*23820*/  @!P2 FMUL R3, R3, 16777216 ;  /* 0x4b8000000303a820 */ /* 0x000fe40000400000 */
[----:B------:R-:W-:Y:S02]  /*23830*/  @!P2 FMUL R13, R13, 16777216 ;  /* 0x4b8000000d0da820 */ /* 0x000fe40000400000 */
[----:B------:R-:W-:Y:S02]  /*23840*/  @P1 FMUL R10, R10, 0.25 ;  /* 0x3e8000000a0a1820 */ /* 0x000fe40000400000 */
[----:B------:R-:W-:Y:S02]  /*23850*/  @P1 FMUL R2, R2, 0.25 ;  /* 0x3e80000002021820 */ /* 0x000fe40000400000 */
[----:B------:R-:W-:Y:S02]  /*23860*/  @!P2 FMUL R10, R10, 16777216 ;  /* 0x4b8000000a0aa820 */ /* 0x000fe40000400000 */
[----:B------:R-:W-:-:S02]  /*23870*/  @!P2 FMUL R2, R2, 16777216 ;  /* 0x4b8000000202a820 */ /* 0x000fc40000400000 */
[----:B---3--:R-:W-:Y:S02]  /*23880*/  @!P2 FMUL R26, R26, 16777216 ;  /* 0x4b8000001a1aa820 */ /* 0x008fe40000400000 */
[C---:B----4-:R-:W-:Y:S02]  /*23890*/  FMUL R11, R27.reuse, R8 ;  /* 0x000000081b0b7220 */ /* 0x050fe40000400000 */
[C---:B------:R-:W-:Y:S02]  /*238a0*/  FMUL R8, R27.reuse, R7 ;  /* 0x000000071b087220 */ /* 0x040fe40000400000 */
[C---:B------:R-:W-:Y:S01]  /*238b0*/  FMUL R7, R27.reuse, R4 ;  /* 0x000000041b077220 */ /* 0x040fe20000400000 */
[----:B------:R-:W-:Y:S01]  /*238c0*/  STL [R1+0x1ec], R11 ;  /* 0x0001ec0b01007387 */ /* 0x000fe20000100800 */
[C---:B------:R-:W-:Y:S02]  /*238d0*/  FMUL R4, R27.reuse, R0 ;  /* 0x000000001b047220 */ /* 0x040fe40000400000 */
[C---:B------:R-:W-:Y:S01]  /*238e0*/  FMUL R0, R27.reuse, R26 ;  /* 0x0000001a1b007220 */ /* 0x040fe20000400000 */
[----:B------:R-:W-:Y:S04]  /*238f0*/  STL [R1+0x1e8], R8 ;  /* 0x0001e80801007387 */ /* 0x000fe80000100800 */
[----:B------:R0:W-:Y:S04]  /*23900*/  STL [R1+0x1d4], R7 ;  /* 0x0001d40701007387 */ /* 0x0001e80000100800 */
[----:B------:R-:W2:Y:S04]  /*23910*/  LDL.LU R26, [R1+0xd48] ;  /* 0x000d4800011a7983 */ /* 0x000ea80000300800 */
[----:B------:R1:W-:Y:S01]  /*23920*/  STL [R1+0x1d0], R4 ;  /* 0x0001d00401007387 */ /* 0x0003e20000100800 */
[----:B0-----:R-:W-:-:S03]  /*23930*/  FMUL R7, R27, R25 ;  /* 0x000000191b077220 */ /* 0x001fc60000400000 */
[----:B------:R-:W3:Y:S04]  /*23940*/  LDL.LU R25, [R1+0xd44] ;  /* 0x000d440001197983 */ /* 0x000ee80000300800 */
[----:B------:R0:W-:Y:S01]  /*23950*/  STL [R1+0x1cc], R0 ;  /* 0x0001cc0001007387 */ /* 0x0001e20000100800 */
[----:B-1----:R-:W-:-:S03]  /*23960*/  FMUL R4, R27, R28 ;  /* 0x0000001c1b047220 */ /* 0x002fc60000400000 */
[----:B------:R1:W-:Y:S01]  /*23970*/  STL [R1+0xac], R7 ;  /* 0x0000ac0701007387 */ /* 0x0003e20000100800 */
[----:B0-----:R-:W-:-:S03]  /*23980*/  FMUL R0, R27, R22 ;  /* 0x000000161b007220 */ /* 0x001fc60000400000 */
[----:B------:R0:W-:Y:S01]  /*23990*/  STL [R1+0xa4], R4 ;  /* 0x0000a40401007387 */ /* 0x0001e20000100800 */
[----:B-1----:R-:W-:-:S03]  /*239a0*/  FMUL R7, R27, R21 ;  /* 0x000000151b077220 */ /* 0x002fc60000400000 */
[----:B------:R1:W-:Y:S01]  /*239b0*/  STL [R1+0x9c], R0 ;  /* 0x00009c0001007387 */ /* 0x0003e20000100800 */
[----:B0-----:R-:W-:-:S03]  /*239c0*/  FMUL R4, R27, R18 ;  /* 0x000000121b047220 */ /* 0x001fc60000400000 */
[----:B------:R-:W-:Y:S01]  /*239d0*/  STL [R1+0x94], R7 ;  /* 0x0000940701007387 */ /* 0x000fe20000100800 */
[----:B-1----:R-:W-:-:S03]  /*239e0*/  FMUL R0, R27, R17 ;  /* 0x000000111b007220 */ /* 0x002fc60000400000 */
[----:B------:R0:W-:Y:S04]  /*239f0*/  STL [R1+0x8c], R4 ;  /* 0x00008c0401007387 */ /* 0x0001e80000100800 */
[----:B------:R1:W-:Y:S04]  /*23a00*/  STL [R1+0xcc0], R29 ;  /* 0x000cc01d01007387 */ /* 0x0003e80000100800 */
[----:B------:R4:W-:Y:S01]  /*23a10*/  STL [R1+0x34], R0 ;  /* 0x0000340001007387 */ /* 0x0009e20000100800 */
[C---:B0-----:R-:W-:Y:S02]  /*23a20*/  FMUL R4, R27.reuse, R14 ;  /* 0x0000000e1b047220 */ /* 0x041fe40000400000 */
[----:B-1----:R-:W-:-:S03]  /*23a30*/  FMUL R29, R27, R3 ;  /* 0x000000031b1d7220 */ /* 0x002fc60000400000 */
[----:B------:R-:W-:Y:S01]  /*23a40*/  STL [R1+0x28], R4 ;  /* 0x0000280401007387 */ /* 0x000fe20000100800 */
[----:B----4-:R-:W-:-:S03]  /*23a50*/  FMUL R0, R27, R13 ;  /* 0x0000000d1b007220 */ /* 0x010fc60000400000 */
[----:B------:R-:W-:Y:S01]  /*23a60*/  STL [R1+0xcc4], R29 ;  /* 0x000cc41d01007387 */ /* 0x000fe20000100800 */
[----:B------:R-:W-:-:S03]  /*23a70*/  FMUL R3, R27, R10 ;  /* 0x0000000a1b037220 */ /* 0x000fc60000400000 */
[----:B------:R0:W-:Y:S01]  /*23a80*/  STL [R1+0x24], R0 ;  /* 0x0000240001007387 */ /* 0x0001e20000100800 */
[----:B------:R-:W-:-:S03]  /*23a90*/  MOV R14, R6 ;  /* 0x00000006000e7202 */ /* 0x000fc60000000f00 */
[----:B------:R1:W-:Y:S01]  /*23aa0*/  STL [R1+0x10], R3 ;  /* 0x0000100301007387 */ /* 0x0003e20000100800 */
[----:B0-----:R-:W-:-:S05]  /*23ab0*/  FMUL R0, R27, R2 ;  /* 0x000000021b007220 */ /* 0x001fca0000400000 */
[----:B------:R-:W-:Y:S04]  /*23ac0*/  STL [R1+0xc], R0 ;  /* 0x00000c0001007387 */ /* 0x000fe80000100800 */
[----:B------:R-:W4:Y:S04]  /*23ad0*/  LDL.LU R2, [R1+0xb8] ;  /* 0x0000b80001027983 */ /* 0x000f280000300800 */
[----:B-1----:R-:W2:Y:S04]  /*23ae0*/  LDL.LU R3, [R1+0xc0] ;  /* 0x0000c00001037983 */ /* 0x002ea80000300800 */
[----:B------:R0:W-:Y:S04]  /*23af0*/  STL [R1+0xd1c], R14 ;  /* 0x000d1c0e01007387 */ /* 0x0001e80000100800 */
[----:B0-----:R-:W2:Y:S04]  /*23b00*/  LDL.LU R14, [R1+0xd8] ;  /* 0x0000d800010e7983 */ /* 0x001ea80000300800 */
[----:B--2---:R0:W-:Y:S04]  /*23b10*/  STL [R1+0xd34], R14 ;  /* 0x000d340e01007387 */ /* 0x0041e80000100800 */
[----:B0-----:R-:W2:Y:S04]  /*23b20*/  LDL R14, [R1+0xd0] ;  /* 0x0000d000010e7983 */ /* 0x001ea80000100800 */
[----:B--2---:R0:W-:Y:S04]  /*23b30*/  STL [R1+0xd38], R14 ;  /* 0x000d380e01007387 */ /* 0x0041e80000100800 */
[----:B0-----:R-:W2:Y:S04]  /*23b40*/  LDL R14, [R1+0xcc] ;  /* 0x0000cc00010e7983 */ /* 0x001ea80000100800 */
[----:B--2---:R0:W-:Y:S04]  /*23b50*/  STL [R1+0xd3c], R14 ;  /* 0x000d3c0e01007387 */ /* 0x0041e80000100800 */
[----:B0-----:R-:W2:Y:S01]  /*23b60*/  LDL R14, [R1+0xc8] ;  /* 0x0000c800010e7983 */ /* 0x001ea20000100800 */
[----:B------:R-:W-:-:S04]  /*23b70*/  @P1 FMUL R9, R9, 0.25 ;  /* 0x3e80000009091820 */ /* 0x000fc80000400000 */
[----:B------:R-:W-:-:S04]  /*23b80*/  @!P2 FMUL R9, R9, 16777216 ;  /* 0x4b8000000909a820 */ /* 0x000fc80000400000 */
[----:B------:R-:W-:Y:S01]  /*23b90*/  FMUL R24, R27, R9 ;  /* 0x000000091b187220 */ /* 0x000fe20000400000 */
        /* <DEDUP_REMOVED lines=25> */
[----:B------:R0:W-:Y:S04]  /*23d30*/  STL [R1+0xcc8], R24 ;  /* 0x000cc81801007387 */ /* 0x0001e80000100800 */
[----:B0-----:R-:W3:Y:S04]  /*23d40*/  LDL.LU R24, [R1+0xe8] ;  /* 0x0000e80001187983 */ /* 0x001ee80000300800 */
        /* <DEDUP_REMOVED lines=15> */
[----:B------:R0:W-:Y:S04]  /*23e40*/  STL [R1+0xd28], R14 ;  /* 0x000d280e01007387 */ /* 0x0001e80000100800 */
[----:B0-----:R-:W2:Y:S04]  /*23e50*/  LDL R14, [R1+0xd0] ;  /* 0x0000d000010e7983 */ /* 0x001ea80000100800 */
[----:B--2---:R0:W-:Y:S04]  /*23e60*/  STL [R1+0xd2c], R14 ;  /* 0x000d2c0e01007387 */ /* 0x0041e80000100800 */
[----:B0-----:R-:W2:Y:S01]  /*23e70*/  LDL R14, [R1+0xcc] ;  /* 0x0000cc00010e7983 */ /* 0x001ea20000100800 */
[----:B------:R-:W-:Y:S01]  /*23e80*/  FSETP.GEU.AND P2, PT, |R26|, 1.175494350822287508e-38, PT ;  /* 0x008000001a00780b */ /* 0x000fe20003f4e200 */
[----:B------:R-:W-:-:S02]  /*23e90*/  @P0 FMUL R3, R3, 0.25 ;  /* 0x3e80000003030820 */ /* 0x000fc40000400000 */
[----:B--2---:R0:W-:Y:S04]  /*23ea0*/  STL [R1+0xd30], R14 ;  /* 0x000d300e01007387 */ /* 0x0041e80000100800 */
[----:B0-----:R-:W2:Y:S06]  /*23eb0*/  LDL R14, [R1+0xc8] ;  /* 0x0000c800010e7983 */ /* 0x001eac0000100800 */
[----:B------:R-:W-:-:S05]  /*23ec0*/  @!P2 FMUL R3, R3, 16777216 ;  /* 0x4b8000000303a820 */ /* 0x000fca0000400000 */
[----:B------:R0:W-:Y:S04]  /*23ed0*/  STL [R1+0xd24], R3 ;  /* 0x000d240301007387 */ /* 0x0001e80000100800 */
[----:B0-----:R-:W3:Y:S01]  /*23ee0*/  LDL.LU R3, [R1+0xc4] ;  /* 0x0000c40001037983 */ /* 0x001ee20000300800 */
[----:B--2---:R-:W-:-:S05]  /*23ef0*/  @!P2 FMUL R14, R14, 16777216 ;  /* 0x4b8000000e0ea820 */ /* 0x004fca0000400000 */
[----:B------:R0:W-:Y:S04]  /*23f00*/  @!P2 STL [R1+0xc8], R14 ;  /* 0x0000c80e0100a387 */ /* 0x0001e80000100800 */
[----:B0-----:R-:W2:Y:S02]  /*23f10*/  LDL.LU R14, [R1+0xd30] ;  /* 0x000d3000010e7983 */ /* 0x001ea40000300800 */
[----:B--2---:R-:W-:-:S05]  /*23f20*/  @!P2 FMUL R14, R14, 16777216 ;  /* 0x4b8000000e0ea820 */ /* 0x004fca0000400000 */
[----:B------:R0:W-:Y:S04]  /*23f30*/  @!P2 STL [R1+0xcc], R14 ;  /* 0x0000cc0e0100a387 */ /* 0x0001e80000100800 */
[----:B0-----:R-:W2:Y:S02]  /*23f40*/  LDL.LU R14, [R1+0xd2c] ;  /* 0x000d2c00010e7983 */ /* 0x001ea40000300800 */
[----:B--2---:R-:W-:-:S05]  /*23f50*/  @!P2 FMUL R14, R14, 16777216 ;  /* 0x4b8000000e0ea820 */ /* 0x004fca0000400000 */
[----:B------:R0:W-:Y:S04]  /*23f60*/  @!P2 STL [R1+0xd0], R14 ;  /* 0x0000d00e0100a387 */ /* 0x0001e80000100800 */
[----:B0-----:R-:W2:Y:S01]  /*23f70*/  LDL.LU R14, [R1+0xd28] ;  /* 0x000d2800010e7983 */ /* 0x001ea20000300800 */
[----:B-----5:R-:W-:Y:S02]  /*23f80*/  @P0 FMUL R5, R5, 0.25 ;  /* 0x3e80000005050820 */ /* 0x020fe40000400000 */
[----:B------:R-:W-:Y:S02]  /*23f90*/  @P0 FMUL R26, R26, 0.25 ;  /* 0x3e8000001a1a0820 */ /* 0x000fe40000400000 */
[----:B------:R-:W-:Y:S02]  /*23fa0*/  @!P2 FMUL R5, R5, 16777216 ;  /* 0x4b8000000505a820 */ /* 0x000fe40000400000 */
[----:B---3--:R-:W-:-:S02]  /*23fb0*/  @!P2 FMUL R3, R3, 16777216 ;  /* 0x4b8000000303a820 */ /* 0x008fc40000400000 */
[----:B------:R-:W-:Y:S02]  /*23fc0*/  @!P2 FMUL R26, R26, 16777216 ;  /* 0x4b8000001a1aa820 */ /* 0x000fe40000400000 */
[----:B----4-:R-:W-:-:S04]  /*23fd0*/  @P0 FMUL R2, R2, 0.25 ;  /* 0x3e80000002020820 */ /* 0x010fc80000400000 */
[----:B------:R-:W-:Y:S02]  /*23fe0*/  @!P2 FMUL R2, R2, 16777216 ;  /* 0x4b8000000202a820 */ /* 0x000fe40000400000 */
[----:B--2---:R-:W-:-:S05]  /*23ff0*/  @!P2 FMUL R14, R14, 16777216 ;  /* 0x4b8000000e0ea820 */ /* 0x004fca0000400000 */
[----:B------:R0:W-:Y:S02]  /*24000*/  STL [R1+0xd20], R14 ;  /* 0x000d200e01007387 */ /* 0x0001e40000100800 */
[----:B0-----:R-:W-:Y:S01]  /*24010*/  IMAD.MOV.U32 R14, RZ, RZ, R3 ;  /* 0x000000ffff0e7224 */ /* 0x001fe200078e0003 */
[----:B------:R-:W-:Y:S02]  /*24020*/  MOV R3, R5 ;  /* 0x0000000500037202 */ /* 0x000fe40000000f00 */
[----:B------:R0:W1:Y:S02]  /*24030*/  MUFU.RCP R5, R26 ;  /* 0x0000001a00057308 */ /* 0x0000640000001000 */
[----:B0-----:R-:W2:Y:S01]  /*24040*/  LDL.LU R26, [R1+0xd0] ;  /* 0x0000d000011a7983 */ /* 0x001ea20000300800 */
[C---:B-1----:R-:W-:Y:S02]  /*24050*/  FMUL R2, R5.reuse, R2 ;  /* 0x0000000205027220 */ /* 0x042fe40000400000 */
[----:B------:R-:W-:-:S03]  /*24060*/  FMUL R3, R5, R3 ;  /* 0x0000000305037220 */ /* 0x000fc60000400000 */
[----:B------:R0:W-:Y:S04]  /*24070*/  STL [R1+0xc48], R2 ;  /* 0x000c480201007387 */ /* 0x0001e80000100800 */
[----:B0-----:R-:W3:Y:S04]  /*24080*/  LDL.LU R2, [R1+0xc8] ;  /* 0x0000c80001027983 */ /* 0x001ee80000300800 */
[----:B------:R0:W-:Y:S04]  /*24090*/  STL [R1+0x240], R3 ;  /* 0x0002400301007387 */ /* 0x0001e80000100800 */
[----:B0-----:R-:W4:Y:S01]  /*240a0*/  LDL.LU R3, [R1+0xd24] ;  /* 0x000d240001037983 */ /* 0x001f220000300800 */
[----:B------:R-:W-:-:S02]  /*240b0*/  FMUL R14, R5, R14 ;  /* 0x0000000e050e7220 */ /* 0x000fc40000400000 */
[----:B----4-:R-:W-:-:S05]  /*240c0*/  FMUL R3, R5, R3 ;  /* 0x0000000305037220 */ /* 0x010fca0000400000 */
[----:B------:R0:W-:Y:S04]  /*240d0*/  STL [R1+0xc4c], R3 ;  /* 0x000c4c0301007387 */ /* 0x0001e80000100800 */
[----:B0-----:R-:W4:Y:S04]  /*240e0*/  LDL.LU R3, [R1+0xcc] ;  /* 0x0000cc0001037983 */ /* 0x001f280000300800 */
[----:B------:R0:W-:Y:S04]  /*240f0*/  STL [R1+0x238], R14 ;  /* 0x0002380e01007387 */ /* 0x0001e80000100800 */
[----:B0-----:R-:W5:Y:S01]  /*24100*/  LDL.LU R14, [R1+0xd20] ;  /* 0x000d2000010e7983 */ /* 0x001f620000300800 */
[----:B---3--:R-:W-:-:S02]  /*24110*/  FMUL R2, R5, R2 ;  /* 0x0000000205027220 */ /* 0x008fc40000400000 */
[----:B------:R-:W-:-:S03]  /*24120*/  @P0 FMUL R25, R25, 0.25 ;  /* 0x3e80000019190820 */ /* 0x000fc60000400000 */
[----:B------:R4:W-:Y:S01]  /*24130*/  STL [R1+0xc50], R2 ;  /* 0x000c500201007387 */ /* 0x0009e20000100800 */
[----:B------:R-:W-:Y:S02]  /*24140*/  @P0 FMUL R24, R24, 0.25 ;  /* 0x3e80000018180820 */ /* 0x000fe40000400000 */
[----:B------:R-:W-:Y:S02]  /*24150*/  @P0 FMUL R27, R27, 0.25 ;  /* 0x3e8000001b1b0820 */ /* 0x000fe40000400000 */
[----:B------:R-:W-:Y:S02]  /*24160*/  @!P2 FMUL R25, R25, 16777216 ;  /* 0x4b8000001919a820 */ /* 0x000fe40000400000 */
[----:B------:R-:W-:Y:S02]  /*24170*/  @!P2 FMUL R24, R24, 16777216 ;  /* 0x4b8000001818a820 */ /* 0x000fe40000400000 */
[----:B------:R-:W-:Y:S02]  /*24180*/  @P0 FMUL R29, R29, 0.25 ;  /* 0x3e8000001d1d0820 */ /* 0x000fe40000400000 */
[----:B------:R-:W-:-:S02]  /*24190*/  @!P2 FMUL R27, R27, 16777216 ;  /* 0x4b8000001b1ba820 */ /* 0x000fc40000400000 */
[----:B------:R-:W-:Y:S02]  /*241a0*/  @P0 FMUL R23, R23, 0.25 ;  /* 0x3e80000017170820 */ /* 0x000fe40000400000 */
[----:B------:R-:W-:Y:S02]  /*241b0*/  @P0 FMUL R20, R20, 0.25 ;  /* 0x3e80000014140820 */ /* 0x000fe40000400000 */
[----:B------:R-:W-:Y:S02]  /*241c0*/  @!P2 FMUL R29, R29, 16777216 ;  /* 0x4b8000001d1da820 */ /* 0x000fe40000400000 */
[----:B------:R-:W-:Y:S02]  /*241d0*/  @!P2 FMUL R23, R23, 16777216 ;  /* 0x4b8000001717a820 */ /* 0x000fe40000400000 */
[----:B------:R-:W-:Y:S02]  /*241e0*/  @!P2 FMUL R20, R20, 16777216 ;  /* 0x4b8000001414a820 */ /* 0x000fe40000400000 */
[----:B------:R-:W-:-:S02]  /*241f0*/  @P0 FMUL R19, R19, 0.25 ;  /* 0x3e80000013130820 */ /* 0x000fc40000400000 */
[----:B------:R-:W-:Y:S02]  /*24200*/  @P0 FMUL R16, R16, 0.25 ;  /* 0x3e80000010100820 */ /* 0x000fe40000400000 */
[----:B------:R-:W-:Y:S02]  /*24210*/  @!P2 FMUL R19, R19, 16777216 ;  /* 0x4b8000001313a820 */ /* 0x000fe40000400000 */
[----:B------:R-:W-:Y:S02]  /*24220*/  @P0 FMUL R15, R15, 0.25 ;  /* 0x3e8000000f0f0820 */ /* 0x000fe40000400000 */
[----:B------:R-:W-:Y:S02]  /*24230*/  @!P2 FMUL R16, R16, 16777216 ;  /* 0x4b8000001010a820 */ /* 0x000fe40000400000 */
[----:B------:R-:W-:Y:S02]  /*24240*/  @P0 FMUL R12, R12, 0.25 ;  /* 0x3e8000000c0c0820 */ /* 0x000fe40000400000 */
[----:B------:R-:W-:-:S02]  /*24250*/  @P0 FMUL R11, R11, 0.25 ;  /* 0x3e8000000b0b0820 */ /* 0x000fc40000400000 */
[----:B------:R-:W-:Y:S02]  /*24260*/  @!P2 FMUL R15, R15, 16777216 ;  /* 0x4b8000000f0fa820 */ /* 0x000fe40000400000 */
[----:B------:R-:W-:Y:S02]  /*24270*/  @!P2 FMUL R12, R12, 16777216 ;  /* 0x4b8000000c0ca820 */ /* 0x000fe40000400000 */
[----:B------:R-:W-:Y:S02]  /*24280*/  @P0 FMUL R8, R8, 0.25 ;  /* 0x3e80000008080820 */ /* 0x000fe40000400000 */
[----:B------:R-:W-:Y:S02]  /*24290*/  @!P2 FMUL R11, R11, 16777216 ;  /* 0x4b8000000b0ba820 */ /* 0x000fe40000400000 */
[----:B------:R-:W-:Y:S02]  /*242a0*/  @P0 FMUL R7, R7, 0.25 ;  /* 0x3e80000007070820 */ /* 0x000fe40000400000 */
[----:B------:R-:W-:-:S02]  /*242b0*/  @P0 FMUL R4, R4, 0.25 ;  /* 0x3e80000004040820 */ /* 0x000fc40000400000 */
[----:B------:R-:W-:Y:S02]  /*242c0*/  FMUL R15, R5, R15 ;  /* 0x0000000f050f7220 */ /* 0x000fe40000400000 */
[----:B------:R-:W-:Y:S02]  /*242d0*/  @P0 FMUL R28, R28, 0.25 ;  /* 0x3e8000001c1c0820 */ /* 0x000fe40000400000 */
        /* <DEDUP_REMOVED lines=10> */
[----:B------:R-:W-:Y:S02]  /*24380*/  FMUL R8, R5, R8 ;  /* 0x0000000805087220 */ /* 0x000fe40000400000 */
[----:B------:R-:W-:Y:S02]  /*24390*/  @P0 FMUL R9, R9, 0.25 ;  /* 0x3e80000009090820 */ /* 0x000fe40000400000 */
[----:B------:R-:W-:Y:S02]  /*243a0*/  @!P2 FMUL R22, R22, 16777216 ;  /* 0x4b8000001616a820 */ /* 0x000fe40000400000 */
[----:B------:R-:W-:Y:S02]  /*243b0*/  @!P2 FMUL R21, R21, 16777216 ;  /* 0x4b8000001515a820 */ /* 0x000fe40000400000 */
[----:B------:R-:W-:Y:S02]  /*243c0*/  @!P2 FMUL R10, R10, 16777216 ;  /* 0x4b8000000a0aa820 */ /* 0x000fe40000400000 */
[----:B------:R-:W-:-:S02]  /*243d0*/  @!P2 FMUL R18, R18, 16777216 ;  /* 0x4b8000001212a820 */ /* 0x000fc40000400000 */
[----:B------:R-:W-:Y:S02]  /*243e0*/  FMUL R0, R5, R0 ;  /* 0x0000000005007220 */ /* 0x000fe40000400000 */
[----:B------:R-:W-:Y:S02]  /*243f0*/  @!P2 FMUL R9, R9, 16777216 ;  /* 0x4b8000000909a820 */ /* 0x000fe40000400000 */
[C---:B------:R-:W-:Y:S02]  /*24400*/  FMUL R10, R5.reuse, R10 ;  /* 0x0000000a050a7220 */ /* 0x040fe40000400000 */
[C---:B------:R-:W-:Y:S02]  /*24410*/  FMUL R9, R5.reuse, R9 ;  /* 0x0000000905097220 */ /* 0x040fe40000400000 */
[C---:B----4-:R-:W-:Y:S02]  /*24420*/  FMUL R2, R5.reuse, R3 ;  /* 0x0000000305027220 */ /* 0x050fe40000400000 */
[----:B--2---:R-:W-:-:S05]  /*24430*/  FMUL R3, R5, R26 ;  /* 0x0000001a05037220 */ /* 0x004fca0000400000 */
[----:B------:R-:W-:Y:S04]  /*24440*/  STL [R1+0xc74], R3 ;  /* 0x000c740301007387 */ /* 0x000fe80000100800 */
[----:B------:R5:W-:Y:S01]  /*24450*/  STL [R1+0x230], R2 ;  /* 0x0002300201007387 */ /* 0x000be20000100800 */
[C---:B------:R-:W-:Y:S02]  /*24460*/  FMUL R26, R5.reuse, R25 ;  /* 0x00000019051a7220 */ /* 0x040fe40000400000 */
[C---:B-----5:R-:W-:Y:S02]  /*24470*/  FMUL R2, R5.reuse, R14 ;  /* 0x0000000e05027220 */ /* 0x060fe40000400000 */
[----:B------:R-:W2:Y:S01]  /*24480*/  LDL.LU R14, [R1+0xd1c] ;  /* 0x000d1c00010e7983 */ /* 0x000ea20000300800 */
[----:B------:R-:W-:-:S03]  /*24490*/  FMUL R3, R5, R24 ;  /* 0x0000001805037220 */ /* 0x000fc60000400000 */
[----:B------:R-:W3:Y:S04]  /*244a0*/  LDL.LU R25, [R1+0xd18] ;  /* 0x000d180001197983 */ /* 0x000ee80000300800 */
[----:B------:R0:W-:Y:S01]  /*244b0*/  STL [R1+0x228], R2 ;  /* 0x0002280201007387 */ /* 0x0001e20000100800 */
[----:B------:R-:W-:-:S03]  /*244c0*/  FMUL R24, R5, R29 ;  /* 0x0000001d05187220 */ /* 0x000fc60000400000 */
[----:B------:R-:W-:Y:S01]  /*244d0*/  STL [R1+0xb4], R26 ;  /* 0x0000b41a01007387 */ /* 0x000fe20000100800 */
[----:B0-----:R-:W-:-:S03]  /*244e0*/  FMUL R2, R5, R27 ;  /* 0x0000001b05027220 */ /* 0x001fc60000400000 */
[----:B------:R0:W-:Y:S04]  /*244f0*/  STL [R1+0xb0], R3 ;  /* 0x0000b00301007387 */ /* 0x0001e80000100800 */
[----:B------:R1:W-:Y:S01]  /*24500*/  STL [R1+0xa8], R2 ;  /* 0x0000a80201007387 */ /* 0x0003e20000100800 */
[----:B0-----:R-:W-:-:S03]  /*24510*/  FMUL R3, R5, R23 ;  /* 0x0000001705037220 */ /* 0x001fc60000400000 */
[----:B------:R-:W-:Y:S01]  /*24520*/  STL [R1+0xa0], R24 ;  /* 0x0000a01801007387 */ /* 0x000fe20000100800 */
[----:B-1----:R-:W-:-:S03]  /*24530*/  FMUL R2, R5, R20 ;  /* 0x0000001405027220 */ /* 0x002fc60000400000 */
[----:B------:R0:W-:Y:S04]  /*24540*/  STL [R1+0x98], R3 ;  /* 0x0000980301007387 */ /* 0x0001e80000100800 */
[----:B------:R1:W-:Y:S01]  /*24550*/  STL [R1+0x90], R2 ;  /* 0x0000900201007387 */ /* 0x0003e20000100800 */
[C---:B0-----:R-:W-:Y:S02]  /*24560*/  FMUL R3, R5.reuse, R19 ;  /* 0x0000001305037220 */ /* 0x041fe40000400000 */
[----:B-1----:R-:W-:-:S03]  /*24570*/  FMUL R2, R5, R16 ;  /* 0x0000001005027220 */ /* 0x002fc60000400000 */
[----:B------:R0:W-:Y:S04]  /*24580*/  STL [R1+0x88], R3 ;  /* 0x0000880301007387 */ /* 0x0001e80000100800 */
[----:B------:R1:W-:Y:S01]  /*24590*/  STL [R1+0x84], R2 ;  /* 0x0000840201007387 */ /* 0x0003e20000100800 */
[----:B0-----:R-:W-:-:S03]  /*245a0*/  FMUL R3, R5, R12 ;  /* 0x0000000c05037220 */ /* 0x001fc60000400000 */
[----:B------:R-:W-:Y:S01]  /*245b0*/  STL [R1+0x68], R15 ;  /* 0x0000680f01007387 */ /* 0x000fe20000100800 */
[----:B-1----:R-:W-:-:S03]  /*245c0*/  FMUL R2, R5, R11 ;  /* 0x0000000b05027220 */ /* 0x002fc60000400000 */
[----:B------:R0:W-:Y:S01]  /*245d0*/  STL [R1+0x60], R3 ;  /* 0x0000600301007387 */ /* 0x0001e20000100800 */
[----:B------:R-:W-:-:S03]  /*245e0*/  FMUL R20, R5, R28 ;  /* 0x0000001c05147220 */ /* 0x000fc60000400000 */
[----:B------:R1:W-:Y:S01]  /*245f0*/  STL [R1+0x44], R2 ;  /* 0x0000440201007387 */ /* 0x0003e20000100800 */
[C---:B------:R-:W-:Y:S02]  /*24600*/  FMUL R11, R5.reuse, R22 ;  /* 0x00000016050b7220 */ /* 0x040fe40000400000 */
[C---:B0-----:R-:W-:Y:S01]  /*24610*/  FMUL R3, R5.reuse, R7 ;  /* 0x0000000705037220 */ /* 0x041fe20000400000 */
[----:B------:R-:W-:Y:S01]  /*24620*/  STL [R1+0x3c], R8 ;  /* 0x00003c0801007387 */ /* 0x000fe20000100800 */
[----:B-1----:R-:W-:-:S03]  /*24630*/  FMUL R2, R5, R4 ;  /* 0x0000000405027220 */ /* 0x002fc60000400000 */
[----:B------:R0:W-:Y:S01]  /*24640*/  STL [R1+0x8], R3 ;  /* 0x0000080301007387 */ /* 0x0001e20000100800 */
[C---:B------:R-:W-:Y:S02]  /*24650*/  FMUL R12, R5.reuse, R21 ;  /* 0x00000015050c7220 */ /* 0x040fe40000400000 */
[----:B------:R-:W-:Y:S01]  /*24660*/  FMUL R7, R5, R18 ;  /* 0x0000001205077220 */ /* 0x000fe20000400000 */
[----:B------:R-:W-:Y:S04]  /*24670*/  STL [R1+0x4], R2 ;  /* 0x0000040201007387 */ /* 0x000fe80000100800 */
[----:B------:R-:W-:Y:S04]  /*24680*/  STL [R1+0xca4], R20 ;  /* 0x000ca41401007387 */ /* 0x000fe80000100800 */
[----:B------:R-:W-:Y:S04]  /*24690*/  STL [R1], R0 ;  /* 0x0000000001007387 */ /* 0x000fe80000100800 */
[----:B------:R-:W-:Y:S04]  /*246a0*/  STL [R1+0xccc], R11 ;  /* 0x000ccc0b01007387 */ /* 0x000fe80000100800 */
[----:B------:R-:W-:Y:S04]  /*246b0*/  STL [R1+0xcd0], R12 ;  /* 0x000cd00c01007387 */ /* 0x000fe80000100800 */
[----:B------:R-:W-:Y:S04]  /*246c0*/  STL [R1+0xcd4], R10 ;  /* 0x000cd40a01007387 */ /* 0x000fe80000100800 */
[----:B------:R-:W-:Y:S04]  /*246d0*/  STL [R1+0xcd8], R7 ;  /* 0x000cd80701007387 */ /* 0x000fe80000100800 */
[----:B------:R-:W-:Y:S04]  /*246e0*/  STL [R1+0xcdc], R9 ;  /* 0x000cdc0901007387 */ /* 0x000fe80000100800 */
[----:B0-----:R-:W4:Y:S01]  /*246f0*/  LDL.LU R3, [R1+0xdc] ;  /* 0x0000dc0001037983 */ /* 0x001f220000300800 */
[----:B------:R-:W-:-:S04]  /*24700*/  @P0 FMUL R6, R6, 0.25 ;  /* 0x3e80000006060820 */ /* 0x000fc80000400000 */
[----:B------:R-:W-:-:S04]  /*24710*/  @!P2 FMUL R6, R6, 16777216 ;  /* 0x4b8000000606a820 */ /* 0x000fc80000400000 */
[----:B------:R-:W-:Y:S01]  /*24720*/  FMUL R6, R5, R6 ;  /* 0x0000000605067220 */ /* 0x000fe20000400000 */
[----:B----4-:R0:W-:Y:S04]  /*24730*/  STL [R1+0xd14], R3 ;  /* 0x000d140301007387 */ /* 0x0101e80000100800 */
[----:B------:R-:W-:Y:S04]  /*24740*/  STL [R1+0xce0], R6 ;  /* 0x000ce00601007387 */ /* 0x000fe80000100800 */
[----:B------:R-:W4:Y:S01]  /*24750*/  LDL.LU R15, [R1+0x1a0] ;  /* 0x0001a000010f7983 */ /* 0x000f220000300800 */
[----:B------:R-:W-:-:S04]  /*24760*/  @P0 FMUL R17, R17, 0.25 ;  /* 0x3e80000011110820 */ /* 0x000fc80000400000 */
[----:B------:R-:W-:Y:S01]  /*24770*/  @!P2 FMUL R17, R17, 16777216 ;  /* 0x4b8000001111a820 */ /* 0x000fe20000400000 */
[----:B----4-:R-:W-:Y:S04]  /*24780*/  STL [R1+0xd08], R15 ;  /* 0x000d080f01007387 */ /* 0x010fe80000100800 */
[----:B------:R-:W4:Y:S01]  /*24790*/  LDL.LU R29, [R1+0x1a8] ;  /* 0x0001a800011d7983 */ /* 0x000f220000300800 */
[----:B------:R-:W-:Y:S02]  /*247a0*/  FMUL R8, R5, R17 ;  /* 0x0000001105087220 */ /* 0x000fe40000400000 */
[----:B------:R-:W-:Y:S01]  /*247b0*/  @P0 FMUL R13, R13, 0.25 ;  /* 0x3e8000000d0d0820 */ /* 0x000fe20000400000 */
[----:B----4-:R1:W-:Y:S04]  /*247c0*/  STL [R1+0xd0c], R29 ;  /* 0x000d0c1d01007387 */ /* 0x0103e80000100800 */
[----:B------:R-:W-:Y:S04]  /*247d0*/  STL [R1+0xce4], R8 ;  /* 0x000ce40801007387 */ /* 0x000fe80000100800 */
[----:B0-----:R-:W4:Y:S04]  /*247e0*/  LDL R3, [R1+0xd4] ;  /* 0x0000d40001037983 */ /* 0x001f280000100800 */
[----:B-1----:R-:W5:Y:S01]  /*247f0*/  LDL R29, [R1+0xf4] ;  /* 0x0000f400011d7983 */ /* 0x002f620000100800 */
[----:B------:R-:W-:-:S04]  /*24800*/  @!P2 FMUL R13, R13, 16777216 ;  /* 0x4b8000000d0da820 */ /* 0x000fc80000400000 */
[----:B------:R-:W-:Y:S01]  /*24810*/  FMUL R5, R5, R13 ;  /* 0x0000000d05057220 */ /* 0x000fe20000400000 */
[----:B--2---:R-:W-:Y:S01]  /*24820*/  MOV R16, R14 ;  /* 0x0000000e00107202 */ /* 0x004fe20000000f00 */
[----:B-----5:R0:W-:Y:S04]  /*24830*/  STL [R1+0xd10], R29 ;  /* 0x000d101d01007387 */ /* 0x0201e80000100800 */
[----:B------:R-:W2:Y:S04]  /*24840*/  LDL R15, [R1+0xfc] ;  /* 0x0000fc00010f7983 */ /* 0x000ea80000100800 */
[----:B0-----:R-:W5:Y:S04]  /*24850*/  LDL R29, [R1+0xec] ;  /* 0x0000ec00011d7983 */ /* 0x001f680000100800 */
[----:B------:R0:W-:Y:S04]  /*24860*/  STL [R1+0xce8], R5 ;  /* 0x000ce80501007387 */ /* 0x0001e80000100800 */
[----:B0-----:R-:W2:Y:S04]  /*24870*/  LDL.LU R5, [R1+0x108] ;  /* 0x0001080001057983 */ /* 0x001ea80000300800 */
        /* <DEDUP_REMOVED lines=14> */
[----:B------:R-:W2:Y:S01]  /*24960*/  LDL.LU R21, [R1+0x17c] ;  /* 0x00017c0001157983 */ /* 0x000ea20000300800 */
[----:B----4-:R-:W-:-:S03]  /*24970*/  @P1 FMUL R3, R3, 0.25 ;  /* 0x3e80000003031820 */ /* 0x010fc60000400000 */
[----:B------:R-:W4:Y:S04]  /*24980*/  LDL.LU R22, [R1+0x184] ;  /* 0x0001840001167983 */ /* 0x000f280000300800 */
[----:B------:R-:W2:Y:S04]  /*24990*/  LDL.LU R23, [R1+0x18c] ;  /* 0x00018c0001177983 */ /* 0x000ea80000300800 */
[----:B------:R-:W2:Y:S04]  /*249a0*/  LDL.LU R13, [R1+0x194] ;  /* 0x00019400010d7983 */ /* 0x000ea80000300800 */
[----:B------:R-:W2:Y:S04]  /*249b0*/  LDL.LU R14, [R1+0x19c] ;  /* 0x00019c00010e7983 */ /* 0x000ea80000300800 */
[----:B------:R-:W2:Y:S04]  /*249c0*/  LDL.LU R4, [R1+0x1ac] ;  /* 0x0001ac0001047983 */ /* 0x000ea80000300800 */
[----:B------:R-:W2:Y:S04]  /*249d0*/  LDL.LU R19, [R1+0x1b4] ;  /* 0x0001b40001137983 */ /* 0x000ea80000300800 */
[----:B------:R-:W2:Y:S04]  /*249e0*/  LDL.LU R17, [R1+0x1a4] ;  /* 0x0001a40001117983 */ /* 0x000ea80000300800 */
[----:B------:R-:W2:Y:S04]  /*249f0*/  LDL.LU R18, [R1+0x1b0] ;  /* 0x0001b00001127983 */ /* 0x000ea80000300800 */
[----:B------:R0:W-:Y:S04]  /*24a00*/  @P1 STL [R1+0xd4], R3 ;  /* 0x0000d40301001387 */ /* 0x0001e80000100800 */
[----:B0-----:R-:W2:Y:S01]  /*24a10*/  LDL.LU R3, [R1+0xd14] ;  /* 0x000d140001037983 */ /* 0x001ea20000300800 */
[----:B-----5:R-:W-:-:S02]  /*24a20*/  @P1 FMUL R29, R29, 0.25 ;  /* 0x3e8000001d1d1820 */ /* 0x020fc40000400000 */
[----:B--2---:R-:W-:-:S05]  /*24a30*/  @P1 FMUL R3, R3, 0.25 ;  /* 0x3e80000003031820 */ /* 0x004fca0000400000 */
[----:B------:R0:W-:Y:S04]  /*24a40*/  STL [R1+0xd04], R3 ;  /* 0x000d040301007387 */ /* 0x0001e80000100800 */
[----:B0-----:R-:W2:Y:S04]  /*24a50*/  LDL R3, [R1+0xd4] ;  /* 0x0000d40001037983 */ /* 0x001ea80000100800 */
[----:B------:R0:W-:Y:S04]  /*24a60*/  @P1 STL [R1+0xec], R29 ;  /* 0x0000ec1d01001387 */ /* 0x0001e80000100800 */
[----:B0-----:R-:W5:Y:S01]  /*24a70*/  LDL.LU R29, [R1+0xd10] ;  /* 0x000d1000011d7983 */ /* 0x001f620000300800 */
[----:B------:R-:W-:-:S02]  /*24a80*/  @P1 FMUL R15, R15, 0.25 ;  /* 0x3e8000000f0f1820 */ /* 0x000fc40000400000 */
[----:B------:R-:W-:Y:S02]  /*24a90*/  @P1 FMUL R5, R5, 0.25 ;  /* 0x3e80000005051820 */ /* 0x000fe40000400000 */
[----:B-----5:R-:W-:-:S05]  /*24aa0*/  @P1 FMUL R29, R29, 0.25 ;  /* 0x3e8000001d1d1820 */ /* 0x020fca0000400000 */
[----:B------:R0:W-:Y:S04]  /*24ab0*/  @P1 STL [R1+0xf4], R29 ;  /* 0x0000f41d01001387 */ /* 0x0001e80000100800 */
[----:B0-----:R-:W5:Y:S04]  /*24ac0*/  LDL.LU R29, [R1+0xd0c] ;  /* 0x000d0c00011d7983 */ /* 0x001f680000300800 */
[----:B------:R0:W-:Y:S04]  /*24ad0*/  @P1 STL [R1+0xfc], R15 ;  /* 0x0000fc0f01001387 */ /* 0x0001e80000100800 */
[----:B0-----:R-:W2:Y:S04]  /*24ae0*/  LDL.LU R15, [R1+0xd08] ;  /* 0x000d0800010f7983 */ /* 0x001ea80000300800 */
[----:B------:R0:W-:Y:S04]  /*24af0*/  STL [R1+0xcf8], R5 ;  /* 0x000cf80501007387 */ /* 0x0001e80000100800 */
[----:B0-----:R-:W2:Y:S01]  /*24b00*/  LDL R5, [R1+0xfc] ;  /* 0x0000fc0001057983 */ /* 0x001ea20000100800 */
[----:B---3--:R-:W-:-:S03]  /*24b10*/  FSETP.GEU.AND P0, PT, |R25|, 1.175494350822287508e-38, PT ;  /* 0x008000001900780b */ /* 0x008fc60003f0e200 */
[----:B--2---:R0:W-:Y:S04]  /*24b20*/  STL [R1+0xcfc], R5 ;  /* 0x000cfc0501007387 */ /* 0x0041e80000100800 */
[----:B0-----:R-:W2:Y:S06]  /*24b30*/  LDL R5, [R1+0xf4] ;  /* 0x0000f40001057983 */ /* 0x001eac0000100800 */
[----:B------:R-:W-:Y:S01]  /*24b40*/  @!P0 FMUL R3, R3, 16777216 ;  /* 0x4b80000003038820 */ /* 0x000fe20000400000 */
[----:B--2---:R0:W-:Y:S04]  /*24b50*/  STL [R1+0xd00], R5 ;  /* 0x000d000501007387 */ /* 0x0041e80000100800 */
[----:B0-----:R-:W2:Y:S04]  /*24b60*/  LDL R5, [R1+0xec] ;  /* 0x0000ec0001057983 */ /* 0x001ea80000100800 */
[----:B------:R0:W-:Y:S04]  /*24b70*/  @!P0 STL [R1+0xd4], R3 ;  /* 0x0000d40301008387 */ /* 0x0001e80000100800 */
[----:B0-----:R-:W3:Y:S01]  /*24b80*/  LDL.LU R3, [R1+0xd04] ;  /* 0x000d040001037983 */ /* 0x001ee20000300800 */
[----:B--2---:R-:W-:-:S02]  /*24b90*/  @!P0 FMUL R5, R5, 16777216 ;  /* 0x4b80000005058820 */ /* 0x004fc40000400000 */
[----:B---3--:R-:W-:-:S05]  /*24ba0*/  @!P0 FMUL R3, R3, 16777216 ;  /* 0x4b80000003038820 */ /* 0x008fca0000400000 */
[----:B------:R0:W-:Y:S04]  /*24bb0*/  STL [R1+0xcf4], R3 ;  /* 0x000cf40301007387 */ /* 0x0001e80000100800 */
[----:B0-----:R-:W2:Y:S04]  /*24bc0*/  LDL.LU R3, [R1+0xd4] ;  /* 0x0000d40001037983 */ /* 0x001ea80000300800 */
[----:B------:R0:W-:Y:S04]  /*24bd0*/  @!P0 STL [R1+0xec], R5 ;  /* 0x0000ec0501008387 */ /* 0x0001e80000100800 */
[----:B0-----:R-:W3:Y:S02]  /*24be0*/  LDL.LU R5, [R1+0xd00] ;  /* 0x000d000001057983 */ /* 0x001ee40000300800 */
[----:B---3--:R-:W-:-:S05]  /*24bf0*/  @!P0 FMUL R5, R5, 16777216 ;  /* 0x4b80000005058820 */ /* 0x008fca0000400000 */
[----:B------:R0:W-:Y:S04]  /*24c00*/  @!P0 STL [R1+0xf4], R5 ;  /* 0x0000f40501008387 */ /* 0x0001e80000100800 */
[----:B0-----:R-:W3:Y:S02]  /*24c10*/  LDL.LU R5, [R1+0xcfc] ;  /* 0x000cfc0001057983 */ /* 0x001ee40000300800 */
[----:B---3--:R-:W-:-:S05]  /*24c20*/  @!P0 FMUL R5, R5, 16777216 ;  /* 0x4b80000005058820 */ /* 0x008fca0000400000 */
[----:B------:R0:W-:Y:S04]  /*24c30*/  @!P0 STL [R1+0xfc], R5 ;  /* 0x0000fc0501008387 */ /* 0x0001e80000100800 */
[----:B0-----:R-:W3:Y:S01]  /*24c40*/  LDL.LU R5, [R1+0xcf8] ;  /* 0x000cf80001057983 */ /* 0x001ee20000300800 */
[----:B------:R-:W-:Y:S02]  /*24c50*/  @P1 FMUL R16, R16, 0.25 ;  /* 0x3e80000010101820 */ /* 0x000fe40000400000 */
[----:B---3--:R-:W-:-:S05]  /*24c60*/  @!P0 FMUL R5, R5, 16777216 ;  /* 0x4b80000005058820 */ /* 0x008fca0000400000 */
[----:B------:R0:W-:Y:S04]  /*24c70*/  STL [R1+0xcec], R5 ;  /* 0x000cec0501007387 */ /* 0x0001e80000100800 */
[----:B0-----:R-:W3:Y:S01]  /*24c80*/  LDL.LU R5, [R1+0xec] ;  /* 0x0000ec0001057983 */ /* 0x001ee20000300800 */
[----:B------:R-:W-:Y:S02]  /*24c90*/  @P1 FMUL R25, R25, 0.25 ;  /* 0x3e80000019191820 */ /* 0x000fe40000400000 */
[----:B------:R-:W-:Y:S02]  /*24ca0*/  @!P0 FMUL R16, R16, 16777216 ;  /* 0x4b80000010108820 */ /* 0x000fe40000400000 */
[----:B------:R-:W-:Y:S01]  /*24cb0*/  @!P0 FMUL R25, R25, 16777216 ;  /* 0x4b80000019198820 */ /* 0x000fe20000400000 */
[----:B---3--:R0:W-:Y:S02]  /*24cc0*/  STL [R1+0xcf0], R5 ;  /* 0x000cf00501007387 */ /* 0x0081e40000100800 */
[----:B0-----:R-:W-:-:S02]  /*24cd0*/  IMAD.MOV.U32 R5, RZ, RZ, R16 ;  /* 0x000000ffff057224 */ /* 0x001fc400078e0010 */
[----:B------:R0:W2:Y:S02]  /*24ce0*/  MUFU.RCP R16, R25 ;  /* 0x0000001900107308 */ /* 0x0000a40000001000 */
[----:B0-----:R-:W3:Y:S01]  /*24cf0*/  LDL.LU R25, [R1+0xfc] ;  /* 0x0000fc0001197983 */ /* 0x001ee20000300800 */
[----:B--2---:R-:W-:-:S05]  /*24d00*/  FMUL R3, R16, R3 ;  /* 0x0000000310037220 */ /* 0x004fca0000400000 */
[----:B------:R0:W-:Y:S04]  /*24d10*/  STL [R1+0xf0], R3 ;  /* 0x0000f00301007387 */ /* 0x0001e80000100800 */
[----:B0-----:R-:W2:Y:S01]  /*24d20*/  LDL.LU R3, [R1+0xcf4] ;  /* 0x000cf40001037983 */ /* 0x001ea20000300800 */
[C---:B------:R-:W-:Y:S02]  /*24d30*/  FMUL R5, R16.reuse, R5 ;  /* 0x0000000510057220 */ /* 0x040fe40000400000 */
[----:B--2---:R-:W-:-:S05]  /*24d40*/  FMUL R3, R16, R3 ;  /* 0x0000000310037220 */ /* 0x004fca0000400000 */
[----:B------:R0:W-:Y:S04]  /*24d50*/  STL [R1+0xc88], R3 ;  /* 0x000c880301007387 */ /* 0x0001e80000100800 */
[----:B0-----:R-:W2:Y:S04]  /*24d60*/  LDL.LU R3, [R1+0xf4] ;  /* 0x0000f40001037983 */ /* 0x001ea80000300800 */
[----:B------:R0:W-:Y:S04]  /*24d70*/  STL [R1+0xe4], R5 ;  /* 0x0000e40501007387 */ /* 0x0001e80000100800 */
[----:B0-----:R-:W2:Y:S02]  /*24d80*/  LDL.LU R5, [R1+0xcf0] ;  /* 0x000cf00001057983 */ /* 0x001ea40000300800 */
[----:B--2---:R-:W-:-:S05]  /*24d90*/  FMUL R5, R16, R5 ;  /* 0x0000000510057220 */ /* 0x004fca0000400000 */
[----:B------:R0:W-:Y:S04]  /*24da0*/  STL [R1+0xe0], R5 ;  /* 0x0000e00501007387 */ /* 0x0001e80000100800 */
[----:B0-----:R-:W2:Y:S01]  /*24db0*/  LDL.LU R5, [R1+0xcec] ;  /* 0x000cec0001057983 */ /* 0x001ea20000300800 */
[----:B------:R-:W-:Y:S02]  /*24dc0*/  FMUL R3, R16, R3 ;  /* 0x0000000310037220 */ /* 0x000fe40000400000 */
[----:B------:R-:W-:Y:S02]  /*24dd0*/  @P1 FMUL R8, R8, 0.25 ;  /* 0x3e80000008081820 */ /* 0x000fe40000400000 */
[----:B------:R-:W-:Y:S01]  /*24de0*/  @P1 FMUL R6, R6, 0.25 ;  /* 0x3e80000006061820 */ /* 0x000fe20000400000 */
[----:B------:R3:W-:Y:S01]  /*24df0*/  STL [R1+0xdc], R3 ;  /* 0x0000dc0301007387 */ /* 0x0007e20000100800 */
[----:B------:R-:W-:-:S02]  /*24e00*/  @!P0 FMUL R8, R8, 16777216 ;  /* 0x4b80000008088820 */ /* 0x000fc40000400000 */
[----:B------:R-:W-:Y:S02]  /*24e10*/  @P1 FMUL R9, R9, 0.25 ;  /* 0x3e80000009091820 */ /* 0x000fe40000400000 */
[----:B------:R-:W-:Y:S02]  /*24e20*/  @!P0 FMUL R6, R6, 16777216 ;  /* 0x4b80000006068820 */ /* 0x000fe40000400000 */
[----:B---3--:R-:W-:Y:S02]  /*24e30*/  FMUL R3, R16, R25 ;  /* 0x0000001910037220 */ /* 0x008fe40000400000 */
[----:B------:R-:W-:Y:S02]  /*24e40*/  @!P0 FMUL R9, R9, 16777216 ;  /* 0x4b80000009098820 */ /* 0x000fe40000400000 */
[----:B------:R-:W-:Y:S02]  /*24e50*/  @P1 FMUL R7, R7, 0.25 ;  /* 0x3e80000007071820 */ /* 0x000fe40000400000 */
[----:B------:R-:W-:-:S02]  /*24e60*/  @P1 FMUL R10, R10, 0.25 ;  /* 0x3e8000000a0a1820 */ /* 0x000fc40000400000 */
[----:B------:R-:W-:Y:S02]  /*24e70*/  @!P0 FMUL R7, R7, 16777216 ;  /* 0x4b80000007078820 */ /* 0x000fe40000400000 */
[----:B------:R-:W-:Y:S02]  /*24e80*/  @P1 FMUL R12, R12, 0.25 ;  /* 0x3e8000000c0c1820 */ /* 0x000fe40000400000 */
[----:B------:R-:W-:Y:S02]  /*24e90*/  @!P0 FMUL R10, R10, 16777216 ;  /* 0x4b8000000a0a8820 */ /* 0x000fe40000400000 */
[----:B------:R-:W-:Y:S02]  /*24ea0*/  @P1 FMUL R11, R11, 0.25 ;  /* 0x3e8000000b0b1820 */ /* 0x000fe40000400000 */
[----:B------:R-:W-:Y:S02]  /*24eb0*/  @!P0 FMUL R12, R12, 16777216 ;  /* 0x4b8000000c0c8820 */ /* 0x000fe40000400000 */
[----:B------:R-:W-:-:S02]  /*24ec0*/  @!P0 FMUL R11, R11, 16777216 ;  /* 0x4b8000000b0b8820 */ /* 0x000fc40000400000 */
[C---:B--2---:R-:W-:Y:S02]  /*24ed0*/  FMUL R25, R16.reuse, R5 ;  /* 0x0000000510197220 */ /* 0x044fe40000400000 */
[----:B------:R-:W2:Y:S04]  /*24ee0*/  LDL.LU R5, [R1+0xce8] ;  /* 0x000ce80001057983 */ /* 0x000ea80000300800 */
[----:B------:R0:W-:Y:S02]  /*24ef0*/  STL [R1+0xd8], R3 ;  /* 0x0000d80301007387 */ /* 0x0001e40000100800 */
[C---:B0-----:R-:W-:Y:S02]  /*24f00*/  FMUL R3, R16.reuse, R8 ;  /* 0x0000000810037220 */ /* 0x041fe40000400000 */
[----:B------:R-:W2:Y:S04]  /*24f10*/  LDL.LU R8, [R1+0xce4] ;  /* 0x000ce40001087983 */ /* 0x000ea80000300800 */
[----:B------:R0:W-:Y:S02]  /*24f20*/  STL [R1+0xd4], R25 ;  /* 0x0000d41901007387 */ /* 0x0001e40000100800 */
[----:B0-----:R-:W-:-:S02]  /*24f30*/  FMUL R25, R16, R6 ;  /* 0x0000000610197220 */ /* 0x001fc40000400000 */
[----:B------:R-:W3:Y:S04]  /*24f40*/  LDL.LU R6, [R1+0xce0] ;  /* 0x000ce00001067983 */ /* 0x000ee80000300800 */
[----:B------:R0:W-:Y:S02]  /*24f50*/  STL [R1+0xd0], R3 ;  /* 0x0000d00301007387 */ /* 0x0001e40000100800 */
[C---:B0-----:R-:W-:Y:S02]  /*24f60*/  FMUL R3, R16.reuse, R9 ;  /* 0x0000000910037220 */ /* 0x041fe40000400000 */
[----:B------:R-:W3:Y:S04]  /*24f70*/  LDL.LU R9, [R1+0xcdc] ;  /* 0x000cdc0001097983 */ /* 0x000ee80000300800 */
[----:B------:R0:W-:Y:S04]  /*24f80*/  STL [R1+0x80], R25 ;  /* 0x0000801901007387 */ /* 0x0001e80000100800 */
[----:B------:R1:W-:Y:S01]  /*24f90*/  STL [R1+0xc8c], R3 ;  /* 0x000c8c0301007387 */ /* 0x0003e20000100800 */
[----:B0-----:R-:W-:-:S02]  /*24fa0*/  FMUL R25, R16, R10 ;  /* 0x0000000a10197220 */ /* 0x001fc40000400000 */
[C---:B-1----:R-:W-:Y:S02]  /*24fb0*/  FMUL R3, R16.reuse, R7 ;  /* 0x0000000710037220 */ /* 0x042fe40000400000 */
[----:B------:R-:W3:Y:S04]  /*24fc0*/  LDL.LU R7, [R1+0xcd8] ;  /* 0x000cd80001077983 */ /* 0x000ee80000300800 */
[----:B------:R-:W3:Y:S04]  /*24fd0*/  LDL.LU R10, [R1+0xcd4] ;  /* 0x000cd400010a7983 */ /* 0x000ee80000300800 */
[----:B------:R0:W-:Y:S02]  /*24fe0*/  STL [R1+0x78], R3 ;  /* 0x0000780301007387 */ /* 0x0001e40000100800 */
[----:B0-----:R-:W-:-:S02]  /*24ff0*/  FMUL R3, R16, R12 ;  /* 0x0000000c10037220 */ /* 0x001fc40000400000 */
[----:B------:R-:W3:Y:S04]  /*25000*/  LDL.LU R12, [R1+0xcd0] ;  /* 0x000cd000010c7983 */ /* 0x000ee80000300800 */
[----:B------:R0:W-:Y:S02]  /*25010*/  STL [R1+0x70], R25 ;  /* 0x0000701901007387 */ /* 0x0001e40000100800 */
[----:B0-----:R-:W-:Y:S02]  /*25020*/  FMUL R25, R16, R11 ;  /* 0x0000000b10197220 */ /* 0x001fe40000400000 */
[----:B------:R-:W3:Y:S01]  /*25030*/  LDL.LU R11, [R1+0xccc] ;  /* 0x000ccc00010b7983 */ /* 0x000ee20000300800 */
[----:B------:R-:W-:Y:S02]  /*25040*/  @P1 FMUL R24, R24, 0.25 ;  /* 0x3e80000018181820 */ /* 0x000fe40000400000 */
[----:B------:R-:W-:-:S02]  /*25050*/  @P1 FMUL R28, R28, 0.25 ;  /* 0x3e8000001c1c1820 */ /* 0x000fc40000400000 */
[----:B------:R-:W-:Y:S02]  /*25060*/  @P1 FMUL R2, R2, 0.25 ;  /* 0x3e80000002021820 */ /* 0x000fe40000400000 */
[----:B------:R-:W-:Y:S02]  /*25070*/  @P1 FMUL R27, R27, 0.25 ;  /* 0x3e8000001b1b1820 */ /* 0x000fe40000400000 */
[----:B------:R-:W-:Y:S02]  /*25080*/  @!P0 FMUL R24, R24, 16777216 ;  /* 0x4b80000018188820 */ /* 0x000fe40000400000 */
[----:B------:R-:W-:Y:S02]  /*25090*/  @P1 FMUL R26, R26, 0.25 ;  /* 0x3e8000001a1a1820 */ /* 0x000fe40000400000 */
[----:B------:R-:W-:Y:S01]  /*250a0*/  @!P0 FMUL R28, R28, 16777216 ;  /* 0x4b8000001c1c8820 */ /* 0x000fe20000400000 */
[----:B------:R0:W-:Y:S01]  /*250b0*/  STL [R1+0x58], R3 ;  /* 0x0000580301007387 */ /* 0x0001e20000100800 */
[----:B------:R-:W-:-:S02]  /*250c0*/  @P1 FMUL R20, R20, 0.25 ;  /* 0x3e80000014141820 */ /* 0x000fc40000400000 */
[----:B------:R-:W-:Y:S02]  /*250d0*/  @!P0 FMUL R2, R2, 16777216 ;  /* 0x4b80000002028820 */ /* 0x000fe40000400000 */
[----:B------:R-:W-:Y:S02]  /*250e0*/  @P1 FMUL R0, R0, 0.25 ;  /* 0x3e80000000001820 */ /* 0x000fe40000400000 */
[----:B------:R-:W-:Y:S02]  /*250f0*/  @!P0 FMUL R27, R27, 16777216 ;  /* 0x4b8000001b1b8820 */ /* 0x000fe40000400000 */
[----:B------:R-:W-:Y:S02]  /*25100*/  @!P0 FMUL R26, R26, 16777216 ;  /* 0x4b8000001a1a8820 */ /* 0x000fe40000400000 */
[C---:B0-----:R-:W-:Y:S02]  /*25110*/  FMUL R3, R16.reuse, R24 ;  /* 0x0000001810037220 */ /* 0x041fe40000400000 */
[----:B------:R-:W-:Y:S01]  /*25120*/  FMUL R28, R16, R28 ;  /* 0x0000001c101c7220 */ /* 0x000fe20000400000 */
[----:B------:R-:W3:Y:S01]  /*25130*/  LDL.LU R24, [R1+0xcc8] ;  /* 0x000cc80001187983 */ /* 0x000ee20000300800 */
[----:B------:R-:W-:-:S02]  /*25140*/  @!P0 FMUL R20, R20, 16777216 ;  /* 0x4b80000014148820 */ /* 0x000fc40000400000 */
[----:B------:R-:W-:Y:S01]  /*25150*/  FMUL R2, R16, R2 ;  /* 0x0000000210027220 */ /* 0x000fe20000400000 */
[----:B------:R0:W-:Y:S01]  /*25160*/  STL [R1+0x50], R25 ;  /* 0x0000501901007387 */ /* 0x0001e20000100800 */
[----:B------:R-:W-:Y:S02]  /*25170*/  @!P0 FMUL R0, R0, 16777216 ;  /* 0x4b80000000008820 */ /* 0x000fe40000400000 */
[C---:B------:R-:W-:Y:S01]  /*25180*/  FMUL R27, R16.reuse, R27 ;  /* 0x0000001b101b7220 */ /* 0x040fe20000400000 */
[----:B------:R-:W-:Y:S01]  /*25190*/  STL [R1+0x38], R3 ;  /* 0x0000380301007387 */ /* 0x000fe20000100800 */
[----:B------:R-:W-:Y:S02]  /*251a0*/  FMUL R26, R16, R26 ;  /* 0x0000001a101a7220 */ /* 0x000fe40000400000 */
[----:B------:R-:W-:Y:S01]  /*251b0*/  @P1 FMUL R4, R4, 0.25 ;  /* 0x3e80000004041820 */ /* 0x000fe20000400000 */
[----:B------:R-:W-:Y:S01]  /*251c0*/  STL [R1+0xca8], R28 ;  /* 0x000ca81c01007387 */ /* 0x000fe20000100800 */
[----:B------:R-:W-:-:S02]  /*251d0*/  @P1 FMUL R19, R19, 0.25 ;  /* 0x3e80000013131820 */ /* 0x000fc40000400000 */
[C---:B0-----:R-:W-:Y:S01]  /*251e0*/  FMUL R25, R16.reuse, R20 ;  /* 0x0000001410197220 */ /* 0x041fe20000400000 */
[----:B------:R0:W-:Y:S01]  /*251f0*/  STL [R1+0x30], R2 ;  /* 0x0000300201007387 */ /* 0x0001e20000100800 */
[----:B------:R-:W-:Y:S02]  /*25200*/  FMUL R0, R16, R0 ;  /* 0x0000000010007220 */ /* 0x000fe40000400000 */
[----:B------:R-:W-:Y:S01]  /*25210*/  @P1 FMUL R17, R17, 0.25 ;  /* 0x3e80000011111820 */ /* 0x000fe20000400000 */
[----:B------:R-:W-:Y:S01]  /*25220*/  STL [R1+0xcac], R27 ;  /* 0x000cac1b01007387 */ /* 0x000fe20000100800 */
[----:B------:R-:W-:Y:S02]  /*25230*/  @P1 FMUL R18, R18, 0.25 ;  /* 0x3e80000012121820 */ /* 0x000fe40000400000 */
[----:B------:R-:W-:Y:S02]  /*25240*/  @P1 FMUL R21, R21, 0.25 ;  /* 0x3e80000015151820 */ /* 0x000fe40000400000 */
[----:B----4-:R-:W-:Y:S01]  /*25250*/  @P1 FMUL R22, R22, 0.25 ;  /* 0x3e80000016161820 */ /* 0x010fe20000400000 */
[----:B0-----:R-:W4:Y:S01]  /*25260*/  LDL R2, [R1+0x40] ;  /* 0x0000400001027983 */ /* 0x001f220000100800 */
[----:B------:R-:W-:-:S02]  /*25270*/  @P1 FMUL R23, R23, 0.25 ;  /* 0x3e80000017171820 */ /* 0x000fc40000400000 */
[----:B------:R-:W-:Y:S01]  /*25280*/  @P1 FMUL R13, R13, 0.25 ;  /* 0x3e8000000d0d1820 */ /* 0x000fe20000400000 */
[----:B------:R-:W-:Y:S01]  /*25290*/  STL [R1+0xcb0], R26 ;  /* 0x000cb01a01007387 */ /* 0x000fe20000100800 */
[----:B------:R-:W-:Y:S02]  /*252a0*/  @P1 FMUL R14, R14, 0.25 ;  /* 0x3e8000000e0e1820 */ /* 0x000fe40000400000 */
[----:B------:R-:W-:Y:S01]  /*252b0*/  @P1 FMUL R15, R15, 0.25 ;  /* 0x3e8000000f0f1820 */ /* 0x000fe20000400000 */
[----:B------:R-:W-:Y:S01]  /*252c0*/  STL [R1+0xcb4], R25 ;  /* 0x000cb41901007387 */ /* 0x000fe20000100800 */
[----:B-----5:R-:W-:Y:S02]  /*252d0*/  @P1 FMUL R29, R29, 0.25 ;  /* 0x3e8000001d1d1820 */ /* 0x020fe40000400000 */
[----:B------:R-:W-:Y:S01]  /*252e0*/  @!P0 FMUL R4, R4, 16777216 ;  /* 0x4b80000004048820 */ /* 0x000fe20000400000 */
[----:B------:R0:W-:Y:S01]  /*252f0*/  STL [R1+0xcb8], R0 ;  /* 0x000cb80001007387 */ /* 0x0001e20000100800 */
[----:B------:R-:W-:-:S02]  /*25300*/  @!P0 FMUL R19, R19, 16777216 ;  /* 0x4b80000013138820 */ /* 0x000fc40000400000 */
[----:B------:R-:W-:Y:S02]  /*25310*/  @!P0 FMUL R17, R17, 16777216 ;  /* 0x4b80000011118820 */ /* 0x000fe40000400000 */
[----:B------:R-:W-:Y:S02]  /*25320*/  @!P0 FMUL R18, R18, 16777216 ;  /* 0x4b80000012128820 */ /* 0x000fe40000400000 */
[----:B------:R-:W-:Y:S02]  /*25330*/  @!P0 FMUL R21, R21, 16777216 ;  /* 0x4b80000015158820 */ /* 0x000fe40000400000 */
[----:B------:R-:W-:Y:S01]  /*25340*/  @!P0 FMUL R22, R22, 16777216 ;  /* 0x4b80000016168820 */ /* 0x000fe20000400000 */
[----:B0-----:R-:W5:Y:S01]  /*25350*/  LDL.LU R0, [R1+0x20] ;  /* 0x0000200001007983 */ /* 0x001f620000300800 */
[----:B------:R-:W-:Y:S02]  /*25360*/  @!P0 FMUL R23, R23, 16777216 ;  /* 0x4b80000017178820 */ /* 0x000fe40000400000 */
[----:B------:R-:W-:Y:S01]  /*25370*/  @!P0 FMUL R13, R13, 16777216 ;  /* 0x4b8000000d0d8820 */ /* 0x000fe20000400000 */
[----:B------:R-:W4:Y:S01]  /*25380*/  LDL.LU R3, [R1+0x34] ;  /* 0x0000340001037983 */ /* 0x000f220000300800 */
[----:B------:R-:W-:-:S02]  /*25390*/  @!P0 FMUL R14, R14, 16777216 ;  /* 0x4b8000000e0e8820 */ /* 0x000fc40000400000 */
[----:B------:R-:W-:Y:S01]  /*253a0*/  @!P0 FMUL R15, R15, 16777216 ;  /* 0x4b8000000f0f8820 */ /* 0x000fe20000400000 */
[----:B------:R-:W4:Y:S01]  /*253b0*/  LDL.LU R20, [R1+0x74] ;  /* 0x0000740001147983 */ /* 0x000f220000300800 */
[----:B------:R-:W-:Y:S02]  /*253c0*/  @!P0 FMUL R29, R29, 16777216 ;  /* 0x4b8000001d1d8820 */ /* 0x000fe40000400000 */
[C---:B------:R-:W-:Y:S01]  /*253d0*/  FMUL R4, R16.reuse, R4 ;  /* 0x0000000410047220 */ /* 0x040fe20000400000 */
[----:B------:R-:W4:Y:S01]  /*253e0*/  LDL.LU R26, [R1+0x1c] ;  /* 0x00001c00011a7983 */ /* 0x000f220000300800 */
[C---:B------:R-:W-:Y:S02]  /*253f0*/  FMUL R19, R16.reuse, R19 ;  /* 0x0000001310137220 */ /* 0x040fe40000400000 */
[C---:B------:R-:W-:Y:S01]  /*25400*/  FMUL R17, R16.reuse, R17 ;  /* 0x0000001110117220 */ /* 0x040fe20000400000 */
[----:B------:R-:W4:Y:S01]  /*25410*/  LDL.LU R28, [R1+0x18] ;  /* 0x00001800011c7983 */ /* 0x000f220000300800 */
[----:B------:R-:W-:-:S02]  /*25420*/  FMUL R18, R16, R18 ;  /* 0x0000001210127220 */ /* 0x000fc40000400000 */
[C---:B------:R-:W-:Y:S01]  /*25430*/  FMUL R21, R16.reuse, R21 ;  /* 0x0000001510157220 */ /* 0x040fe20000400000 */
[----:B------:R-:W4:Y:S01]  /*25440*/  LDL.LU R25, [R1+0x1bc] ;  /* 0x0001bc0001197983 */ /* 0x000f220000300800 */
[C---:B------:R-:W-:Y:S02]  /*25450*/  FMUL R22, R16.reuse, R22 ;  /* 0x0000001610167220 */ /* 0x040fe40000400000 */
[C---:B------:R-:W-:Y:S01]  /*25460*/  FMUL R23, R16.reuse, R23 ;  /* 0x0000001710177220 */ /* 0x040fe20000400000 */
[----:B------:R-:W4:Y:S01]  /*25470*/  LDL.LU R27, [R1+0x1c0] ;  /* 0x0001c000011b7983 */ /* 0x000f220000300800 */
[C---:B------:R-:W-:Y:S02]  /*25480*/  FMUL R13, R16.reuse, R13 ;  /* 0x0000000d100d7220 */ /* 0x040fe40000400000 */
[C---:B------:R-:W-:Y:S02]  /*25490*/  FMUL R14, R16.reuse, R14 ;  /* 0x0000000e100e7220 */ /* 0x040fe40000400000 */
[----:B------:R-:W-:-:S02]  /*254a0*/  FMUL R15, R16, R15 ;  /* 0x0000000f100f7220 */ /* 0x000fc40000400000 */
[----:B------:R-:W-:Y:S01]  /*254b0*/  FMUL R16, R16, R29 ;  /* 0x0000001d10107220 */ /* 0x000fe20000400000 */
[----:B------:R-:W-:Y:S01]  /*254c0*/  F2FP.BF16.PACK_AB R4, R4, R19 ;  /* 0x000000130404723e */ /* 0x000fe200000010ff */
[----:B------:R-:W4:Y:S04]  /*254d0*/  LDL.LU R29, [R1+0xcc4] ;  /* 0x000cc400011d7983 */ /* 0x000f280000300800 */
[----:B------:R-:W4:Y:S01]  /*254e0*/  LDL.LU R19, [R1+0x1c8] ;  /* 0x0001c80001137983 */ /* 0x000f220000300800 */
[----:B--2---:R-:W-:Y:S02]  /*254f0*/  F2FP.BF16.PACK_AB R8, R8, R5 ;  /* 0x000000050808723e */ /* 0x004fe400000010ff */
[----:B------:R-:W-:Y:S02]  /*25500*/  F2FP.BF16.PACK_AB R5, R17, R18 ;  /* 0x000000121105723e */ /* 0x000fe400000010ff */
[----:B------:R-:W2:Y:S04]  /*25510*/  LDL.LU R17, [R1+0x54] ;  /* 0x0000540001117983 */ /* 0x000ea80000300800 */
[----:B------:R-:W2:Y:S01]  /*25520*/  LDL.LU R18, [R1+0x64] ;  /* 0x0000640001127983 */ /* 0x000ea20000300800 */
[----:B---3--:R-:W-:-:S02]  /*25530*/  F2FP.BF16.PACK_AB R9, R9, R6 ;  /* 0x000000060909723e */ /* 0x008fc400000010ff */
[----:B------:R-:W-:Y:S02]  /*25540*/  F2FP.BF16.PACK_AB R6, R15, R16 ;  /* 0x000000100f06723e */ /* 0x000fe400000010ff */
[----:B------:R-:W3:Y:S04]  /*25550*/  LDL.LU R15, [R1+0x24] ;  /* 0x00002400010f7983 */ /* 0x000ee80000300800 */
[----:B------:R-:W2:Y:S01]  /*25560*/  LDL.LU R16, [R1+0x48] ;  /* 0x0000480001107983 */ /* 0x000ea20000300800 */
[----:B------:R-:W-:Y:S02]  /*25570*/  F2FP.BF16.PACK_AB R10, R10, R7 ;  /* 0x000000070a0a723e */ /* 0x000fe400000010ff */
[----:B------:R-:W-:Y:S02]  /*25580*/  F2FP.BF16.PACK_AB R7, R13, R14 ;  /* 0x0000000e0d07723e */ /* 0x000fe400000010ff */
[----:B------:R-:W4:Y:S04]  /*25590*/  LDL.LU R13, [R1+0x10] ;  /* 0x00001000010d7983 */ /* 0x000f280000300800 */
[----:B------:R-:W3:Y:S01]  /*255a0*/  LDL.LU R14, [R1+0x28] ;  /* 0x00002800010e7983 */ /* 0x000ee20000300800 */
[----:B------:R-:W-:-:S03]  /*255b0*/  F2FP.BF16.PACK_AB R11, R11, R12 ;  /* 0x0000000c0b0b723e */ /* 0x000fc600000010ff */
[----:B------:R-:W2:Y:S01]  /*255c0*/  LDL.LU R12, [R1+0xc] ;  /* 0x00000c00010c7983 */ /* 0x000ea20000300800 */
[----:B----4-:R-:W-:Y:S02]  /*255d0*/  F2FP.BF16.PACK_AB R13, R29, R13 ;  /* 0x0000000d1d0d723e */ /* 0x010fe400000010ff */
[----:B--2---:R-:W-:Y:S02]  /*255e0*/  F2FP.BF16.PACK_AB R12, R12, R24 ;  /* 0x000000180c0c723e */ /* 0x004fe400000010ff */
[----:B------:R-:W5:Y:S04]  /*255f0*/  LDL.LU R24, [R1+0x1b8] ;  /* 0x0001b80001187983 */ /* 0x000f680000300800 */
[----:B------:R-:W2:Y:S01]  /*25600*/  LDL.LU R29, [R1+0xcc0] ;  /* 0x000cc000011d7983 */ /* 0x000ea20000300800 */
[----:B---3--:R-:W-:-:S03]  /*25610*/  F2FP.BF16.PACK_AB R14, R14, R15 ;  /* 0x0000000f0e0e723e */ /* 0x008fc600000010ff */
[----:B------:R0:W-:Y:S01]  /*25620*/  STS.128 [R2], R4 ;  /* 0x0000000402007388 */ /* 0x0001e20000000c00 */
[----:B--2---:R-:W-:-:S03]  /*25630*/  F2FP.BF16.PACK_AB R15, R3, R29 ;  /* 0x0000001d030f723e */ /* 0x004fc600000010ff */
[----:B------:R-:W2:Y:S04]  /*25640*/  LDL.LU R29, [R1+0xcbc] ;  /* 0x000cbc00011d7983 */ /* 0x000ea80000300800 */
[----:B0-----:R-:W3:Y:S04]  /*25650*/  LDL.LU R4, [R1+0x4c] ;  /* 0x00004c0001047983 */ /* 0x001ee80000300800 */
[----:B------:R-:W4:Y:S04]  /*25660*/  LDL.LU R5, [R1+0x5c] ;  /* 0x00005c0001057983 */ /* 0x000f280000300800 */
[----:B------:R-:W2:Y:S01]  /*25670*/  LDL.LU R7, [R1+0x6c] ;  /* 0x00006c0001077983 */ /* 0x000ea20000300800 */
[----:B------:R-:W-:-:S03]  /*25680*/  MOV R3, 0x3dc6b27f ;  /* 0x3dc6b27f00037802 */ /* 0x000fc60000000f00 */
[----:B------:R0:W-:Y:S01]  /*25690*/  STS.128 [R2+0x80], R8 ;  /* 0x0000800802007388 */ /* 0x0001e20000000c00 */
[----:B-----5:R-:W-:Y:S02]  /*256a0*/  IADD3 R24, R0, -R24, RZ ;  /* 0x8000001800187210 */ /* 0x020fe40007ffe0ff */
[----:B------:R-:W-:-:S03]  /*256b0*/  F2FP.BF16.PACK_AB R19, R19, R20 ;  /* 0x000000141313723e */ /* 0x000fc600000010ff */
[----:B------:R-:W-:-:S04]  /*256c0*/  FADD R24, R24, -1 ;  /* 0xbf80000018187421 */ /* 0x000fc80000000000 */
[----:B------:R-:W-:-:S04]  /*256d0*/  FFMA.FTZ R6, R24, R3, -0.16845393180847167969 ;  /* 0xbe2c7f3018067423 */ /* 0x000fc80000010003 */
[----:B------:R-:W-:-:S04]  /*256e0*/  FFMA.FTZ R6, R24, R6, 0.1716887056827545166 ;  /* 0x3e2fcf2a18067423 */ /* 0x000fc80000010006 */
[----:B------:R-:W-:-:S04]  /*256f0*/  FFMA.FTZ R6, R24, R6, -0.17900948226451873779 ;  /* 0xbe374e4318067423 */ /* 0x000fc80000010006 */
[----:B0-----:R-:W-:Y:S01]  /*25700*/  FFMA.FTZ R8, R24, R6, 0.20512372255325317383 ;  /* 0x3e520bf418087423 */ /* 0x001fe20000010006 */
[----:B----4-:R-:W-:Y:S02]  /*25710*/  F2FP.BF16.PACK_AB R17, R5, R17 ;  /* 0x000000110511723e */ /* 0x010fe400000010ff */
[----:B------:R-:W-:Y:S02]  /*25720*/  IADD3 R5, R28, -R27, RZ ;  /* 0x8000001b1c057210 */ /* 0x000fe40007ffe0ff */
[----:B--2---:R-:W-:Y:S01]  /*25730*/  IADD3 R20, R29, -0x3f3504f3, RZ ;  /* 0xc0cafb0d1d147810 */ /* 0x004fe20007ffe0ff */
[----:B------:R-:W2:Y:S02]  /*25740*/  LDL.LU R27, [R1+0x224] ;  /* 0x00022400011b7983 */ /* 0x000ea40000300800 */
[----:B------:R-:W-:-:S04]  /*25750*/  FADD R5, R5, -1 ;  /* 0xbf80000005057421 */ /* 0x000fc80000000000 */
[----:B------:R-:W-:-:S04]  /*25760*/  FFMA.FTZ R9, R5, R3, -0.16845393180847167969 ;  /* 0xbe2c7f3005097423 */ /* 0x000fc80000010003 */
[----:B------:R-:W-:-:S04]  /*25770*/  FFMA.FTZ R9, R5, R9, 0.1716887056827545166 ;  /* 0x3e2fcf2a05097423 */ /* 0x000fc80000010009 */
[----:B------:R-:W-:-:S04]  /*25780*/  FFMA.FTZ R9, R5, R9, -0.17900948226451873779 ;  /* 0xbe374e4305097423 */ /* 0x000fc80000010009 */
[----:B------:R-:W-:-:S04]  /*25790*/  FFMA.FTZ R9, R5, R9, 0.20512372255325317383 ;  /* 0x3e520bf405097423 */ /* 0x000fc80000010009 */
[----:B------:R-:W-:-:S04]  /*257a0*/  FFMA.FTZ R9, R5, R9, -0.24046532809734344482 ;  /* 0xbe763c8b05097423 */ /* 0x000fc80000010009 */
[----:B------:R-:W-:-:S04]  /*257b0*/  FFMA.FTZ R9, R5, R9, 0.28857114911079406738 ;  /* 0x3e93bf9905097423 */ /* 0x000fc80000010009 */
[----:B------:R-:W-:Y:S01]  /*257c0*/  FFMA.FTZ R9, R5, R9, -0.36067417263984680176 ;  /* 0xbeb8aa4905097423 */ /* 0x000fe20000010009 */
[----:B------:R-:W-:-:S03]  /*257d0*/  LOP3.LUT R20, R20, 0xff800000, RZ, 0xc0, !PT ;  /* 0xff80000014147812 */ /* 0x000fc600078ec0ff */
[----:B------:R-:W-:Y:S01]  /*257e0*/  FFMA.FTZ R9, R5, R9, 0.48089820146560668945 ;  /* 0x3ef6384a05097423 */ /* 0x000fe20000010009 */
[----:B------:R-:W-:Y:S02]  /*257f0*/  F2FP.BF16.PACK_AB R18, R7, R18 ;  /* 0x000000120712723e */ /* 0x000fe400000010ff */
[----:B---3--:R-:W-:Y:S01]  /*25800*/  F2FP.BF16.PACK_AB R16, R4, R16 ;  /* 0x000000100410723e */ /* 0x008fe200000010ff */
[----:B------:R-:W-:Y:S01]  /*25810*/  FFMA.FTZ R9, R5, R9, -0.72134751081466674805 ;  /* 0xbf38aa3b05097423 */ /* 0x000fe20000010009 */
[----:B------:R-:W-:Y:S01]  /*25820*/  IADD3 R7, R29, -R20, RZ ;  /* 0x800000141d077210 */ /* 0x000fe20007ffe0ff */
[----:B------:R-:W-:Y:S02]  /*25830*/  IMAD.IADD R4, R26, 0x1, -R25 ;  /* 0x000000011a047824 */ /* 0x000fe400078e0a19 */
[----:B------:R-:W-:Y:S02]  /*25840*/  FMUL R9, R5, R9 ;  /* 0x0000000905097220 */ /* 0x000fe40000400000 */
[----:B------:R-:W-:-:S02]  /*25850*/  FADD R4, R4, -1 ;  /* 0xbf80000004047421 */ /* 0x000fc40000000000 */
[----:B------:R-:W-:Y:S02]  /*25860*/  FADD R7, R7, -1 ;  /* 0xbf80000007077421 */ /* 0x000fe40000000000 */
[----:B------:R-:W-:Y:S02]  /*25870*/  FMUL R9, R5, R9 ;  /* 0x0000000905097220 */ /* 0x000fe40000400000 */
[-C--:B------:R-:W-:Y:S02]  /*25880*/  FFMA.FTZ R6, R4, R3.reuse, -0.16845393180847167969 ;  /* 0xbe2c7f3004067423 */ /* 0x080fe40000010003 */
[----:B------:R-:W-:Y:S02]  /*25890*/  FFMA.FTZ R10, R7, R3, -0.16845393180847167969 ;  /* 0xbe2c7f30070a7423 */ /* 0x000fe40000010003 */
[----:B------:R-:W3:Y:S01]  /*258a0*/  LDL.LU R3, [R1+0x218] ;  /* 0x0002180001037983 */ /* 0x000ee20000300800 */
[----:B------:R-:W-:-:S03]  /*258b0*/  FFMA.FTZ R9, R5, 1.4426950216293334961, R9 ;  /* 0x3fb8aa3b05097823 */ /* 0x000fc60000010009 */
[----:B------:R-:W4:Y:S04]  /*258c0*/  LDL.LU R20, [R1+0x214] ;  /* 0x0002140001147983 */ /* 0x000f280000300800 */
[----:B------:R-:W5:Y:S01]  /*258d0*/  LDL.LU R5, [R1+0x20c] ;  /* 0x00020c0001057983 */ /* 0x000f620000300800 */
[C---:B------:R-:W-:Y:S02]  /*258e0*/  FFMA.FTZ R10, R7.reuse, R10, 0.1716887056827545166 ;  /* 0x3e2fcf2a070a7423 */ /* 0x040fe4000001000a */
[C---:B------:R-:W-:Y:S02]  /*258f0*/  FFMA.FTZ R6, R4.reuse, R6, 0.1716887056827545166 ;  /* 0x3e2fcf2a04067423 */ /* 0x040fe40000010006 */
[----:B------:R-:W-:Y:S02]  /*25900*/  FFMA.FTZ R10, R7, R10, -0.17900948226451873779 ;  /* 0xbe374e43070a7423 */ /* 0x000fe4000001000a */
[----:B------:R-:W-:-:S02]  /*25910*/  FFMA.FTZ R6, R4, R6, -0.17900948226451873779 ;  /* 0xbe374e4304067423 */ /* 0x000fc40000010006 */
[----:B------:R-:W-:Y:S02]  /*25920*/  FFMA.FTZ R8, R24, R8, -0.24046532809734344482 ;  /* 0xbe763c8b18087423 */ /* 0x000fe40000010008 */
[C---:B------:R-:W-:Y:S02]  /*25930*/  FFMA.FTZ R10, R7.reuse, R10, 0.20512372255325317383 ;  /* 0x3e520bf4070a7423 */ /* 0x040fe4000001000a */
[----:B------:R-:W-:Y:S02]  /*25940*/  FFMA.FTZ R6, R4, R6, 0.20512372255325317383 ;  /* 0x3e520bf404067423 */ /* 0x000fe40000010006 */
[----:B------:R-:W-:Y:S02]  /*25950*/  FFMA.FTZ R8, R24, R8, 0.28857114911079406738 ;  /* 0x3e93bf9918087423 */ /* 0x000fe40000010008 */
[----:B------:R-:W-:Y:S02]  /*25960*/  FFMA.FTZ R10, R7, R10, -0.24046532809734344482 ;  /* 0xbe763c8b070a7423 */ /* 0x000fe4000001000a */
[----:B------:R-:W-:-:S02]  /*25970*/  FFMA.FTZ R6, R4, R6, -0.24046532809734344482 ;  /* 0xbe763c8b04067423 */ /* 0x000fc40000010006 */
[----:B------:R-:W-:Y:S02]  /*25980*/  FFMA.FTZ R8, R24, R8, -0.36067417263984680176 ;  /* 0xbeb8aa4918087423 */ /* 0x000fe40000010008 */
[C---:B------:R-:W-:Y:S02]  /*25990*/  FFMA.FTZ R10, R7.reuse, R10, 0.28857114911079406738 ;  /* 0x3e93bf99070a7423 */ /* 0x040fe4000001000a */
[----:B------:R-:W-:Y:S02]  /*259a0*/  FFMA.FTZ R6, R4, R6, 0.28857114911079406738 ;  /* 0x3e93bf9904067423 */ /* 0x000fe40000010006 */
[----:B------:R-:W-:Y:S02]  /*259b0*/  FFMA.FTZ R8, R24, R8, 0.48089820146560668945 ;  /* 0x3ef6384a18087423 */ /* 0x000fe40000010008 */
[----:B------:R-:W-:Y:S02]  /*259c0*/  FFMA.FTZ R10, R7, R10, -0.36067417263984680176 ;  /* 0xbeb8aa49070a7423 */ /* 0x000fe4000001000a */
[----:B------:R-:W-:-:S02]  /*259d0*/  FFMA.FTZ R6, R4, R6, -0.36067417263984680176 ;  /* 0xbeb8aa4904067423 */ /* 0x000fc40000010006 */
[----:B------:R-:W-:Y:S02]  /*259e0*/  FFMA.FTZ R8, R24, R8, -0.72134751081466674805 ;  /* 0xbf38aa3b18087423 */ /* 0x000fe40000010008 */
[C---:B------:R-:W-:Y:S02]  /*259f0*/  FFMA.FTZ R10, R7.reuse, R10, 0.48089820146560668945 ;  /* 0x3ef6384a070a7423 */ /* 0x040fe4000001000a */
[----:B------:R-:W-:Y:S02]  /*25a00*/  FFMA.FTZ R6, R4, R6, 0.48089820146560668945 ;  /* 0x3ef6384a04067423 */ /* 0x000fe40000010006 */
[----:B------:R-:W-:Y:S02]  /*25a10*/  FMUL R8, R24, R8 ;  /* 0x0000000818087220 */ /* 0x000fe40000400000 */
[----:B------:R-:W-:Y:S01]  /*25a20*/  FFMA.FTZ R10, R7, R10, -0.72134751081466674805 ;  /* 0xbf38aa3b070a7423 */ /* 0x000fe2000001000a */
[----:B------:R-:W-:Y:S01]  /*25a30*/  ISETP.GE.U32.AND P0, PT, R0, 0x7f800000, PT ;  /* 0x7f8000000000780c */ /* 0x000fe20003f06070 */
[----:B------:R-:W-:Y:S01]  /*25a40*/  FFMA.FTZ R6, R4, R6, -0.72134751081466674805 ;  /* 0xbf38aa3b04067423 */ /* 0x000fe20000010006 */
[----:B------:R-:W-:Y:S01]  /*25a50*/  ISETP.GE.U32.AND P1, PT, R26, 0x7f800000, PT ;  /* 0x7f8000001a00780c */ /* 0x000fe20003f26070 */
[----:B------:R-:W-:-:S02]  /*25a60*/  FMUL R8, R24, R8 ;  /* 0x0000000818087220 */ /* 0x000fc40000400000 */
[C---:B------:R-:W-:Y:S02]  /*25a70*/  FMUL R10, R7.reuse, R10 ;  /* 0x0000000a070a7220 */ /* 0x040fe40000400000 */
[----:B------:R-:W-:Y:S01]  /*25a80*/  FMUL R6, R4, R6 ;  /* 0x0000000604067220 */ /* 0x000fe20000400000 */
[----:B------:R-:W-:Y:S01]  /*25a90*/  ISETP.GE.U32.AND P5, PT, R28, 0x7f800000, PT ;  /* 0x7f8000001c00780c */ /* 0x000fe20003fa6070 */
[----:B------:R-:W-:Y:S01]  /*25aa0*/  FFMA.FTZ R8, R24, 1.4426950216293334961, R8 ;  /* 0x3fb8aa3b18087823 */ /* 0x000fe20000010008 */
[----:B------:R-:W-:Y:S01]  /*25ab0*/  STS.128 [R2+0x400], R12 ;  /* 0x0004000c02007388 */ /* 0x000fe20000000c00 */
[C---:B------:R-:W-:Y:S02]  /*25ac0*/  FMUL R10, R7.reuse, R10 ;  /* 0x0000000a070a7220 */ /* 0x040fe40000400000 */
[----:B------:R-:W-:Y:S01]  /*25ad0*/  FMUL R6, R4, R6 ;  /* 0x0000000604067220 */ /* 0x000fe20000400000 */
[----:B------:R-:W5:Y:S01]  /*25ae0*/  LDL.LU R24, [R1+0x4] ;  /* 0x0000040001187983 */ /* 0x000f620000300800 */
[----:B------:R-:W-:-:S03]  /*25af0*/  FFMA.FTZ R10, R7, 1.4426950216293334961, R10 ;  /* 0x3fb8aa3b070a7823 */ /* 0x000fc6000001000a */
[----:B------:R0:W-:Y:S04]  /*25b00*/  STS.128 [R2+0x480], R16 ;  /* 0x0004801002007388 */ /* 0x0001e80000000c00 */
[----:B------:R-:W5:Y:S01]  /*25b10*/  LDL.LU R11, [R1+0x3c] ;  /* 0x00003c00010b7983 */ /* 0x000f620000300800 */
[----:B------:R-:W-:Y:S02]  /*25b20*/  FFMA.FTZ R6, R4, 1.4426950216293334961, R6 ;  /* 0x3fb8aa3b04067823 */ /* 0x000fe40000010006 */
[----:B------:R-:W-:Y:S01]  /*25b30*/  @P0 IMAD.MOV.U32 R4, RZ, RZ, 0x7f800000 ;  /* 0x7f800000ff040424 */ /* 0x000fe200078e00ff */
[----:B0-----:R-:W5:Y:S04]  /*25b40*/  LDL.LU R16, [R1+0x8c] ;  /* 0x00008c0001107983 */ /* 0x001f680000300800 */
[----:B------:R-:W5:Y:S04]  /*25b50*/  LDL.LU R12, [R1+0x1d8] ;  /* 0x0001d800010c7983 */ /* 0x000f680000300800 */
[----:B------:R-:W5:Y:S04]  /*25b60*/  LDL.LU R17, [R1+0x9c] ;  /* 0x00009c0001117983 */ /* 0x000f680000300800 */
[----:B------:R-:W5:Y:S04]  /*25b70*/  LDL.LU R13, [R1+0x1e0] ;  /* 0x0001e000010d7983 */ /* 0x000f680000300800 */
[----:B------:R-:W5:Y:S04]  /*25b80*/  LDL.LU R18, [R1+0xac] ;  /* 0x0000ac0001127983 */ /* 0x000f680000300800 */
[----:B------:R-:W5:Y:S04]  /*25b90*/  LDL.LU R14, [R1+0x1f0] ;  /* 0x0001f000010e7983 */ /* 0x000f680000300800 */
[----:B------:R-:W5:Y:S04]  /*25ba0*/  LDL.LU R7, [R1+0x1d4] ;  /* 0x0001d40001077983 */ /* 0x000f680000300800 */
[----:B------:R-:W5:Y:S04]  /*25bb0*/  LDL.LU R19, [R1+0x1d0] ;  /* 0x0001d00001137983 */ /* 0x000f680000300800 */
[----:B------:R-:W-:Y:S01]  /*25bc0*/  BAR.SYNC.DEFER_BLOCKING 0x0 ;  /* 0x0000000000007b1d */ /* 0x000fe20000010000 */
[----:B------:R-:W-:-:S05]  /*25bd0*/  FSETP.NEU.AND P3, PT, R0, RZ, PT ;  /* 0x000000ff0000720b */ /* 0x000fca0003f6d000 */
[----:B------:R-:W5:Y:S01]  /*25be0*/  LDL.LU R15, [R1+0x204] ;  /* 0x00020400010f7983 */ /* 0x000f620000300800 */
[----:B------:R-:W-:Y:S01]  /*25bf0*/  FSETP.NEU.AND P2, PT, R26, RZ, PT ;  /* 0x000000ff1a00720b */ /* 0x000fe20003f4d000 */
[----:B--2---:R-:W-:Y:S02]  /*25c00*/  FADD R25, R27, R8 ;  /* 0x000000081b197221 */ /* 0x004fe40000000000 */
[----:B------:R-:W-:Y:S01]  /*25c10*/  @P0 FFMA.FTZ R25, R0, R4, +INF ;  /* 0x7f80000000190423 */ /* 0x000fe20000010004 */
[----:B------:R-:W-:Y:S01]  /*25c20*/  @P5 MOV R4, 0x7f800000 ;  /* 0x7f80000000045802 */ /* 0x000fe20000000f00 */
[----:B---3--:R-:W-:Y:S02]  /*25c30*/  FADD R27, R3, R6 ;  /* 0x00000006031b7221 */ /* 0x008fe40000000000 */
[----:B------:R-:W2:Y:S01]  /*25c40*/  LDL.LU R3, [R1+0x200] ;  /* 0x0002000001037983 */ /* 0x000ea20000300800 */
[----:B----4-:R-:W-:-:S03]  /*25c50*/  FADD R20, R20, R9 ;  /* 0x0000000914147221 */ /* 0x010fc60000000000 */
[----:B------:R-:W3:Y:S01]  /*25c60*/  LDL.LU R9, [R1] ;  /* 0x0000000001097983 */ /* 0x000ee20000300800 */
[----:B-----5:R-:W-:Y:S01]  /*25c70*/  FADD R8, R5, R10 ;  /* 0x0000000a05087221 */ /* 0x020fe20000000000 */
[----:B------:R-:W-:Y:S02]  /*25c80*/  @P1 MOV R5, 0x7f800000 ;  /* 0x7f80000000051802 */ /* 0x000fe40000000f00 */
[----:B------:R-:W4:Y:S03]  /*25c90*/  LDL.LU R10, [R1+0x8] ;  /* 0x00000800010a7983 */ /* 0x000f260000300800 */
[----:B------:R-:W-:Y:S01]  /*25ca0*/  @P1 FFMA.FTZ R27, R26, R5, +INF ;  /* 0x7f8000001a1b1423 */ /* 0x000fe20000010005 */
[----:B------:R-:W5:Y:S01]  /*25cb0*/  LDL.LU R0, [R1+0xcb8] ;  /* 0x000cb80001007983 */ /* 0x000f620000300800 */
[----:B------:R-:W-:-:S03]  /*25cc0*/  @P5 FFMA.FTZ R20, R28, R4, +INF ;  /* 0x7f8000001c145423 */ /* 0x000fc60000010004 */
[----:B------:R0:W-:Y:S01]  /*25cd0*/  STL [R1+0x308], R25 ;  /* 0x0003081901007387 */ /* 0x0001e20000100800 */
[----:B------:R-:W-:-:S03]  /*25ce0*/  FSETP.NEU.AND P1, PT, R28, RZ, PT ;  /* 0x000000ff1c00720b */ /* 0x000fc60003f2d000 */
[----:B0-----:R-:W2:Y:S04]  /*25cf0*/  LDL.LU R25, [R1+0xcb4] ;  /* 0x000cb40001197983 */ /* 0x001ea80000300800 */
[----:B------:R-:W2:Y:S04]  /*25d00*/  LDL.LU R26, [R1+0xcb0] ;  /* 0x000cb000011a7983 */ /* 0x000ea80000300800 */
[----:B------:R0:W-:Y:S04]  /*25d10*/  STL [R1+0x304], R27 ;  /* 0x0003041b01007387 */ /* 0x0001e80000100800 */
[----:B0-----:R-:W2:Y:S04]  /*25d20*/  LDL.LU R27, [R1+0xcac] ;  /* 0x000cac00011b7983 */ /* 0x001ea80000300800 */
[----:B------:R-:W2:Y:S04]  /*25d30*/  LDL.LU R5, [R1+0x1f4] ;  /* 0x0001f40001057983 */ /* 0x000ea80000300800 */
[----:B------:R-:W2:Y:S04]  /*25d40*/  LDL.LU R28, [R1+0xca8] ;  /* 0x000ca800011c7983 */ /* 0x000ea80000300800 */
[----:B------:R0:W-:Y:S04]  /*25d50*/  STL [R1+0x300], R20 ;  /* 0x0003001401007387 */ /* 0x0001e80000100800 */
[----:B0-----:R-:W3:Y:S01]  /*25d60*/  LDL.LU R20, [R1+0xca4] ;  /* 0x000ca40001147983 */ /* 0x001ee20000300800 */
[----:B------:R-:W-:-:S02]  /*25d70*/  ISETP.GE.U32.AND P4, PT, R29, 0x7f800000, PT ;  /* 0x7f8000001d00780c */ /* 0x000fc40003f86070 */
[----:B------:R-:W-:Y:S01]  /*25d80*/  FSETP.NEU.AND P0, PT, R29, RZ, PT ;  /* 0x000000ff1d00720b */ /* 0x000fe20003f0d000 */
[----:B------:R-:W2:Y:S10]  /*25d90*/  LDL.LU R4, [R1+0x60] ;  /* 0x0000600001047983 */ /* 0x000eb40000300800 */
[----:B------:R-:W-:-:S04]  /*25da0*/  @P4 IMAD.MOV.U32 R6, RZ, RZ, 0x7f800000 ;  /* 0x7f800000ff064424 */ /* 0x000fc800078e00ff */
[----:B------:R-:W-:Y:S02]  /*25db0*/  @P4 FFMA.FTZ R8, R29, R6, +INF ;  /* 0x7f8000001d084423 */ /* 0x000fe40000010006 */
[----:B------:R-:W2:Y:S04]  /*25dc0*/  LDL.LU R29, [R1+0x1e4] ;  /* 0x0001e400011d7983 */ /* 0x000ea80000300800 */
[----:B------:R-:W2:Y:S04]  /*25dd0*/  LDL.LU R6, [R1+0x1cc] ;  /* 0x0001cc0001067983 */ /* 0x000ea80000300800 */
[----:B------:R0:W-:Y:S02]  /*25de0*/  STL [R1+0x2fc], R8 ;  /* 0x0002fc0801007387 */ /* 0x0001e40000100800 */
[----:B0-----:R-:W-:-:S02]  /*25df0*/  F2FP.BF16.PACK_AB R8, R22, R23 ;  /* 0x000000171608723e */ /* 0x001fc400000010ff */
[----:B------:R-:W2:Y:S04]  /*25e00*/  LDL.LU R22, [R1+0x44] ;  /* 0x0000440001167983 */ /* 0x000ea80000300800 */
[----:B------:R-:W2:Y:S01]  /*25e10*/  LDL.LU R23, [R1+0x68] ;  /* 0x0000680001177983 */ /* 0x000ea20000300800 */
[----:B---3--:R-:W-:Y:S02]  /*25e20*/  F2FP.BF16.PACK_AB R20, R9, R20 ;  /* 0x000000140914723e */ /* 0x008fe400000010ff */
[----:B-----5:R-:W-:Y:S02]  /*25e30*/  F2FP.BF16.PACK_AB R9, R0, R21 ;  /* 0x000000150009723e */ /* 0x020fe400000010ff */
[----:B----4-:R-:W-:Y:S01]  /*25e40*/  F2FP.BF16.PACK_AB R21, R10, R24 ;  /* 0x000000180a15723e */ /* 0x010fe200000010ff */
[----:B------:R-:W3:Y:S01]  /*25e50*/  LDL.LU R0, [R1+0xa4] ;  /* 0x0000a40001007983 */ /* 0x000ee20000300800 */
[----:B--2---:R-:W-:-:S03]  /*25e60*/  F2FP.BF16.PACK_AB R10, R26, R25 ;  /* 0x000000191a0a723e */ /* 0x004fc600000010ff */
[----:B------:R-:W2:Y:S04]  /*25e70*/  LDL.LU R25, [R1+0x94] ;  /* 0x0000940001197983 */ /* 0x000ea80000300800 */
[----:B------:R-:W4:Y:S04]  /*25e80*/  LDL.LU R26, [R1+0x1dc] ;  /* 0x0001dc00011a7983 */ /* 0x000f280000300800 */
[----:B------:R-:W0:Y:S01]  /*25e90*/  S2R R24, SR_TID.X ;  /* 0x0000000000187919 */ /* 0x000e220000002100 */
[----:B------:R-:W-:Y:S02]  /*25ea0*/  F2FP.BF16.PACK_AB R14, R5, R14 ;  /* 0x0000000e050e723e */ /* 0x000fe400000010ff */
[----:B------:R-:W-:-:S02]  /*25eb0*/  F2FP.BF16.PACK_AB R19, R7, R19 ;  /* 0x000000130713723e */ /* 0x000fc400000010ff */
[----:B------:R-:W-:Y:S02]  /*25ec0*/  F2FP.BF16.PACK_AB R15, R15, R3 ;  /* 0x000000030f0f723e */ /* 0x000fe400000010ff */
[----:B------:R-:W-:Y:S02]  /*25ed0*/  F2FP.BF16.PACK_AB R18, R6, R18 ;  /* 0x000000120612723e */ /* 0x000fe400000010ff */
[----:B------:R-:W-:Y:S02]  /*25ee0*/  F2FP.BF16.PACK_AB R23, R23, R4 ;  /* 0x000000041717723e */ /* 0x000fe400000010ff */
[C---:B0-----:R-:W-:Y:S02]  /*25ef0*/  SHF.L.U32 R4, R24.reuse, 0xa, RZ ;  /* 0x0000000a18047819 */ /* 0x041fe400000006ff */
[----:B------:R-:W-:Y:S02]  /*25f00*/  LOP3.LUT R24, R24, 0x7f, RZ, 0xc0, !PT ;  /* 0x0000007f18187812 */ /* 0x000fe400078ec0ff */
[----:B------:R-:W-:-:S04]  /*25f10*/  LOP3.LUT R4, R4, 0x1800, RZ, 0xc0, !PT ;  /* 0x0000180004047812 */ /* 0x000fc800078ec0ff */
[----:B------:R-:W-:-:S04]  /*25f20*/  LEA R24, R24, R4, 0x4 ;  /* 0x0000000418187211 */ /* 0x000fc800078e20ff */
[----:B------:R-:W-:Y:S02]  /*25f30*/  LOP3.LUT R4, R24, 0x20, RZ, 0x3c, !PT ;  /* 0x0000002018047812 */ /* 0x000fe400078e3cff */
[----:B------:R-:W-:Y:S02]  /*25f40*/  F2FP.BF16.PACK_AB R22, R22, R11 ;  /* 0x0000000b1616723e */ /* 0x000fe400000010ff */
[----:B------:R-:W-:Y:S02]  /*25f50*/  F2FP.BF16.PACK_AB R11, R28, R27 ;  /* 0x0000001b1c0b723e */ /* 0x000fe400000010ff */
[----:B------:R-:W-:Y:S01]  /*25f60*/  LOP3.LUT R3, R24, 0x40, RZ, 0x3c, !PT ;  /* 0x0000004018037812 */ /* 0x000fe200078e3cff */
[----:B------:R-:W0:Y:S01]  /*25f70*/  LDS.128 R4, [R4] ;  /* 0x0000000004047984 */ /* 0x000e220000000c00 */
[----:B------:R-:W-:-:S03]  /*25f80*/  F2FP.BF16.PACK_AB R13, R29, R13 ;  /* 0x0000000d1d0d723e */ /* 0x000fc600000010ff */
[----:B0-----:R-:W-:Y:S01]  /*25f90*/  STL.64 [R1+0x10], R4 ;  /* 0x0000100401007387 */ /* 0x001fe20000100a00 */
[----:B------:R-:W-:Y:S01]  /*25fa0*/  IMAD.MOV.U32 R29, RZ, RZ, R6 ;  /* 0x000000ffff1d7224 */ /* 0x000fe200078e0006 */
[----:B---3--:R-:W-:Y:S02]  /*25fb0*/  F2FP.BF16.PACK_AB R17, R0, R17 ;  /* 0x000000110011723e */ /* 0x008fe400000010ff */
[----:B------:R-:W-:Y:S02]  /*25fc0*/  LOP3.LUT R0, R24, 0x60, RZ, 0x3c, !PT ;  /* 0x0000006018007812 */ /* 0x000fe400078e3cff */
[----:B--2---:R-:W-:Y:S02]  /*25fd0*/  F2FP.BF16.PACK_AB R16, R25, R16 ;  /* 0x000000101910723e */ /* 0x004fe400000010ff */
[----:B----4-:R-:W-:Y:S02]  /*25fe0*/  F2FP.BF16.PACK_AB R12, R26, R12 ;  /* 0x0000000c1a0c723e */ /* 0x010fe400000010ff */
[----:B------:R-:W0:Y:S04]  /*25ff0*/  LDS.128 R24, [R24] ;  /* 0x0000000018187984 */ /* 0x000e280000000c00 */
[----:B0-----:R-:W-:Y:S04]  /*26000*/  STL.64 [R1+0x20], R24 ;  /* 0x0000201801007387 */ /* 0x001fe80000100a00 */
[----:B------:R-:W-:Y:S04]  /*26010*/  STL.64 [R1+0x28], R26 ;  /* 0x0000281a01007387 */ /* 0x000fe80000100a00 */
[----:B------:R-:W-:Y:S04]  /*26020*/  STL [R1+0x1c], R7 ;  /* 0x00001c0701007387 */ /* 0x000fe80000100800 */
[----:B------:R-:W0:Y:S04]  /*26030*/  LDS.128 R4, [R3] ;  /* 0x0000000003047984 */ /* 0x000e280000000c00 */
[----:B------:R-:W-:Y:S01]  /*26040*/  STL [R1+0xc90], R29 ;  /* 0x000c901d01007387 */ /* 0x000fe20000100800 */
[----:B0-----:R-:W-:-:S03]  /*26050*/  MOV R28, R6 ;  /* 0x00000006001c7202 */ /* 0x001fc60000000f00 */
[----:B------:R-:W-:Y:S04]  /*26060*/  STL.64 [R1], R4 ;  /* 0x0000000401007387 */ /* 0x000fe80000100a00 */
[----:B------:R-:W-:Y:S04]  /*26070*/  STL [R1+0xc], R7 ;  /* 0x00000c0701007387 */ /* 0x000fe80000100800 */
[----:B------:R-:W-:Y:S04]  /*26080*/  STL [R1+0xc94], R28 ;  /* 0x000c941c01007387 */ /* 0x000fe80000100800 */
[----:B------:R-:W2:Y:S04]  /*26090*/  LDL.LU R24, [R1+0x30] ;  /* 0x0000300001187983 */ /* 0x000ea80000300800 */
[----:B------:R-:W3:Y:S04]  /*260a0*/  LDL.LU R25, [R1+0x50] ;  /* 0x0000500001197983 */ /* 0x000ee80000300800 */
[----:B------:R-:W0:Y:S04]  /*260b0*/  LDS.128 R4, [R0] ;  /* 0x0000000000047984 */ /* 0x000e280000000c00 */
[----:B------:R-:W-:Y:S06]  /*260c0*/  BAR.SYNC.DEFER_BLOCKING 0x0 ;  /* 0x0000000000007b1d */ /* 0x000fec0000010000 */
[----:B---3--:R1:W-:Y:S04]  /*260d0*/  STL [R1+0xc9c], R25 ;  /* 0x000c9c1901007387 */ /* 0x0083e80000100800 */
[----:B-1----:R-:W3:Y:S04]  /*260e0*/  LDL.LU R25, [R1+0x88] ;  /* 0x0000880001197983 */ /* 0x002ee80000300800 */
[----:B---3--:R1:W-:Y:S04]  /*260f0*/  STL [R1+0xca0], R25 ;  /* 0x000ca01901007387 */ /* 0x0083e80000100800 */
[----:B-1----:R-:W2:Y:S04]  /*26100*/  LDL.LU R25, [R1+0x38] ;  /* 0x0000380001197983 */ /* 0x002ea80000300800 */
[----:B------:R-:W3:Y:S04]  /*26110*/  LDL.LU R28, [R1+0x98] ;  /* 0x00009800011c7983 */ /* 0x000ee80000300800 */
[----:B------:R-:W-:Y:S04]  /*26120*/  STS.128 [R2], R8 ;  /* 0x0000000802007388 */ /* 0x000fe80000000c00 */
[----:B------:R-:W-:Y:S04]  /*26130*/  STS.128 [R2+0x80], R20 ;  /* 0x0000801402007388 */ /* 0x000fe80000000c00 */
[----:B------:R-:W-:Y:S04]  /*26140*/  STS.128 [R2+0x400], R16 ;  /* 0x0004001002007388 */ /* 0x000fe80000000c00 */
[----:B------:R-:W-:Y:S04]  /*26150*/  STS.128 [R2+0x480], R12 ;  /* 0x0004800c02007388 */ /* 0x000fe80000000c00 */
[----:B------:R-:W-:Y:S06]  /*26160*/  BAR.SYNC.DEFER_BLOCKING 0x0 ;  /* 0x0000000000007b1d */ /* 0x000fec0000010000 */
[----:B---3--:R1:W-:Y:S04]  /*26170*/  STL [R1+0xc98], R28 ;  /* 0x000c981c01007387 */ /* 0x0083e80000100800 */
[----:B-1----:R-:W3:Y:S04]  /*26180*/  LDL.LU R28, [R1+0x58] ;  /* 0x00005800011c7983 */ /* 0x002ee80000300800 */
[----:B------:R-:W4:Y:S04]  /*26190*/  LDL.LU R29, [R1+0x78] ;  /* 0x00007800011d7983 */ /* 0x000f280000300800 */
[----:B------:R-:W4:Y:S04]  /*261a0*/  LDL.LU R26, [R1+0x70] ;  /* 0x00007000011a7983 */ /* 0x000f280000300800 */
[----:B------:R-:W5:Y:S04]  /*261b0*/  LDL.LU R3, [R1+0xa8] ;  /* 0x0000a80001037983 */ /* 0x000f680000300800 */
[----:B------:R-:W3:Y:S04]  /*261c0*/  LDL.LU R27, [R1+0x80] ;  /* 0x00008000011b7983 */ /* 0x000ee80000300800 */
[----:B------:R-:W3:Y:S04]  /*261d0*/  LDL.LU R0, [R1+0x1e8] ;  /* 0x0001e80001007983 */ /* 0x000ee80000300800 */
[----:B0-----:R0:W-:Y:S04]  /*261e0*/  STL.64 [R1+0xc60], R6 ;  /* 0x000c600601007387 */ /* 0x0011e80000100a00 */
[----:B0-----:R-:W3:Y:S04]  /*261f0*/  LDL.LU R6, [R1+0x264] ;  /* 0x0002640001067983 */ /* 0x001ee80000300800 */
[----:B------:R-:W3:Y:S04]  /*26200*/  LDL.LU R7, [R1+0x260] ;  /* 0x0002600001077983 */ /* 0x000ee80000300800 */
[----:B------:R0:W-:Y:S04]  /*26210*/  STL.64 [R1+0xc58], R4 ;  /* 0x000c580401007387 */ /* 0x0001e80000100a00 */
[----:B0-----:R-:W3:Y:S04]  /*26220*/  LDL.LU R4, [R1+0x250] ;  /* 0x0002500001047983 */ /* 0x001ee80000300800 */
[----:B------:R-:W3:Y:S04]  /*26230*/  LDL.LU R5, [R1+0x21c] ;  /* 0x00021c0001057983 */ /* 0x000ee80000300800 */
[----:B------:R-:W3:Y:S04]  /*26240*/  LDL.LU R8, [R1+0x84] ;  /* 0x0000840001087983 */ /* 0x000ee80000300800 */
[----:B------:R-:W3:Y:S04]  /*26250*/  LDL.LU R9, [R1+0x90] ;  /* 0x0000900001097983 */ /* 0x000ee80000300800 */
[----:B------:R-:W5:Y:S04]  /*26260*/  LDL.LU R10, [R1+0xa0] ;  /* 0x0000a000010a7983 */ /* 0x000f680000300800 */
        /* <DEDUP_REMOVED lines=9> */
[----:B--2---:R-:W-:-:S03]  /*26300*/  F2FP.BF16.PACK_AB R24, R25, R24 ;  /* 0x000000181918723e */ /* 0x004fc600000010ff */
[----:B------:R-:W2:Y:S04]  /*26310*/  LDL.LU R12, [R1+0xb4] ;  /* 0x0000b400010c7983 */ /* 0x000ea80000300800 */
[----:B------:R-:W2:Y:S04]  /*26320*/  LDL.LU R13, [R1+0x1ec] ;  /* 0x0001ec00010d7983 */ /* 0x000ea80000300800 */
[----:B------:R-:W2:Y:S04]  /*26330*/  LDL.LU R14, [R1+0x24c] ;  /* 0x00024c00010e7983 */ /* 0x000ea80000300800 */
[----:B------:R-:W2:Y:S04]  /*26340*/  LDL.LU R15, [R1+0x1fc] ;  /* 0x0001fc00010f7983 */ /* 0x000ea80000300800 */
[----:B------:R-:W3:Y:S02]  /*26350*/  LDL.LU R25, [R1+0xca0] ;  /* 0x000ca00001197983 */ /* 0x000ee40000300800 */
[----:B---3--:R-:W-:-:S02]  /*26360*/  F2FP.BF16.PACK_AB R8, R25, R8 ;  /* 0x000000081908723e */ /* 0x008fc400000010ff */
[----:B------:R-:W3:Y:S02]  /*26370*/  LDL.LU R25, [R1+0xc9c] ;  /* 0x000c9c0001197983 */ /* 0x000ee40000300800 */
[----:B---3--:R-:W-:Y:S02]  /*26380*/  F2FP.BF16.PACK_AB R25, R28, R25 ;  /* 0x000000191c19723e */ /* 0x008fe400000010ff */
[----:B------:R-:W3:Y:S01]  /*26390*/  LDL.LU R28, [R1+0xc98] ;  /* 0x000c9800011c7983 */ /* 0x000ee20000300800 */
[----:B----4-:R-:W-:Y:S02]  /*263a0*/  F2FP.BF16.PACK_AB R26, R29, R26 ;  /* 0x0000001a1d1a723e */ /* 0x010fe400000010ff */
[----:B-----5:R-:W-:Y:S02]  /*263b0*/  F2FP.BF16.PACK_AB R10, R3, R10 ;  /* 0x0000000a030a723e */ /* 0x020fe400000010ff */
[----:B--2---:R-:W-:Y:S02]  /*263c0*/  F2FP.BF16.PACK_AB R11, R12, R11 ;  /* 0x0000000b0c0b723e */ /* 0x004fe400000010ff */
[----:B------:R-:W-:-:S02]  /*263d0*/  F2FP.BF16.PACK_AB R12, R13, R0 ;  /* 0x000000000d0c723e */ /* 0x000fc400000010ff */
[----:B------:R-:W0:Y:S01]  /*263e0*/  S2R R0, SR_TID.X ;  /* 0x0000000000007919 */ /* 0x000e220000002100 */
[----:B---3--:R-:W-:-:S03]  /*263f0*/  F2FP.BF16.PACK_AB R9, R28, R9 ;  /* 0x000000091c09723e */ /* 0x008fc600000010ff */
[----:B------:R-:W2:Y:S04]  /*26400*/  LDL.LU R28, [R1+0xc94] ;  /* 0x000c9400011c7983 */ /* 0x000ea80000300800 */
[----:B------:R-:W3:Y:S04]  /*26410*/  LDL.LU R29, [R1+0xc90] ;  /* 0x000c9000011d7983 */ /* 0x000ee80000300800 */
[----:B------:R-:W4:Y:S01]  /*26420*/  LDL.LU R3, [R1+0xc8c] ;  /* 0x000c8c0001037983 */ /* 0x000f220000300800 */
[----:B------:R-:W-:Y:S02]  /*26430*/  F2FP.BF16.PACK_AB R13, R15, R17 ;  /* 0x000000110f0d723e */ /* 0x000fe400000010ff */
[----:B------:R-:W-:-:S02]  /*26440*/  F2FP.BF16.PACK_AB R17, R18, R4 ;  /* 0x000000041211723e */ /* 0x000fc400000010ff */
[C---:B0-----:R-:W-:Y:S02]  /*26450*/  SHF.L.U32 R4, R0.reuse, 0xa, RZ ;  /* 0x0000000a00047819 */ /* 0x041fe400000006ff */
[----:B------:R-:W-:Y:S02]  /*26460*/  LOP3.LUT R0, R0, 0x7f, RZ, 0xc0, !PT ;  /* 0x0000007f00007812 */ /* 0x000fe400078ec0ff */
[----:B------:R-:W-:Y:S02]  /*26470*/  LOP3.LUT R4, R4, 0x1800, RZ, 0xc0, !PT ;  /* 0x0000180004047812 */ /* 0x000fe400078ec0ff */
[----:B------:R-:W-:Y:S02]  /*26480*/  F2FP.BF16.PACK_AB R16, R14, R16 ;  /* 0x000000100e10723e */ /* 0x000fe400000010ff */
[----:B------:R-:W-:Y:S02]  /*26490*/  F2FP.BF16.PACK_AB R14, R19, R20 ;  /* 0x00000014130e723e */ /* 0x000fe400000010ff */
[----:B------:R-:W-:-:S02]  /*264a0*/  F2FP.BF16.PACK_AB R15, R23, R5 ;  /* 0x00000005170f723e */ /* 0x000fc400000010ff */
[----:B------:R-:W-:Y:S01]  /*264b0*/  F2FP.BF16.PACK_AB R19, R6, R7 ;  /* 0x000000070613723e */ /* 0x000fe200000010ff */
[C-C-:B------:R-:W-:Y:S01]  /*264c0*/  IMAD R7, R0.reuse, 0x10, R4.reuse ;  /* 0x0000001000077824 */ /* 0x140fe200078e0204 */
[CC--:B------:R-:W-:Y:S02]  /*264d0*/  LEA R6, R0.reuse, R4.reuse, 0x4 ;  /* 0x0000000400067211 */ /* 0x0c0fe400078e20ff */
[C---:B------:R-:W-:Y:S01]  /*264e0*/  LEA R5, R0.reuse, R4, 0x4 ;  /* 0x0000000400057211 */ /* 0x040fe200078e20ff */
[----:B------:R-:W-:Y:S01]  /*264f0*/  IMAD R4, R0, 0x10, R4 ;  /* 0x0000001000047824 */ /* 0x000fe200078e0204 */
[----:B------:R-:W-:Y:S02]  /*26500*/  F2FP.BF16.PACK_AB R18, R21, R22 ;  /* 0x000000161512723e */ /* 0x000fe400000010ff */
[----:B------:R-:W-:Y:S02]  /*26510*/  LOP3.LUT R5, R5, 0x20, RZ, 0x3c, !PT ;  /* 0x0000002005057812 */ /* 0x000fe400078e3cff */
[----:B------:R-:W-:-:S02]  /*26520*/  LOP3.LUT R6, R6, 0x40, RZ, 0x3c, !PT ;  /* 0x0000004006067812 */ /* 0x000fc400078e3cff */
[----:B------:R-:W-:Y:S02]  /*26530*/  LOP3.LUT R7, R7, 0x60, RZ, 0x3c, !PT ;  /* 0x0000006007077812 */ /* 0x000fe400078e3cff */
[----:B----4-:R-:W-:Y:S02]  /*26540*/  F2FP.BF16.PACK_AB R27, R27, R3 ;  /* 0x000000031b1b723e */ /* 0x010fe400000010ff */
[----:B------:R-:W4:Y:S04]  /*26550*/  LDL.LU R3, [R1+0xc88] ;  /* 0x000c880001037983 */ /* 0x000f280000300800 */
[----:B------:R-:W-:Y:S04]  /*26560*/  STL.64 [R1+0xc80], R26 ;  /* 0x000c801a01007387 */ /* 0x000fe80000100a00 */
[----:B------:R-:W-:Y:S04]  /*26570*/  STL.64 [R1+0xc78], R24 ;  /* 0x000c781801007387 */ /* 0x000fe80000100a00 */
[----:B------:R-:W0:Y:S04]  /*26580*/  LDS.128 R24, [R4] ;  /* 0x0000000004187984 */ /* 0x000e280000000c00 */
[----:B------:R-:W5:Y:S04]  /*26590*/  LDL.LU R20, [R1+0xd0] ;  /* 0x0000d00001147983 */ /* 0x000f680000300800 */
[----:B------:R-:W2:Y:S04]  /*265a0*/  LDL.LU R21, [R1+0xd8] ;  /* 0x0000d80001157983 */ /* 0x000ea80000300800 */
[----:B------:R-:W2:Y:S04]  /*265b0*/  LDL.LU R22, [R1+0xe0] ;  /* 0x0000e00001167983 */ /* 0x000ea80000300800 */
[----:B------:R-:W4:Y:S04]  /*265c0*/  LDL.LU R23, [R1+0xf0] ;  /* 0x0000f00001177983 */ /* 0x000f280000300800 */
[----:B0-----:R-:W-:Y:S04]  /*265d0*/  STL.64 [R1+0xc0], R24 ;  /* 0x0000c01801007387 */ /* 0x001fe80000100a00 */
[----:B------:R-:W-:Y:S04]  /*265e0*/  STL.64 [R1+0xc8], R26 ;  /* 0x0000c81a01007387 */ /* 0x000fe80000100a00 */
[----:B------:R-:W0:Y:S04]  /*265f0*/  LDS.128 R24, [R5] ;  /* 0x0000000005187984 */ /* 0x000e280000000c00 */
[----:B0-----:R-:W-:Y:S04]  /*26600*/  STL.64 [R1+0xb0], R24 ;  /* 0x0000b01801007387 */ /* 0x001fe80000100a00 */
[----:B------:R-:W-:Y:S04]  /*26610*/  STL.64 [R1+0xb8], R26 ;  /* 0x0000b81a01007387 */ /* 0x000fe80000100a00 */
[----:B------:R-:W0:Y:S04]  /*26620*/  LDS.128 R24, [R6] ;  /* 0x0000000006187984 */ /* 0x000e280000000c00 */
[----:B0-----:R-:W-:Y:S04]  /*26630*/  STL.64 [R1+0xa0], R24 ;  /* 0x0000a01801007387 */ /* 0x001fe80000100a00 */
[----:B------:R-:W-:Y:S04]  /*26640*/  STL.64 [R1+0xa8], R26 ;  /* 0x0000a81a01007387 */ /* 0x000fe80000100a00 */
[----:B------:R-:W0:Y:S04]  /*26650*/  LDS.128 R24, [R7] ;  /* 0x0000000007187984 */ /* 0x000e280000000c00 */
[----:B0-----:R-:W-:Y:S04]  /*26660*/  STL.64 [R1+0x90], R24 ;  /* 0x0000901801007387 */ /* 0x001fe80000100a00 */
[----:B------:R0:W-:Y:S04]  /*26670*/  STL.64 [R1+0x98], R26 ;  /* 0x0000981a01007387 */ /* 0x0001e80000100a00 */
[----:B0-----:R-:W2:Y:S04]  /*26680*/  LDL.LU.64 R26, [R1+0xc80] ;  /* 0x000c8000011a7983 */ /* 0x001ea80000300a00 */
[----:B------:R-:W2:Y:S04]  /*26690*/  LDL.LU.64 R24, [R1+0xc78] ;  /* 0x000c780001187983 */ /* 0x000ea80000300a00 */
[----:B------:R0:W-:Y:S04]  /*266a0*/  STL [R1+0xc68], R7 ;  /* 0x000c680701007387 */ /* 0x0001e80000100800 */
[----:B------:R-:W-:Y:S06]  /*266b0*/  BAR.SYNC.DEFER_BLOCKING 0x0 ;  /* 0x0000000000007b1d */ /* 0x000fec0000010000 */
[----:B0-----:R-:W3:Y:S04]  /*266c0*/  LDL.LU R7, [R1+0xe4] ;  /* 0x0000e40001077983 */ /* 0x001ee80000300800 */
[----:B------:R0:W-:Y:S04]  /*266d0*/  STL [R1+0xc6c], R6 ;  /* 0x000c6c0601007387 */ /* 0x0001e80000100800 */
[----:B0-----:R-:W5:Y:S04]  /*266e0*/  LDL.LU R6, [R1+0xdc] ;  /* 0x0000dc0001067983 */ /* 0x001f680000300800 */
[----:B------:R0:W-:Y:S04]  /*266f0*/  STL [R1+0xc70], R5 ;  /* 0x000c700501007387 */ /* 0x0001e80000100800 */
[----:B0-----:R-:W5:Y:S04]  /*26700*/  LDL.LU R5, [R1+0xd4] ;  /* 0x0000d40001057983 */ /* 0x001f680000300800 */
[----:B------:R-:W5:Y:S01]  /*26710*/  LDL.LU R0, [R1+0x280] ;  /* 0x0002800001007983 */ /* 0x000f620000300800 */
[----:B----4-:R-:W-:-:S03]  /*26720*/  F2FP.BF16.PACK_AB R23, R23, R3 ;  /* 0x000000031717723e */ /* 0x010fc600000010ff */
[----:B--2---:R0:W-:Y:S04]  /*26730*/  STS.128 [R2], R24 ;  /* 0x0000001802007388 */ /* 0x0041e80000000c00 */
[----:B------:R1:W-:Y:S04]  /*26740*/  STS.128 [R2+0x80], R8 ;  /* 0x0000800802007388 */ /* 0x0003e80000000c00 */
[----:B------:R2:W-:Y:S04]  /*26750*/  STS.128 [R2+0x400], R12 ;  /* 0x0004000c02007388 */ /* 0x0005e80000000c00 */
[----:B------:R4:W-:Y:S01]  /*26760*/  STS.128 [R2+0x480], R16 ;  /* 0x0004801002007388 */ /* 0x0009e20000000c00 */
[----:B---3--:R-:W-:-:S03]  /*26770*/  F2FP.BF16.PACK_AB R22, R7, R22 ;  /* 0x000000160716723e */ /* 0x008fc600000010ff */
[----:B0-----:R-:W3:Y:S04]  /*26780*/  LDL.LU R26, [R1+0x290] ;  /* 0x00029000011a7983 */ /* 0x001ee80000300800 */
[----:B------:R-:W3:Y:S04]  /*26790*/  LDL.LU R25, [R1+0x284] ;  /* 0x0002840001197983 */ /* 0x000ee80000300800 */
[----:B-1----:R-:W3:Y:S01]  /*267a0*/  LDL.LU R8, [R1+0x228] ;  /* 0x0002280001087983 */ /* 0x002ee20000300800 */
[----:B-----5:R-:W-:-:S03]  /*267b0*/  F2FP.BF16.PACK_AB R21, R6, R21 ;  /* 0x000000150615723e */ /* 0x020fc600000010ff */
[----:B------:R-:W5:Y:S04]  /*267c0*/  LDL.LU R9, [R1+0x230] ;  /* 0x0002300001097983 */ /* 0x000f680000300800 */
[----:B------:R-:W3:Y:S04]  /*267d0*/  LDL.LU R10, [R1+0x238] ;  /* 0x00023800010a7983 */ /* 0x000ee80000300800 */
[----:B------:R-:W3:Y:S04]  /*267e0*/  LDL.LU R11, [R1+0x240] ;  /* 0x00024000010b7983 */ /* 0x000ee80000300800 */
[----:B--2---:R-:W2:Y:S01]  /*267f0*/  LDL.LU R12, [R1+0x268] ;  /* 0x00026800010c7983 */ /* 0x004ea20000300800 */
[----:B------:R-:W-:-:S03]  /*26800*/  F2FP.BF16.PACK_AB R20, R5, R20 ;  /* 0x000000140514723e */ /* 0x000fc600000010ff */
[----:B------:R-:W-:Y:S06]  /*26810*/  BAR.SYNC.DEFER_BLOCKING 0x0 ;  /* 0x0000000000007b1d */ /* 0x000fec0000010000 */
[----:B------:R-:W2:Y:S04]  /*26820*/  LDL.LU R13, [R1+0x270] ;  /* 0x00027000010d7983 */ /* 0x000ea80000300800 */
[----:B------:R-:W2:Y:S04]  /*26830*/  LDL.LU R14, [R1+0x278] ;  /* 0x00027800010e7983 */ /* 0x000ea80000300800 */
[----:B------:R-:W2:Y:S04]  /*26840*/  LDL.LU R15, [R1+0x298] ;  /* 0x00029800010f7983 */ /* 0x000ea80000300800 */
[----:B----4-:R-:W2:Y:S04]  /*26850*/  LDL.LU R16, [R1+0x26c] ;  /* 0x00026c0001107983 */ /* 0x010ea80000300800 */
[----:B------:R-:W4:Y:S04]  /*26860*/  LDL.LU R17, [R1+0x294] ;  /* 0x0002940001117983 */ /* 0x000f280000300800 */
[----:B------:R-:W0:Y:S04]  /*26870*/  LDS.128 R4, [R4] ;  /* 0x0000000004047984 */ /* 0x000e280000000c00 */
[----:B------:R-:W2:Y:S04]  /*26880*/  LDL.LU R18, [R1+0x29c] ;  /* 0x00029c0001127983 */ /* 0x000ea80000300800 */
[----:B------:R-:W2:Y:S04]  /*26890*/  LDL.LU R19, [R1+0x2a0] ;  /* 0x0002a00001137983 */ /* 0x000ea80000300800 */
[----:B------:R-:W3:Y:S04]  /*268a0*/  LDL.LU R3, [R1+0xc74] ;  /* 0x000c740001037983 */ /* 0x000ee80000300800 */
[----:B------:R-:W2:Y:S04]  /*268b0*/  LDL.LU R24, [R1+0x20] ;  /* 0x0000200001187983 */ /* 0x000ea80000300800 */
[----:B0-----:R0:W-:Y:S04]  /*268c0*/  STL.64 [R1+0x80], R4 ;  /* 0x0000800401007387 */ /* 0x0011e80000100a00 */
[----:B------:R-:W-:Y:S04]  /*268d0*/  STL.64 [R1+0x88], R6 ;  /* 0x0000880601007387 */ /* 0x000fe80000100a00 */
[----:B0-----:R-:W2:Y:S04]  /*268e0*/  LDL.LU R5, [R1+0xc70] ;  /* 0x000c700001057983 */ /* 0x001ea80000300800 */
[----:B--2---:R-:W0:Y:S04]  /*268f0*/  LDS.128 R4, [R5] ;  /* 0x0000000005047984 */ /* 0x004e280000000c00 */
[----:B0-----:R-:W-:Y:S04]  /*26900*/  STL.64 [R1+0x70], R4 ;  /* 0x0000700401007387 */ /* 0x001fe80000100a00 */
[----:B------:R0:W-:Y:S04]  /*26910*/  STL.64 [R1+0x78], R6 ;  /* 0x0000780601007387 */ /* 0x0001e80000100a00 */
[----:B0-----:R-:W2:Y:S04]  /*26920*/  LDL.LU R6, [R1+0xc6c] ;  /* 0x000c6c0001067983 */ /* 0x001ea80000300800 */
[----:B--2---:R-:W0:Y:S04]  /*26930*/  LDS.128 R4, [R6] ;  /* 0x0000000006047984 */ /* 0x004e280000000c00 */
[----:B0-----:R-:W-:Y:S04]  /*26940*/  STL.64 [R1+0x50], R4 ;  /* 0x0000500401007387 */ /* 0x001fe80000100a00 */
[----:B------:R0:W-:Y:S04]  /*26950*/  STL.64 [R1+0x58], R6 ;  /* 0x0000580601007387 */ /* 0x0001e80000100a00 */
[----:B0-----:R-:W2:Y:S04]  /*26960*/  LDL.LU R7, [R1+0xc68] ;  /* 0x000c680001077983 */ /* 0x001ea80000300800 */
[----:B------:R-:W3:Y:S04]  /*26970*/  LDL.LU R27, [R1+0x10] ;  /* 0x00001000011b7983 */ /* 0x000ee80000300800 */
[----:B--2---:R-:W0:Y:S04]  /*26980*/  LDS.128 R4, [R7] ;  /* 0x0000000007047984 */ /* 0x004e280000000c00 */
[----:B------:R-:W-:Y:S06]  /*26990*/  BAR.SYNC.DEFER_BLOCKING 0x0 ;  /* 0x0000000000007b1d */ /* 0x000fec0000010000 */
[----:B------:R-:W-:Y:S04]  /*269a0*/  STS.128 [R2], R20 ;  /* 0x0000001402007388 */ /* 0x000fe80000000c00 */
[----:B0-----:R-:W-:Y:S04]  /*269b0*/  STL.64 [R1+0x30], R4 ;  /* 0x0000300401007387 */ /* 0x001fe80000100a00 */
[----:B------:R0:W-:Y:S04]  /*269c0*/  STL.64 [R1+0x38], R6 ;  /* 0x0000380601007387 */ /* 0x0001e80000100a00 */
[----:B0-----:R-:W2:Y:S04]  /*269d0*/  LDL.LU.64 R6, [R1+0xc60] ;  /* 0x000c600001067983 */ /* 0x001ea80000300a00 */
[----:B------:R-:W2:Y:S04]  /*269e0*/  LDL.LU.64 R4, [R1+0xc58] ;  /* 0x000c580001047983 */ /* 0x000ea80000300a00 */
[----:B------:R-:W5:Y:S01]  /*269f0*/  LDL.LU R2, [R1+0xc50] ;  /* 0x000c500001027983 */ /* 0x000f620000300800 */
[----:B---3--:R-:W-:-:S03]  /*26a00*/  F2FP.BF16.PACK_AB R8, R3, R8 ;  /* 0x000000080308723e */ /* 0x008fc600000010ff */
[----:B------:R-:W3:Y:S04]  /*26a10*/  LDL.LU R20, [R1+0x274] ;  /* 0x0002740001147983 */ /* 0x000ee80000300800 */
[----:B------:R-:W2:Y:S04]  /*26a20*/  LDL.LU R21, [R1+0x27c] ;  /* 0x00027c0001157983 */ /* 0x000ea80000300800 */
[----:B------:R-:W2:Y:S04]  /*26a30*/  LDL.LU R22, [R1+0x2a4] ;  /* 0x0002a40001167983 */ /* 0x000ea80000300800 */
[----:B------:R-:W2:Y:S04]  /*26a40*/  LDL.LU R23, [R1+0x40] ;  /* 0x0000400001177983 */ /* 0x000ea80000300800 */
[----:B------:R-:W2:Y:S01]  /*26a50*/  LDL.LU R3, [R1+0xc4c] ;  /* 0x000c4c0001037983 */ /* 0x000ea20000300800 */
[----:B-----5:R-:W-:-:S03]  /*26a60*/  F2FP.BF16.PACK_AB R9, R2, R9 ;  /* 0x000000090209723e */ /* 0x020fc600000010ff */
[----:B------:R-:W5:Y:S01]  /*26a70*/  LDL.LU R2, [R1+0xc48] ;  /* 0x000c480001027983 */ /* 0x000f620000300800 */
[----:B--2---:R-:W-:-:S03]  /*26a80*/  F2FP.BF16.PACK_AB R10, R3, R10 ;  /* 0x0000000a030a723e */ /* 0x004fc600000010ff */
[----:B------:R-:W2:Y:S01]  /*26a90*/  LDL.LU R3, [R1+0xc44] ;  /* 0x000c440001037983 */ /* 0x000ea20000300800 */
[----:B-----5:R-:W-:-:S03]  /*26aa0*/  F2FP.BF16.PACK_AB R11, R2, R11 ;  /* 0x0000000b020b723e */ /* 0x020fc600000010ff */
[----:B------:R-:W2:Y:S01]  /*26ab0*/  LDL.LU R2, [R1+0xc40] ;  /* 0x000c400001027983 */ /* 0x000ea20000300800 */
[----:B------:R-:W-:Y:S02]  /*26ac0*/  F2FP.BF16.PACK_AB R12, R16, R12 ;  /* 0x0000000c100c723e */ /* 0x000fe400000010ff */
[----:B------:R-:W-:Y:S02]  /*26ad0*/  F2FP.BF16.PACK_AB R18, R18, R15 ;  /* 0x0000000f1212723e */ /* 0x000fe400000010ff */
[----:B---3--:R-:W-:Y:S02]  /*26ae0*/  F2FP.BF16.PACK_AB R13, R20, R13 ;  /* 0x0000000d140d723e */ /* 0x008fe400000010ff */
[----:B------:R-:W-:Y:S02]  /*26af0*/  F2FP.BF16.PACK_AB R14, R21, R14 ;  /* 0x0000000e150e723e */ /* 0x000fe400000010ff */
[----:B------:R-:W-:Y:S02]  /*26b00*/  F2FP.BF16.PACK_AB R15, R25, R0 ;  /* 0x00000000190f723e */ /* 0x000fe400000010ff */
[----:B----4-:R-:W-:-:S02]  /*26b10*/  F2FP.BF16.PACK_AB R17, R17, R26 ;  /* 0x0000001a1111723e */ /* 0x010fc400000010ff */
[----:B------:R-:W-:Y:S01]  /*26b20*/  F2FP.BF16.PACK_AB R19, R22, R19 ;  /* 0x000000131613723e */ /* 0x000fe200000010ff */
[----:B------:R-:W-:Y:S04]  /*26b30*/  STS.128 [R23+0x80], R8 ;  /* 0x0000800817007388 */ /* 0x000fe80000000c00 */
[----:B------:R0:W-:Y:S01]  /*26b40*/  STS.128 [R23+0x400], R12 ;  /* 0x0004000c17007388 */ /* 0x0001e20000000c00 */
[----:B--2---:R-:W-:-:S03]  /*26b50*/  F2FP.BF16.PACK_AB R16, R2, R3 ;  /* 0x000000030210723e */ /* 0x004fc600000010ff */
[----:B------:R-:W2:Y:S04]  /*26b60*/  LDL.LU R2, [R1+0xc3c] ;  /* 0x000c3c0001027983 */ /* 0x000ea80000300800 */
[----:B------:R-:W3:Y:S04]  /*26b70*/  LDL.LU R3, [R1+0xc38] ;  /* 0x000c380001037983 */ /* 0x000ee80000300800 */
[----:B------:R-:W-:Y:S04]  /*26b80*/  STS.128 [R23+0x480], R16 ;  /* 0x0004801017007388 */ /* 0x000fe80000000c00 */
[----:B------:R-:W-:Y:S01]  /*26b90*/  BAR.SYNC.DEFER_BLOCKING 0x0 ;  /* 0x0000000000007b1d */ /* 0x000fe20000010000 */
[----:B------:R-:W-:-:S05]  /*26ba0*/  MOV R26, c[0x0][0x1c8] ;  /* 0x00007200001a7a02 */ /* 0x000fca0000000f00 */
[----:B------:R-:W4:Y:S01]  /*26bb0*/  LDL.LU R25, [R1] ;  /* 0x0000000001197983 */ /* 0x000f220000300800 */
[C---:B------:R-:W-:Y:S01]  /*26bc0*/  SHF.L.U32 R0, R26.reuse, 0x1, RZ ;  /* 0x000000011a007819 */ /* 0x040fe200000006ff */
[C---:B0-----:R-:W-:Y:S01]  /*26bd0*/  IMAD R15, R26.reuse, 0x6, RZ ;  /* 0x000000061a0f7824 */ /* 0x041fe200078e02ff */
[-C--:B--2---:R-:W-:Y:S02]  /*26be0*/  LEA R8, P5, R26, R2.reuse, 0x2 ;  /* 0x000000021a087211 */ /* 0x084fe400078a10ff */
[C---:B------:R-:W-:Y:S02]  /*26bf0*/  IADD3 R10, P4, R0.reuse, R2, RZ ;  /* 0x00000002000a7210 */ /* 0x040fe40007f9e0ff */
[-C--:B---3--:R-:W-:Y:S01]  /*26c00*/  LEA.HI.X.SX32 R9, R0, R3.reuse, 0x1, P5 ;  /* 0x0000000300097211 */ /* 0x088fe200028f0eff */
[----:B------:R0:W-:Y:S01]  /*26c10*/  STG.E.U16 [R2.64], R24 ;  /* 0x0000001802007986 */ /* 0x0001e2000c101506 */
[----:B------:R-:W-:Y:S02]  /*26c20*/  LEA.HI.X.SX32 R11, R26, R3, 0x1, P4 ;  /* 0x000000031a0b7211 */ /* 0x000fe400020f0eff */
[----:B------:R-:W-:-:S05]  /*26c30*/  PRMT R0, R24, 0x7632, R0 ;  /* 0x0000763218007816 */ /* 0x000fca0000000000 */
[----:B------:R1:W-:Y:S04]  /*26c40*/  STG.E.U16 [R10.64], R0 ;  /* 0x000000000a007986 */ /* 0x0003e8000c101506 */
[----:B0-----:R-:W2:Y:S04]  /*26c50*/  LDL.LU R24, [R1+0x24] ;  /* 0x0000240001187983 */ /* 0x001ea80000300800 */
[----:B------:R0:W-:Y:S01]  /*26c60*/  STG.E.U16 [R8.64], R27 ;  /* 0x0000001b08007986 */ /* 0x0001e2000c101506 */
[----:B-1----:R-:W-:-:S03]  /*26c70*/  PRMT R0, R27, 0x7632, R0 ;  /* 0x000076321b007816 */ /* 0x002fc60000000000 */
[----:B0-----:R-:W3:Y:S01]  /*26c80*/  LDL.LU R27, [R1+0x14] ;  /* 0x00001400011b7983 */ /* 0x001ee20000300800 */
[C---:B------:R-:W-:Y:S01]  /*26c90*/  IMAD R9, R26.reuse, 0x3, RZ ;  /* 0x000000031a097824 */ /* 0x040fe200078e02ff */
[-C--:B------:R-:W-:Y:S01]  /*26ca0*/  IADD3 R8, P5, R15, R2.reuse, RZ ;  /* 0x000000020f087210 */ /* 0x080fe20007fbe0ff */
[C---:B------:R-:W-:Y:S01]  /*26cb0*/  IMAD R17, R26.reuse, 0xa, RZ ;  /* 0x0000000a1a117824 */ /* 0x040fe200078e02ff */
[CC--:B------:R-:W-:Y:S01]  /*26cc0*/  LEA R10, P4, R26.reuse, R2.reuse, 0x3 ;  /* 0x000000021a0a7211 */ /* 0x0c0fe200078818ff */
[C---:B------:R-:W-:Y:S01]  /*26cd0*/  IMAD.SHL.U32 R11, R26.reuse, 0x4, RZ ;  /* 0x000000041a0b7824 */ /* 0x040fe200078e00ff */
[-C--:B------:R-:W-:Y:S01]  /*26ce0*/  LEA.HI.X.SX32 R9, R9, R3.reuse, 0x1, P5 ;  /* 0x0000000309097211 */ /* 0x080fe200028f0eff */
[C---:B------:R-:W-:Y:S01]  /*26cf0*/  IMAD R13, R26.reuse, 0x5, RZ ;  /* 0x000000051a0d7824 */ /* 0x040fe200078e02ff */
[-C--:B------:R-:W-:Y:S01]  /*26d00*/  IADD3 R12, P5, R17, R2.reuse, RZ ;  /* 0x00000002110c7210 */ /* 0x080fe20007fbe0ff */
[C---:B------:R-:W-:Y:S01]  /*26d10*/  IMAD R19, R26.reuse, 0xc, RZ ;  /* 0x0000000c1a137824 */ /* 0x040fe200078e02ff */
[-C--:B------:R-:W-:Y:S01]  /*26d20*/  LEA.HI.X.SX32 R11, R11, R3.reuse, 0x1, P4 ;  /* 0x000000030b0b7211 */ /* 0x080fe200020f0eff */
[----:B------:R0:W-:Y:S01]  /*26d30*/  STG.E.U16 [R8.64], R0 ;  /* 0x0000000008007986 */ /* 0x0001e2000c101506 */
[-C--:B------:R-:W-:Y:S01]  /*26d40*/  LEA.HI.X.SX32 R13, R13, R3.reuse, 0x1, P5 ;  /* 0x000000030d0d7211 */ /* 0x080fe200028f0eff */
[C---:B------:R-:W-:Y:S01]  /*26d50*/  IMAD R16, R26.reuse, 0xe, RZ ;  /* 0x0000000e1a107824 */ /* 0x040fe200078e02ff */
[-C--:B------:R-:W-:Y:S01]  /*26d60*/  IADD3 R14, P6, R19, R2.reuse, RZ ;  /* 0x00000002130e7210 */ /* 0x080fe20007fde0ff */
[----:B----4-:R1:W-:Y:S01]  /*26d70*/  STG.E.U16 [R10.64], R25 ;  /* 0x000000190a007986 */ /* 0x0103e2000c101506 */
[----:B0-----:R-:W-:Y:S01]  /*26d80*/  PRMT R0, R25, 0x7632, R0 ;  /* 0x0000763219007816 */ /* 0x001fe20000000000 */
[----:B------:R-:W-:Y:S01]  /*26d90*/  IMAD R18, R26, 0x12, RZ ;  /* 0x000000121a127824 */ /* 0x000fe200078e02ff */
[----:B------:R-:W-:Y:S01]  /*26da0*/  IADD3 R8, P5, R16, R2, RZ ;  /* 0x0000000210087210 */ /* 0x000fe20007fbe0ff */
[----:B-1----:R-:W4:Y:S04]  /*26db0*/  LDL.LU R25, [R1+0x4] ;  /* 0x0000040001197983 */ /* 0x002f280000300800 */
[----:B------:R0:W-:Y:S01]  /*26dc0*/  STG.E.U16 [R12.64], R0 ;  /* 0x000000000c007986 */ /* 0x0001e2000c101506 */
[----:B------:R-:W-:Y:S01]  /*26dd0*/  LEA.HI.X.SX32 R15, R15, R3, 0x1, P6 ;  /* 0x000000030f0f7211 */ /* 0x000fe200030f0eff */
[C---:B------:R-:W-:Y:S01]  /*26de0*/  IMAD R22, R26.reuse, 0x14, RZ ;  /* 0x000000141a167824 */ /* 0x040fe200078e02ff */
[----:B------:R-:W-:-:S02]  /*26df0*/  SHF.L.U32 R11, R26, 0x3, RZ ;  /* 0x000000031a0b7819 */ /* 0x000fc400000006ff */
[CC--:B------:R-:W-:Y:S01]  /*26e00*/  LEA R10, P4, R26.reuse, R2.reuse, 0x4 ;  /* 0x000000021a0a7211 */ /* 0x0c0fe200078820ff */
[----:B0-----:R-:W-:Y:S01]  /*26e10*/  IMAD R0, R26, 0x7, RZ ;  /* 0x000000071a007824 */ /* 0x001fe200078e02ff */
[----:B------:R0:W-:Y:S04]  /*26e20*/  STG.E.U16 [R14.64], R4 ;  /* 0x000000040e007986 */ /* 0x0001e8000c101506 */
[-C--:B------:R-:W-:Y:S01]  /*26e30*/  LEA.HI.X.SX32 R9, R0, R3.reuse, 0x1, P5 ;  /* 0x0000000300097211 */ /* 0x080fe200028f0eff */
[----:B------:R-:W-:Y:S01]  /*26e40*/  IMAD R0, R26, 0x9, RZ ;  /* 0x000000091a007824 */ /* 0x000fe200078e02ff */
[----:B------:R-:W-:Y:S02]  /*26e50*/  IADD3 R12, P5, R18, R2, RZ ;  /* 0x00000002120c7210 */ /* 0x000fe40007fbe0ff */
[----:B------:R-:W-:-:S02]  /*26e60*/  LEA.HI.X.SX32 R11, R11, R3, 0x1, P4 ;  /* 0x000000030b0b7211 */ /* 0x000fc400020f0eff */
[-C--:B------:R-:W-:Y:S02]  /*26e70*/  LEA.HI.X.SX32 R13, R0, R3.reuse, 0x1, P5 ;  /* 0x00000003000d7211 */ /* 0x080fe400028f0eff */
[----:B0-----:R-:W-:Y:S02]  /*26e80*/  IADD3 R14, P6, R22, R2, RZ ;  /* 0x00000002160e7210 */ /* 0x001fe40007fde0ff */
[----:B------:R-:W-:Y:S02]  /*26e90*/  PRMT R4, R4, 0x7632, R4 ;  /* 0x0000763204047816 */ /* 0x000fe40000000004 */
[----:B------:R-:W-:-:S03]  /*26ea0*/  LEA.HI.X.SX32 R15, R17, R3, 0x1, P6 ;  /* 0x00000003110f7211 */ /* 0x000fc600030f0eff */
[----:B------:R-:W-:Y:S01]  /*26eb0*/  STG.E.U16 [R8.64], R4 ;  /* 0x0000000408007986 */ /* 0x000fe2000c101506 */
[----:B--2---:R-:W-:-:S03]  /*26ec0*/  PRMT R0, R24, 0x7632, R0 ;  /* 0x0000763218007816 */ /* 0x004fc60000000000 */
[----:B------:R-:W-:Y:S04]  /*26ed0*/  STG.E.U16 [R10.64], R24 ;  /* 0x000000180a007986 */ /* 0x000fe8000c101506 */
[----:B------:R0:W-:Y:S04]  /*26ee0*/  STG.E.U16 [R12.64], R0 ;  /* 0x000000000c007986 */ /* 0x0001e8000c101506 */
[----:B---3--:R1:W-:Y:S01]  /*26ef0*/  STG.E.U16 [R14.64], R27 ;  /* 0x0000001b0e007986 */ /* 0x0083e2000c101506 */
[----:B0-----:R-:W-:-:S03]  /*26f00*/  PRMT R0, R27, 0x7632, R0 ;  /* 0x000076321b007816 */ /* 0x001fc60000000000 */
[----:B-1----:R-:W2:Y:S01]  /*26f10*/  LDL.LU R27, [R1+0x28] ;  /* 0x00002800011b7983 */ /* 0x002ea20000300800 */
[C---:B------:R-:W-:Y:S02]  /*26f20*/  IMAD R17, R26.reuse, 0x16, RZ ;  /* 0x000000161a117824 */ /* 0x040fe400078e02ff */
[C---:B------:R-:W-:Y:S02]  /*26f30*/  IMAD R4, R26.reuse, 0xb, RZ ;  /* 0x0000000b1a047824 */ /* 0x040fe400078e02ff */
[C---:B------:R-:W-:Y:S01]  /*26f40*/  IMAD R20, R26.reuse, 0x18, RZ ;  /* 0x000000181a147824 */ /* 0x040fe200078e02ff */
[-C--:B------:R-:W-:Y:S01]  /*26f50*/  IADD3 R8, P5, R17, R2.reuse, RZ ;  /* 0x0000000211087210 */ /* 0x080fe20007fbe0ff */
[C---:B------:R-:W-:Y:S02]  /*26f60*/  IMAD R21, R26.reuse, 0x1a, RZ ;  /* 0x0000001a1a157824 */ /* 0x040fe400078e02ff */
[----:B------:R-:W-:Y:S01]  /*26f70*/  IMAD R23, R26, 0x1c, RZ ;  /* 0x0000001c1a177824 */ /* 0x000fe200078e02ff */
[----:B------:R-:W-:Y:S01]  /*26f80*/  LEA.HI.X.SX32 R9, R4, R3, 0x1, P5 ;  /* 0x0000000304097211 */ /* 0x000fe200028f0eff */
[----:B------:R-:W-:Y:S01]  /*26f90*/  IMAD R4, R26, 0xd, RZ ;  /* 0x0000000d1a047824 */ /* 0x000fe200078e02ff */
[----:B------:R-:W-:-:S02]  /*26fa0*/  IADD3 R10, P4, R20, R2, RZ ;  /* 0x00000002140a7210 */ /* 0x000fc40007f9e0ff */
[-C--:B------:R-:W-:Y:S02]  /*26fb0*/  IADD3 R12, P5, R21, R2.reuse, RZ ;  /* 0x00000002150c7210 */ /* 0x080fe40007fbe0ff */
[----:B------:R-:W-:Y:S01]  /*26fc0*/  IADD3 R14, P6, R23, R2, RZ ;  /* 0x00000002170e7210 */ /* 0x000fe20007fde0ff */
[----:B------:R0:W-:Y:S01]  /*26fd0*/  STG.E.U16 [R8.64], R0 ;  /* 0x0000000008007986 */ /* 0x0001e2000c101506 */
[-C--:B------:R-:W-:Y:S02]  /*26fe0*/  LEA.HI.X.SX32 R11, R19, R3.reuse, 0x1, P4 ;  /* 0x00000003130b7211 */ /* 0x080fe400020f0eff */
[-C--:B------:R-:W-:Y:S02]  /*26ff0*/  LEA.HI.X.SX32 R13, R4, R3.reuse, 0x1, P5 ;  /* 0x00000003040d7211 */ /* 0x080fe400028f0eff */
[----:B------:R-:W-:Y:S01]  /*27000*/  LEA.HI.X.SX32 R15, R16, R3, 0x1, P6 ;  /* 0x00000003100f7211 */ /* 0x000fe200030f0eff */
[----:B------:R-:W-:Y:S01]  /*27010*/  IMAD R16, R26, 0x1e, RZ ;  /* 0x0000001e1a107824 */ /* 0x000fe200078e02ff */
[----:B----4-:R1:W-:Y:S01]  /*27020*/  STG.E.U16 [R10.64], R25 ;  /* 0x000000190a007986 */ /* 0x0103e2000c101506 */
[----:B0-----:R-:W-:-:S03]  /*27030*/  PRMT R0, R25, 0x7632, R0 ;  /* 0x0000763219007816 */ /* 0x001fc60000000000 */
[-C--:B------:R-:W-:Y:S02]  /*27040*/  IADD3 R4, P5, R16, R2.reuse, RZ ;  /* 0x0000000210047210 */ /* 0x080fe40007fbe0ff */
[----:B------:R0:W-:Y:S04]  /*27050*/  STG.E.U16 [R12.64], R0 ;  /* 0x000000000c007986 */ /* 0x0001e8000c101506 */
[----:B------:R3:W-:Y:S01]  /*27060*/  STG.E.U16 [R14.64], R5 ;  /* 0x000000050e007986 */ /* 0x0007e2000c101506 */
[C---:B------:R-:W-:Y:S01]  /*27070*/  IMAD R19, R26.reuse, 0x24, RZ ;  /* 0x000000241a137824 */ /* 0x040fe200078e02ff */
[C---:B------:R-:W-:Y:S01]  /*27080*/  SHF.L.U32 R9, R26.reuse, 0x4, RZ ;  /* 0x000000041a097819 */ /* 0x040fe200000006ff */
[C---:B-1----:R-:W-:Y:S01]  /*27090*/  IMAD R11, R26.reuse, 0x11, RZ ;  /* 0x000000111a0b7824 */ /* 0x042fe200078e02ff */
[C---:B------:R-:W-:Y:S01]  /*270a0*/  LEA R8, P4, R26.reuse, R2, 0x5 ;  /* 0x000000021a087211 */ /* 0x040fe200078828ff */
[----:B------:R-:W4:Y:S01]  /*270b0*/  LDL.LU R25, [R1+0x2c] ;  /* 0x00002c0001197983 */ /* 0x000f220000300800 */
[----:B0-----:R-:W-:Y:S01]  /*270c0*/  PRMT R0, R5, 0x7632, R0 ;  /* 0x0000763205007816 */ /* 0x001fe20000000000 */
[----:B---3--:R-:W-:-:S02]  /*270d0*/  IMAD R5, R26, 0xf, RZ ;  /* 0x0000000f1a057824 */ /* 0x008fc400078e02ff */
[----:B------:R-:W-:-:S03]  /*270e0*/  IMAD R14, R26, 0x22, RZ ;  /* 0x000000221a0e7824 */ /* 0x000fc600078e02ff */
[-C--:B------:R-:W-:Y:S01]  /*270f0*/  LEA.HI.X.SX32 R5, R5, R3.reuse, 0x1, P5 ;  /* 0x0000000305057211 */ /* 0x080fe200028f0eff */
[----:B------:R-:W-:Y:S01]  /*27100*/  IMAD R15, R26, 0x26, RZ ;  /* 0x000000261a0f7824 */ /* 0x000fe200078e02ff */
[-C--:B------:R-:W-:Y:S02]  /*27110*/  IADD3 R10, P5, R14, R2.reuse, RZ ;  /* 0x000000020e0a7210 */ /* 0x080fe40007fbe0ff */
[----:B------:R-:W-:Y:S01]  /*27120*/  IADD3 R12, P6, R19, R2, RZ ;  /* 0x00000002130c7210 */ /* 0x000fe20007fde0ff */
[----:B------:R0:W-:Y:S01]  /*27130*/  STG.E.U16 [R4.64], R0 ;  /* 0x0000000004007986 */ /* 0x0001e2000c101506 */
[-C--:B------:R-:W-:Y:S02]  /*27140*/  LEA.HI.X.SX32 R9, R9, R3.reuse, 0x1, P4 ;  /* 0x0000000309097211 */ /* 0x080fe400020f0eff */
[-C--:B------:R-:W-:Y:S02]  /*27150*/  LEA.HI.X.SX32 R11, R11, R3.reuse, 0x1, P5 ;  /* 0x000000030b0b7211 */ /* 0x080fe400028f0eff */
[----:B------:R-:W-:Y:S01]  /*27160*/  LEA.HI.X.SX32 R13, R18, R3, 0x1, P6 ;  /* 0x00000003120d7211 */ /* 0x000fe200030f0eff */
[----:B------:R-:W-:-:S02]  /*27170*/  IMAD R18, R26, 0x28, RZ ;  /* 0x000000281a127824 */ /* 0x000fc400078e02ff */
[C---:B------:R-:W-:Y:S02]  /*27180*/  IMAD R24, R26.reuse, 0x2a, RZ ;  /* 0x0000002a1a187824 */ /* 0x040fe400078e02ff */
[----:B0-----:R-:W-:Y:S01]  /*27190*/  IMAD R5, R26, 0x13, RZ ;  /* 0x000000131a057824 */ /* 0x001fe200078e02ff */
[----:B------:R-:W-:-:S04]  /*271a0*/  IADD3 R4, P5, R15, R2, RZ ;  /* 0x000000020f047210 */ /* 0x000fc80007fbe0ff */
[----:B------:R-:W-:Y:S01]  /*271b0*/  LEA.HI.X.SX32 R5, R5, R3, 0x1, P5 ;  /* 0x0000000305057211 */ /* 0x000fe200028f0eff */
[----:B------:R-:W-:Y:S01]  /*271c0*/  IMAD R19, R26, 0x30, RZ ;  /* 0x000000301a137824 */ /* 0x000fe200078e02ff */
[----:B--2---:R-:W-:Y:S01]  /*271d0*/  PRMT R0, R27, 0x7632, R0 ;  /* 0x000076321b007816 */ /* 0x004fe20000000000 */
[----:B------:R0:W-:Y:S04]  /*271e0*/  STG.E.U16 [R8.64], R27 ;  /* 0x0000001b08007986 */ /* 0x0001e8000c101506 */
[----:B------:R1:W-:Y:S04]  /*271f0*/  STG.E.U16 [R10.64], R0 ;  /* 0x000000000a007986 */ /* 0x0003e8000c101506 */
[----:B------:R2:W-:Y:S01]  /*27200*/  STG.E.U16 [R12.64], R29 ;  /* 0x0000001d0c007986 */ /* 0x0005e2000c101506 */
[----:B0-----:R-:W-:-:S03]  /*27210*/  IADD3 R8, P4, R18, R2, RZ ;  /* 0x0000000212087210 */ /* 0x001fc60007f9e0ff */
[----:B------:R-:W3:Y:S01]  /*27220*/  LDL.LU R27, [R1+0x1c] ;  /* 0x00001c00011b7983 */ /* 0x000ee20000300800 */
[----:B-1----:R-:W-:Y:S01]  /*27230*/  PRMT R0, R29, 0x7632, R0 ;  /* 0x000076321d007816 */ /* 0x002fe20000000000 */
[----:B------:R-:W-:Y:S01]  /*27240*/  IMAD R11, R26, 0x15, RZ ;  /* 0x000000151a0b7824 */ /* 0x000fe200078e02ff */
[-C--:B------:R-:W-:Y:S01]  /*27250*/  IADD3 R10, P5, R24, R2.reuse, RZ ;  /* 0x00000002180a7210 */ /* 0x080fe20007fbe0ff */
[----:B--2---:R-:W-:Y:S01]  /*27260*/  IMAD R29, R26, 0x2c, RZ ;  /* 0x0000002c1a1d7824 */ /* 0x004fe200078e02ff */
[-C--:B------:R-:W-:Y:S01]  /*27270*/  LEA.HI.X.SX32 R9, R22, R3.reuse, 0x1, P4 ;  /* 0x0000000316097211 */ /* 0x080fe200020f0eff */
[----:B------:R0:W-:Y:S01]  /*27280*/  STG.E.U16 [R4.64], R0 ;  /* 0x0000000004007986 */ /* 0x0001e2000c101506 */
[----:B------:R-:W-:Y:S02]  /*27290*/  LEA.HI.X.SX32 R11, R11, R3, 0x1, P5 ;  /* 0x000000030b0b7211 */ /* 0x000fe400028f0eff */
[----:B------:R-:W-:Y:S01]  /*272a0*/  IADD3 R12, P6, R29, R2, RZ ;  /* 0x000000021d0c7210 */ /* 0x000fe20007fde0ff */
[----:B------:R1:W-:Y:S01]  /*272b0*/  STG.E.U16 [R8.64], R28 ;  /* 0x0000001c08007986 */ /* 0x0003e2000c101506 */
[----:B------:R-:W-:-:S02]  /*272c0*/  IMAD R22, R26, 0x32, RZ ;  /* 0x000000321a167824 */ /* 0x000fc400078e02ff */
[----:B------:R-:W-:Y:S02]  /*272d0*/  LEA.HI.X.SX32 R13, R17, R3, 0x1, P6 ;  /* 0x00000003110d7211 */ /* 0x000fe400030f0eff */
[----:B0-----:R-:W-:Y:S01]  /*272e0*/  PRMT R0, R28, 0x7632, R0 ;  /* 0x000076321c007816 */ /* 0x001fe20000000000 */
[C---:B------:R-:W-:Y:S02]  /*272f0*/  IMAD R17, R26.reuse, 0x2e, RZ ;  /* 0x0000002e1a117824 */ /* 0x040fe400078e02ff */
[C---:B-1----:R-:W-:Y:S02]  /*27300*/  IMAD R28, R26.reuse, 0x34, RZ ;  /* 0x000000341a1c7824 */ /* 0x042fe400078e02ff */
[----:B------:R0:W-:Y:S02]  /*27310*/  STG.E.U16 [R10.64], R0 ;  /* 0x000000000a007986 */ /* 0x0001e4000c101506 */
[----:B0-----:R-:W-:Y:S02]  /*27320*/  IMAD R0, R26, 0x17, RZ ;  /* 0x000000171a007824 */ /* 0x001fe400078e02ff */
[----:B------:R-:W2:Y:S04]  /*27330*/  LDL.LU R26, [R1+0xc] ;  /* 0x00000c00011a7983 */ /* 0x000ea80000300800 */
[----:B------:R-:W-:Y:S04]  /*27340*/  STL.64 [R1+0xc20], R18 ;  /* 0x000c201201007387 */ /* 0x000fe80000100a00 */
[----:B------:R0:W-:Y:S04]  /*27350*/  STL.64 [R1+0xc10], R28 ;  /* 0x000c101c01007387 */ /* 0x0001e80000100a00 */
[----:B0-----:R-:W5:Y:S01]  /*27360*/  LDL.LU R29, [R1+0xc0] ;  /* 0x0000c000011d7983 */ /* 0x001f620000300800 */
[----:B------:R-:W-:-:S02]  /*27370*/  IADD3 R4, P5, R17, R2, RZ ;  /* 0x0000000211047210 */ /* 0x000fc40007fbe0ff */
[-C--:B------:R-:W-:Y:S01]  /*27380*/  IADD3 R8, P4, R19, R2.reuse, RZ ;  /* 0x0000000213087210 */ /* 0x080fe20007f9e0ff */
[----:B------:R-:W-:Y:S01]  /*27390*/  IMAD.MOV.U32 R19, RZ, RZ, c[0x0][0x1c8] ;  /* 0x00007200ff137624 */ /* 0x000fe200078e00ff */
[-C--:B------:R-:W-:Y:S01]  /*273a0*/  LEA.HI.X.SX32 R5, R0, R3.reuse, 0x1, P5 ;  /* 0x0000000300057211 */ /* 0x080fe200028f0eff */
[----:B------:R0:W-:Y:S01]  /*273b0*/  STG.E.U16 [R12.64], R6 ;  /* 0x000000060c007986 */ /* 0x0001e2000c101506 */
[----:B------:R-:W-:Y:S01]  /*273c0*/  IADD3 R10, P5, R22, R2, RZ ;  /* 0x00000002160a7210 */ /* 0x000fe20007fbe0ff */
[C---:B------:R-:W-:Y:S01]  /*273d0*/  IMAD R0, R19.reuse, 0x19, RZ ;  /* 0x0000001913007824 */ /* 0x040fe200078e02ff */
[-C--:B------:R-:W-:Y:S01]  /*273e0*/  LEA.HI.X.SX32 R9, R20, R3.reuse, 0x1, P4 ;  /* 0x0000000314097211 */ /* 0x080fe200020f0eff */
[----:B------:R-:W-:Y:S01]  /*273f0*/  IMAD R20, R19, 0x36, RZ ;  /* 0x0000003613147824 */ /* 0x000fe200078e02ff */
[----:B------:R-:W5:Y:S02]  /*27400*/  LDL R18, [R1+0xb0] ;  /* 0x0000b00001127983 */ /* 0x000f640000100800 */
[----:B------:R-:W-:-:S02]  /*27410*/  LEA.HI.X.SX32 R11, R0, R3, 0x1, P5 ;  /* 0x00000003000b7211 */ /* 0x000fc400028f0eff */
[----:B0-----:R-:W-:Y:S02]  /*27420*/  IADD3 R12, P6, R28, R2, RZ ;  /* 0x000000021c0c7210 */ /* 0x001fe40007fde0ff */
[----:B------:R-:W-:Y:S02]  /*27430*/  PRMT R6, R6, 0x7632, R6 ;  /* 0x0000763206067816 */ /* 0x000fe40000000006 */
[----:B------:R-:W-:Y:S01]  /*27440*/  LEA.HI.X.SX32 R13, R21, R3, 0x1, P6 ;  /* 0x00000003150d7211 */ /* 0x000fe200030f0eff */
[----:B------:R-:W-:Y:S01]  /*27450*/  IMAD R21, R19, 0x38, RZ ;  /* 0x0000003813157824 */ /* 0x000fe200078e02ff */
[----:B----4-:R-:W-:Y:S01]  /*27460*/  PRMT R0, R25, 0x7632, R0 ;  /* 0x0000763219007816 */ /* 0x010fe20000000000 */
[----:B------:R0:W-:Y:S04]  /*27470*/  STG.E.U16 [R4.64], R6 ;  /* 0x0000000604007986 */ /* 0x0001e8000c101506 */
[----:B------:R1:W-:Y:S04]  /*27480*/  STG.E.U16 [R8.64], R25 ;  /* 0x0000001908007986 */ /* 0x0003e8000c101506 */
[----:B------:R-:W-:Y:S01]  /*27490*/  STG.E.U16 [R10.64], R0 ;  /* 0x000000000a007986 */ /* 0x000fe2000c101506 */
[----:B0-----:R-:W-:-:S03]  /*274a0*/  IMAD R5, R19, 0x1b, RZ ;  /* 0x0000001b13057824 */ /* 0x001fc600078e02ff */
[----:B------:R0:W-:Y:S01]  /*274b0*/  STL.64 [R1+0xbf0], R20 ;  /* 0x000bf01401007387 */ /* 0x0001e20000100a00 */
[-C--:B------:R-:W-:Y:S02]  /*274c0*/  IADD3 R4, P5, R20, R2.reuse, RZ ;  /* 0x0000000214047210 */ /* 0x080fe40007fbe0ff */
[-C--:B-1----:R-:W-:Y:S01]  /*274d0*/  IADD3 R8, P4, R21, R2.reuse, RZ ;  /* 0x0000000215087210 */ /* 0x082fe20007f9e0ff */
[----:B------:R-:W-:Y:S01]  /*274e0*/  IMAD R25, R19, 0x3a, RZ ;  /* 0x0000003a13197824 */ /* 0x000fe200078e02ff */
[----:B------:R-:W-:Y:S02]  /*274f0*/  LEA.HI.X.SX32 R5, R5, R3, 0x1, P5 ;  /* 0x0000000305057211 */ /* 0x000fe400028f0eff */
[----:B0-----:R-:W-:Y:S02]  /*27500*/  MOV R21, c[0x0][0x1c8] ;  /* 0x0000720000157a02 */ /* 0x001fe40000000f00 */
[----:B------:R-:W-:-:S03]  /*27510*/  IADD3 R10, P5, R25, R2, RZ ;  /* 0x00000002190a7210 */ /* 0x000fc60007fbe0ff */
[----:B------:R-:W-:Y:S01]  /*27520*/  IMAD R6, R21, 0x1d, RZ ;  /* 0x0000001d15067824 */ /* 0x000fe200078e02ff */
[----:B------:R-:W-:-:S04]  /*27530*/  LEA.HI.X.SX32 R9, R23, R3, 0x1, P4 ;  /* 0x0000000317097211 */ /* 0x000fc800020f0eff */
[----:B------:R-:W-:Y:S02]  /*27540*/  LEA.HI.X.SX32 R11, R6, R3, 0x1, P5 ;  /* 0x00000003060b7211 */ /* 0x000fe400028f0eff */
[----:B------:R-:W-:Y:S01]  /*27550*/  LEA R6, P4, R21, R2, 0x6 ;  /* 0x0000000215067211 */ /* 0x000fe200078830ff */
[----:B------:R-:W-:Y:S01]  /*27560*/  STL.64 [R1+0xc28], R24 ;  /* 0x000c281801007387 */ /* 0x000fe20000100a00 */
[----:B---3--:R-:W-:-:S03]  /*27570*/  PRMT R0, R27, 0x7632, R0 ;  /* 0x000076321b007816 */ /* 0x008fc60000000000 */
[----:B------:R0:W-:Y:S04]  /*27580*/  STG.E.U16 [R12.64], R27 ;  /* 0x0000001b0c007986 */ /* 0x0001e8000c101506 */
[----:B------:R1:W-:Y:S01]  /*27590*/  STG.E.U16 [R4.64], R0 ;  /* 0x0000000004007986 */ /* 0x0003e2000c101506 */
[----:B0-----:R-:W-:-:S05]  /*275a0*/  IMAD R27, R19, 0x3c, RZ ;  /* 0x0000003c131b7824 */ /* 0x001fca00078e02ff */
[----:B------:R-:W-:-:S04]  /*275b0*/  IADD3 R12, P6, R27, R2, RZ ;  /* 0x000000021b0c7210 */ /* 0x000fc80007fde0ff */
[----:B------:R-:W-:Y:S01]  /*275c0*/  LEA.HI.X.SX32 R13, R16, R3, 0x1, P6 ;  /* 0x00000003100d7211 */ /* 0x000fe200030f0eff */
[C---:B------:R-:W-:Y:S02]  /*275d0*/  IMAD R16, R21.reuse, 0x3e, RZ ;  /* 0x0000003e15107824 */ /* 0x040fe400078e02ff */
[----:B-1----:R-:W-:-:S03]  /*275e0*/  IMAD R5, R21, 0x1f, RZ ;  /* 0x0000001f15057824 */ /* 0x002fc600078e02ff */
[----:B------:R-:W-:Y:S02]  /*275f0*/  IADD3 R4, P5, R16, R2, RZ ;  /* 0x0000000210047210 */ /* 0x000fe40007fbe0ff */
[----:B--2---:R-:W-:Y:S01]  /*27600*/  PRMT R0, R26, 0x7632, R0 ;  /* 0x000076321a007816 */ /* 0x004fe20000000000 */
[----:B------:R0:W-:Y:S04]  /*27610*/  STG.E.U16 [R8.64], R26 ;  /* 0x0000001a08007986 */ /* 0x0001e8000c101506 */
[----:B------:R1:W-:Y:S04]  /*27620*/  STG.E.U16 [R10.64], R0 ;  /* 0x000000000a007986 */ /* 0x0003e8000c101506 */
[----:B------:R2:W-:Y:S01]  /*27630*/  STG.E.U16 [R12.64], R7 ;  /* 0x000000070c007986 */ /* 0x0005e2000c101506 */
[----:B------:R-:W-:Y:S01]  /*27640*/  LEA.HI.X.SX32 R5, R5, R3, 0x1, P5 ;  /* 0x0000000305057211 */ /* 0x000fe200028f0eff */
[----:B0-----:R-:W-:Y:S01]  /*27650*/  IMAD R9, R21, 0x21, RZ ;  /* 0x0000002115097824 */ /* 0x001fe200078e02ff */
[----:B-1----:R-:W-:Y:S01]  /*27660*/  PRMT R0, R7, 0x7632, R0 ;  /* 0x0000763207007816 */ /* 0x002fe20000000000 */
[C---:B--2---:R-:W-:Y:S01]  /*27670*/  IMAD R12, R21.reuse, 0x42, RZ ;  /* 0x00000042150c7824 */ /* 0x044fe200078e02ff */
[----:B------:R-:W-:-:S03]  /*27680*/  SHF.L.U32 R7, R21, 0x5, RZ ;  /* 0x0000000515077819 */ /* 0x000fc600000006ff */
[----:B------:R5:W-:Y:S01]  /*27690*/  STG.E.U16 [R4.64], R0 ;  /* 0x0000000004007986 */ /* 0x000be2000c101506 */
[-C--:B------:R-:W-:Y:S02]  /*276a0*/  IADD3 R8, P5, R12, R2.reuse, RZ ;  /* 0x000000020c087210 */ /* 0x080fe40007fbe0ff */
[-C--:B------:R-:W-:Y:S01]  /*276b0*/  LEA.HI.X.SX32 R7, R7, R3.reuse, 0x1, P4 ;  /* 0x0000000307077211 */ /* 0x080fe200020f0eff */
[----:B------:R-:W-:Y:S01]  /*276c0*/  IMAD R26, R21, 0x44, RZ ;  /* 0x00000044151a7824 */ /* 0x000fe200078e02ff */
[----:B------:R-:W-:Y:S02]  /*276d0*/  LEA.HI.X.SX32 R9, R9, R3, 0x1, P5 ;  /* 0x0000000309097211 */ /* 0x000fe400028f0eff */
[----:B-----5:R-:W-:Y:S01]  /*276e0*/  PRMT R0, R29, 0x7632, R0 ;  /* 0x000076321d007816 */ /* 0x020fe20000000000 */
[----:B------:R-:W-:Y:S01]  /*276f0*/  STG.E.U16 [R6.64], R29 ;  /* 0x0000001d06007986 */ /* 0x000fe2000c101506 */
[----:B------:R-:W-:Y:S01]  /*27700*/  IADD3 R10, P6, R26, R2, RZ ;  /* 0x000000021a0a7210 */ /* 0x000fe20007fde0ff */
[----:B------:R-:W-:-:S02]  /*27710*/  IMAD R4, R21, 0x25, RZ ;  /* 0x0000002515047824 */ /* 0x000fc400078e02ff */
[----:B------:R-:W-:Y:S01]  /*27720*/  STL.64 [R1+0xc08], R16 ;  /* 0x000c081001007387 */ /* 0x000fe20000100a00 */
[----:B------:R-:W-:-:S03]  /*27730*/  IMAD R5, R21, 0x27, RZ ;  /* 0x0000002715057824 */ /* 0x000fc600078e02ff */
[----:B------:R0:W-:Y:S01]  /*27740*/  STG.E.U16 [R8.64], R0 ;  /* 0x0000000008007986 */ /* 0x0001e2000c101506 */
[----:B------:R-:W-:-:S03]  /*27750*/  IMAD R13, R21, 0x48, RZ ;  /* 0x00000048150d7824 */ /* 0x000fc600078e02ff */
[----:B------:R1:W-:Y:S01]  /*27760*/  STL.64 [R1+0xbf8], R26 ;  /* 0x000bf81a01007387 */ /* 0x0003e20000100a00 */
[----:B------:R-:W-:Y:S02]  /*27770*/  IMAD R19, R19, 0x24, RZ ;  /* 0x0000002413137824 */ /* 0x000fe400078e02ff */
[C---:B0-----:R-:W-:Y:S02]  /*27780*/  IMAD R9, R21.reuse, 0x46, RZ ;  /* 0x0000004615097824 */ /* 0x041fe400078e02ff */
[C---:B-1----:R-:W-:Y:S02]  /*27790*/  IMAD R27, R21.reuse, 0x5e, RZ ;  /* 0x0000005e151b7824 */ /* 0x042fe400078e02ff */
[C---:B------:R-:W-:Y:S01]  /*277a0*/  IMAD R26, R21.reuse, 0x60, RZ ;  /* 0x00000060151a7824 */ /* 0x040fe200078e02ff */
[----:B------:R0:W-:Y:S01]  /*277b0*/  STL.64 [R1+0xc30], R4 ;  /* 0x000c300401007387 */ /* 0x0001e20000100a00 */
[----:B------:R-:W-:Y:S01]  /*277c0*/  IMAD R0, R21, 0x23, RZ ;  /* 0x0000002315007824 */ /* 0x000fe200078e02ff */
[----:B------:R-:W-:-:S02]  /*277d0*/  IADD3 R24, P4, R9, R2, RZ ;  /* 0x0000000209187210 */ /* 0x000fc40007f9e0ff */
[----:B------:R-:W-:Y:S04]  /*277e0*/  STL.64 [R1+0xc18], R26 ;  /* 0x000c181a01007387 */ /* 0x000fe80000100a00 */
[----:B------:R1:W-:Y:S01]  /*277f0*/  STL.64 [R1+0xc00], R12 ;  /* 0x000c000c01007387 */ /* 0x0003e20000100a00 */
[----:B0-----:R-:W-:-:S03]  /*27800*/  IADD3 R4, P5, R13, R2, RZ ;  /* 0x000000020d047210 */ /* 0x001fc60007fbe0ff */
[----:B------:R-:W-:Y:S01]  /*27810*/  STL [R1+0x180], R24 ;  /* 0x0001801801007387 */ /* 0x000fe20000100800 */
[----:B------:R-:W-:Y:S02]  /*27820*/  LEA.HI.X.SX32 R5, R19, R3, 0x1, P5 ;  /* 0x0000000313057211 */ /* 0x000fe400028f0eff */
[----:B-1----:R-:W-:Y:S02]  /*27830*/  MOV R13, R25 ;  /* 0x00000019000d7202 */ /* 0x002fe40000000f00 */
[----:B------:R-:W-:-:S05]  /*27840*/  LEA.HI.X.SX32 R13, R0, R3, 0x1, P4 ;  /* 0x00000003000d7211 */ /* 0x000fca00020f0eff */
[----:B------:R-:W-:Y:S04]  /*27850*/  STL [R1+0x184], R13 ;  /* 0x0001840d01007387 */ /* 0x000fe80000100800 */
[----:B------:R0:W-:Y:S04]  /*27860*/  STL.64 [R1+0x178], R4 ;  /* 0x0001780401007387 */ /* 0x0001e80000100a00 */
[----:B0-----:R-:W2:Y:S01]  /*27870*/  LDL.LU.64 R4, [R1+0xc30] ;  /* 0x000c300001047983 */ /* 0x001ea20000300a00 */
[----:B------:R-:W-:Y:S01]  /*27880*/  LEA.HI.X.SX32 R11, R14, R3, 0x1, P6 ;  /* 0x000000030e0b7211 */ /* 0x000fe200030f0eff */
[----:B------:R-:W-:-:S02]  /*27890*/  IMAD R23, R21, 0x4a, RZ ;  /* 0x0000004a15177824 */ /* 0x000fc400078e02ff */
[----:B------:R-:W-:Y:S02]  /*278a0*/  IMAD R26, R21, 0x4c, RZ ;  /* 0x0000004c151a7824 */ /* 0x000fe400078e02ff */
[----:B------:R0:W-:Y:S01]  /*278b0*/  STG.E.U16 [R10.64], R18 ;  /* 0x000000120a007986 */ /* 0x0001e2000c101506 */
[----:B------:R-:W-:Y:S01]  /*278c0*/  IMAD.MOV.U32 R12, RZ, RZ, R24 ;  /* 0x000000ffff0c7224 */ /* 0x000fe200078e0018 */
[-C--:B------:R-:W-:Y:S02]  /*278d0*/  IADD3 R24, P6, R23, R2.reuse, RZ ;  /* 0x0000000217187210 */ /* 0x080fe40007fde0ff */
[----:B------:R-:W-:Y:S01]  /*278e0*/  IADD3 R12, P4, R26, R2, RZ ;  /* 0x000000021a0c7210 */ /* 0x000fe20007f9e0ff */
[C---:B------:R-:W-:Y:S02]  /*278f0*/  IMAD R26, R21.reuse, 0x50, RZ ;  /* 0x00000050151a7824 */ /* 0x040fe400078e02ff */
[----:B0-----:R-:W-:Y:S01]  /*27900*/  IMAD R18, R21, 0x4e, RZ ;  /* 0x0000004e15127824 */ /* 0x001fe200078e02ff */
[----:B------:R-:W-:-:S04]  /*27910*/  LEA.HI.X.SX32 R13, R15, R3, 0x1, P4 ;  /* 0x000000030f0d7211 */ /* 0x000fc800020f0eff */
[-C--:B------:R-:W-:Y:S02]  /*27920*/  IADD3 R18, P5, R18, R2.reuse, RZ ;  /* 0x0000000212127210 */ /* 0x080fe40007fbe0ff */
[-C--:B--2---:R-:W-:Y:S02]  /*27930*/  LEA.HI.X.SX32 R25, R4, R3.reuse, 0x1, P6 ;  /* 0x0000000304197211 */ /* 0x084fe400030f0eff */
[----:B------:R-:W-:Y:S02]  /*27940*/  IADD3 R26, P6, R26, R2, RZ ;  /* 0x000000021a1a7210 */ /* 0x000fe40007fde0ff */
[----:B------:R-:W-:Y:S01]  /*27950*/  LEA.HI.X.SX32 R19, R5, R3, 0x1, P5 ;  /* 0x0000000305137211 */ /* 0x000fe200028f0eff */
[----:B------:R0:W-:Y:S04]  /*27960*/  STL.64 [R1+0x170], R24 ;  /* 0x0001701801007387 */ /* 0x0001e80000100a00 */
[----:B0-----:R-:W2:Y:S04]  /*27970*/  LDL.LU.64 R24, [R1+0xc28] ;  /* 0x000c280001187983 */ /* 0x001ea80000300a00 */
[----:B------:R-:W-:Y:S04]  /*27980*/  STL.64 [R1+0x168], R12 ;  /* 0x0001680c01007387 */ /* 0x000fe80000100a00 */
[----:B------:R-:W-:Y:S04]  /*27990*/  STL [R1+0x158], R26 ;  /* 0x0001581a01007387 */ /* 0x000fe80000100800 */
[----:B------:R0:W-:Y:S04]  /*279a0*/  STL.64 [R1+0x160], R18 ;  /* 0x0001601201007387 */ /* 0x0001e80000100a00 */
[----:B0-----:R-:W3:Y:S01]  /*279b0*/  LDL.LU.64 R18, [R1+0xc20] ;  /* 0x000c200001127983 */ /* 0x001ee20000300a00 */
[----:B------:R-:W-:-:S02]  /*279c0*/  IMAD R29, R21, 0x52, RZ ;  /* 0x00000052151d7824 */ /* 0x000fc400078e02ff */
[C---:B------:R-:W-:Y:S02]  /*279d0*/  IMAD R28, R21.reuse, 0x54, RZ ;  /* 0x00000054151c7824 */ /* 0x040fe400078e02ff */
[----:B------:R-:W-:Y:S01]  /*279e0*/  IMAD R6, R21, 0x29, RZ ;  /* 0x0000002915067824 */ /* 0x000fe200078e02ff */
[-C--:B------:R-:W-:Y:S01]  /*279f0*/  IADD3 R12, P4, R29, R2.reuse, RZ ;  /* 0x000000021d0c7210 */ /* 0x080fe20007f9e0ff */
[----:B------:R-:W-:Y:S01]  /*27a00*/  IMAD.MOV.U32 R5, RZ, RZ, R27 ;  /* 0x000000ffff057224 */ /* 0x000fe200078e001b */
[----:B------:R-:W-:Y:S02]  /*27a10*/  IADD3 R28, P5, R28, R2, RZ ;  /* 0x000000021c1c7210 */ /* 0x000fe40007fbe0ff */
[-C--:B------:R-:W-:Y:S02]  /*27a20*/  LEA.HI.X.SX32 R13, R6, R3.reuse, 0x1, P4 ;  /* 0x00000003060d7211 */ /* 0x080fe400020f0eff */
[----:B------:R-:W-:Y:S02]  /*27a30*/  MOV R4, R26 ;  /* 0x0000001a00047202 */ /* 0x000fe40000000f00 */
[----:B------:R-:W4:Y:S01]  /*27a40*/  LDL.LU.64 R26, [R1+0xc18] ;  /* 0x000c1800011a7983 */ /* 0x000f220000300a00 */
[----:B--2---:R-:W-:-:S02]  /*27a50*/  LEA.HI.X.SX32 R29, R24, R3, 0x1, P5 ;  /* 0x00000003181d7211 */ /* 0x004fc400028f0eff */
[----:B---3--:R-:W-:-:S05]  /*27a60*/  LEA.HI.X.SX32 R5, R18, R3, 0x1, P6 ;  /* 0x0000000312057211 */ /* 0x008fca00030f0eff */
[----:B------:R-:W-:Y:S04]  /*27a70*/  STL [R1+0x15c], R5 ;  /* 0x00015c0501007387 */ /* 0x000fe80000100800 */
[----:B------:R-:W-:Y:S04]  /*27a80*/  STL.64 [R1+0x150], R12 ;  /* 0x0001500c01007387 */ /* 0x000fe80000100a00 */
[----:B------:R0:W-:Y:S04]  /*27a90*/  STL.64 [R1+0x148], R28 ;  /* 0x0001481c01007387 */ /* 0x0001e80000100a00 */
[----:B0-----:R-:W2:Y:S01]  /*27aa0*/  LDL.LU.64 R28, [R1+0xc10] ;  /* 0x000c1000011c7983 */ /* 0x001ea20000300a00 */
[----:B------:R-:W-:-:S02]  /*27ab0*/  IMAD R0, R21, 0x56, RZ ;  /* 0x0000005615007824 */ /* 0x000fc400078e02ff */
[C---:B------:R-:W-:Y:S02]  /*27ac0*/  IMAD R17, R21.reuse, 0x58, RZ ;  /* 0x0000005815117824 */ /* 0x040fe400078e02ff */
[C---:B------:R-:W-:Y:S01]  /*27ad0*/  IMAD R16, R21.reuse, 0x5a, RZ ;  /* 0x0000005a15107824 */ /* 0x040fe200078e02ff */
[-C--:B------:R-:W-:Y:S01]  /*27ae0*/  IADD3 R4, P6, R0, R2.reuse, RZ ;  /* 0x0000000200047210 */ /* 0x080fe20007fde0ff */
[----:B------:R-:W-:Y:S01]  /*27af0*/  IMAD R7, R21, 0x2b, RZ ;  /* 0x0000002b15077824 */ /* 0x000fe200078e02ff */
[-C--:B------:R-:W-:Y:S01]  /*27b00*/  IADD3 R12, P4, R17, R2.reuse, RZ ;  /* 0x00000002110c7210 */ /* 0x080fe20007f9e0ff */
[----:B------:R-:W-:Y:S01]  /*27b10*/  IMAD R8, R21, 0x2d, RZ ;  /* 0x0000002d15087824 */ /* 0x000fe200078e02ff */
[----:B------:R-:W-:Y:S02]  /*27b20*/  IADD3 R16, P5, R16, R2, RZ ;  /* 0x0000000210107210 */ /* 0x000fe40007fbe0ff */
[-C--:B------:R-:W-:Y:S02]  /*27b30*/  LEA.HI.X.SX32 R5, R7, R3.reuse, 0x1, P6 ;  /* 0x0000000307057211 */ /* 0x080fe400030f0eff */
[----:B------:R-:W-:-:S03]  /*27b40*/  LEA.HI.X.SX32 R17, R8, R3, 0x1, P5 ;  /* 0x0000000308117211 */ /* 0x000fc600028f0eff */
[----:B------:R-:W-:Y:S01]  /*27b50*/  STL.64 [R1+0x140], R4 ;  /* 0x0001400401007387 */ /* 0x000fe20000100a00 */
[----:B--2---:R-:W-:-:S05]  /*27b60*/  LEA.HI.X.SX32 R13, R29, R3, 0x1, P4 ;  /* 0x000000031d0d7211 */ /* 0x004fca00020f0eff */
[----:B------:R-:W-:Y:S04]  /*27b70*/  STL.64 [R1+0x138], R12 ;  /* 0x0001380c01007387 */ /* 0x000fe80000100a00 */
[----:B------:R0:W-:Y:S04]  /*27b80*/  STL.64 [R1+0x130], R16 ;  /* 0x0001301001007387 */ /* 0x0001e80000100a00 */
[----:B0-----:R-:W2:Y:S01]  /*27b90*/  LDL.LU.64 R16, [R1+0xc08] ;  /* 0x000c080001107983 */ /* 0x001ea20000300a00 */
[----:B------:R-:W-:-:S05]  /*27ba0*/  IMAD R0, R21, 0x5c, RZ ;  /* 0x0000005c15007824 */ /* 0x000fca00078e02ff */
[-C--:B------:R-:W-:Y:S01]  /*27bb0*/  IADD3 R4, P6, R0, R2.reuse, RZ ;  /* 0x0000000200047210 */ /* 0x080fe20007fde0ff */
[----:B------:R-:W-:Y:S01]  /*27bc0*/  IMAD R10, R21, 0x2f, RZ ;  /* 0x0000002f150a7824 */ /* 0x000fe200078e02ff */
[-C--:B----4-:R-:W-:Y:S01]  /*27bd0*/  IADD3 R12, P4, R27, R2.reuse, RZ ;  /* 0x000000021b0c7210 */ /* 0x090fe20007f9e0ff */
[C---:B------:R-:W-:Y:S01]  /*27be0*/  IMAD R20, R21.reuse, 0x62, RZ ;  /* 0x0000006215147824 */ /* 0x040fe200078e02ff */
[----:B------:R-:W-:Y:S01]  /*27bf0*/  IADD3 R26, P5, R26, R2, RZ ;  /* 0x000000021a1a7210 */ /* 0x000fe20007fbe0ff */
[C---:B------:R-:W-:Y:S01]  /*27c00*/  IMAD R11, R21.reuse, 0x31, RZ ;  /* 0x00000031150b7824 */ /* 0x040fe200078e02ff */
[-C--:B------:R-:W-:Y:S01]  /*27c10*/  LEA.HI.X.SX32 R13, R10, R3.reuse, 0x1, P4 ;  /* 0x000000030a0d7211 */ /* 0x080fe200020f0eff */
[----:B------:R-:W-:Y:S01]  /*27c20*/  IMAD R14, R21, 0x33, RZ ;  /* 0x00000033150e7824 */ /* 0x000fe200078e02ff */
[----:B------:R-:W-:Y:S02]  /*27c30*/  LEA.HI.X.SX32 R27, R19, R3, 0x1, P5 ;  /* 0x00000003131b7211 */ /* 0x000fe400028f0eff */
[----:B------:R-:W-:-:S02]  /*27c40*/  MOV R0, c[0x0][0x1c8] ;  /* 0x0000720000007a02 */ /* 0x000fc40000000f00 */
[----:B--2---:R-:W-:-:S05]  /*27c50*/  LEA.HI.X.SX32 R5, R17, R3, 0x1, P6 ;  /* 0x0000000311057211 */ /* 0x004fca00030f0eff */
[----:B------:R0:W-:Y:S01]  /*27c60*/  STL.64 [R1+0x128], R4 ;  /* 0x0001280401007387 */ /* 0x0001e20000100a00 */
[----:B------:R-:W-:-:S03]  /*27c70*/  IADD3 R20, P6, R20, R2, RZ ;  /* 0x0000000214147210 */ /* 0x000fc60007fde0ff */
[----:B------:R1:W-:Y:S01]  /*27c80*/  STL.64 [R1+0x120], R12 ;  /* 0x0001200c01007387 */ /* 0x0003e20000100a00 */
[----:B0-----:R-:W-:Y:S01]  /*27c90*/  IMAD R4, R21, 0x64, RZ ;  /* 0x0000006415047824 */ /* 0x001fe200078e02ff */
[----:B------:R-:W-:Y:S02]  /*27ca0*/  LEA.HI.X.SX32 R21, R11, R3, 0x1, P6 ;  /* 0x000000030b157211 */ /* 0x000fe400030f0eff */
[----:B-1----:R-:W2:Y:S02]  /*27cb0*/  LDL.LU.64 R12, [R1+0xc00] ;  /* 0x000c0000010c7983 */ /* 0x002ea40000300a00 */
[----:B------:R-:W-:-:S05]  /*27cc0*/  IADD3 R6, P4, R4, R2, RZ ;  /* 0x0000000204067210 */ /* 0x000fca0007f9e0ff */
[----:B------:R-:W-:Y:S04]  /*27cd0*/  STL [R1+0x108], R6 ;  /* 0x0001080601007387 */ /* 0x000fe80000100800 */
[----:B------:R0:W-:Y:S04]  /*27ce0*/  STL.64 [R1+0x118], R26 ;  /* 0x0001181a01007387 */ /* 0x0001e80000100a00 */
[----:B0-----:R-:W3:Y:S04]  /*27cf0*/  LDL.LU.64 R26, [R1+0xbf8] ;  /* 0x000bf800011a7983 */ /* 0x001ee80000300a00 */
[----:B------:R0:W-:Y:S04]  /*27d00*/  STL.64 [R1+0x110], R20 ;  /* 0x0001101401007387 */ /* 0x0001e80000100a00 */
[----:B0-----:R-:W4:Y:S01]  /*27d10*/  LDL.LU.64 R20, [R1+0xbf0] ;  /* 0x000bf00001147983 */ /* 0x001f220000300a00 */
[----:B------:R-:W-:Y:S01]  /*27d20*/  IMAD R15, R0, 0x66, RZ ;  /* 0x00000066000f7824 */ /* 0x000fe200078e02ff */
[----:B------:R-:W-:Y:S01]  /*27d30*/  MOV R4, c[0x0][0x1c8] ;  /* 0x0000720000047a02 */ /* 0x000fe20000000f00 */
[----:B------:R-:W-:Y:S01]  /*27d40*/  IMAD.MOV.U32 R18, RZ, RZ, R6 ;  /* 0x000000ffff127224 */ /* 0x000fe200078e0006 */
[----:B------:R-:W-:-:S02]  /*27d50*/  MOV R19, R7 ;  /* 0x0000000700137202 */ /* 0x000fc40000000f00 */
[----:B------:R-:W-:Y:S01]  /*27d60*/  IADD3 R6, P5, R15, R2, RZ ;  /* 0x000000020f067210 */ /* 0x000fe20007fbe0ff */
[----:B------:R-:W-:Y:S01]  /*27d70*/  IMAD R15, R0, 0x68, RZ ;  /* 0x00000068000f7824 */ /* 0x000fe200078e02ff */
[----:B------:R-:W-:Y:S01]  /*27d80*/  MOV R10, R18 ;  /* 0x00000012000a7202 */ /* 0x000fe20000000f00 */
[C---:B------:R-:W-:Y:S02]  /*27d90*/  IMAD R0, R4.reuse, 0x6a, RZ ;  /* 0x0000006a04007824 */ /* 0x040fe400078e02ff */
[----:B------:R-:W-:Y:S01]  /*27da0*/  IMAD.MOV.U32 R11, RZ, RZ, R19 ;  /* 0x000000ffff0b7224 */ /* 0x000fe200078e0013 */
[----:B------:R-:W-:Y:S01]  /*27db0*/  IADD3 R18, P6, R15, R2, RZ ;  /* 0x000000020f127210 */ /* 0x000fe20007fde0ff */
[----:B------:R-:W-:Y:S01]  /*27dc0*/  IMAD R15, R4, 0x6c, RZ ;  /* 0x0000006c040f7824 */ /* 0x000fe200078e02ff */
[-C--:B------:R-:W-:Y:S02]  /*27dd0*/  LEA.HI.X.SX32 R11, R22, R3.reuse, 0x1, P4 ;  /* 0x00000003160b7211 */ /* 0x080fe400020f0eff */
[----:B------:R-:W-:-:S02]  /*27de0*/  LEA.HI.X.SX32 R7, R14, R3, 0x1, P5 ;  /* 0x000000030e077211 */ /* 0x000fc400028f0eff */
[-C--:B------:R-:W-:Y:S02]  /*27df0*/  IADD3 R4, P4, R0, R2.reuse, RZ ;  /* 0x0000000200047210 */ /* 0x080fe40007f9e0ff */
[----:B------:R-:W-:Y:S02]  /*27e00*/  LEA.HI.X.SX32 R19, R28, R3, 0x1, P6 ;  /* 0x000000031c137211 */ /* 0x000fe400030f0eff */
[----:B------:R-:W-:Y:S01]  /*27e10*/  MOV R0, c[0x0][0x1c8] ;  /* 0x0000720000007a02 */ /* 0x000fe20000000f00 */
[----:B------:R-:W-:Y:S04]  /*27e20*/  STL [R1+0x10c], R11 ;  /* 0x00010c0b01007387 */ /* 0x000fe80000100800 */
[----:B------:R0:W-:Y:S04]  /*27e30*/  STL.64 [R1+0x100], R6 ;  /* 0x0001000601007387 */ /* 0x0001e80000100a00 */
[----:B------:R1:W-:Y:S01]  /*27e40*/  STL.64 [R1+0xf8], R18 ;  /* 0x0000f81201007387 */ /* 0x0003e20000100a00 */
[C---:B------:R-:W-:Y:S01]  /*27e50*/  IMAD R24, R0.reuse, 0x6e, RZ ;  /* 0x0000006e00187824 */ /* 0x040fe200078e02ff */
[----:B0-----:R-:W-:Y:S01]  /*27e60*/  IADD3 R6, P5, R15, R2, RZ ;  /* 0x000000020f067210 */ /* 0x001fe20007fbe0ff */
[C---:B-1----:R-:W-:Y:S01]  /*27e70*/  IMAD R18, R0.reuse, 0x35, RZ ;  /* 0x0000003500127824 */ /* 0x042fe200078e02ff */
[----:B------:R-:W-:Y:S01]  /*27e80*/  MOV R15, c[0x0][0x1c8] ;  /* 0x00007200000f7a02 */ /* 0x000fe20000000f00 */
[----:B------:R-:W-:-:S03]  /*27e90*/  IMAD R0, R0, 0x70, RZ ;  /* 0x0000007000007824 */ /* 0x000fc600078e02ff */
[----:B------:R-:W-:Y:S01]  /*27ea0*/  LEA.HI.X.SX32 R5, R18, R3, 0x1, P4 ;  /* 0x0000000312057211 */ /* 0x000fe200020f0eff */
[----:B------:R-:W-:Y:S01]  /*27eb0*/  IMAD R18, R15, 0x37, RZ ;  /* 0x000000370f127824 */ /* 0x000fe200078e02ff */
[----:B------:R-:W-:-:S03]  /*27ec0*/  IADD3 R10, P6, R24, R2, RZ ;  /* 0x00000002180a7210 */ /* 0x000fc60007fde0ff */
[----:B------:R0:W-:Y:S01]  /*27ed0*/  STL.64 [R1+0xf0], R4 ;  /* 0x0000f00401007387 */ /* 0x0001e20000100a00 */
[-C--:B------:R-:W-:Y:S02]  /*27ee0*/  LEA.HI.X.SX32 R11, R18, R3.reuse, 0x1, P6 ;  /* 0x00000003120b7211 */ /* 0x080fe400030f0eff */
[----:B0-----:R-:W-:Y:S01]  /*27ef0*/  IADD3 R4, P4, R0, R2, RZ ;  /* 0x0000000200047210 */ /* 0x001fe20007f9e0ff */
[C---:B------:R-:W-:Y:S02]  /*27f00*/  IMAD R0, R15.reuse, 0x72, RZ ;  /* 0x000000720f007824 */ /* 0x040fe400078e02ff */
[----:B------:R-:W-:Y:S01]  /*27f10*/  IMAD R15, R15, 0x74, RZ ;  /* 0x000000740f0f7824 */ /* 0x000fe200078e02ff */
[----:B------:R-:W-:Y:S02]  /*27f20*/  MOV R28, c[0x0][0x1c8] ;  /* 0x00007200001c7a02 */ /* 0x000fe40000000f00 */
[-C--:B----4-:R-:W-:Y:S02]  /*27f30*/  LEA.HI.X.SX32 R7, R20, R3.reuse, 0x1, P5 ;  /* 0x0000000314077211 */ /* 0x090fe400028f0eff */
[----:B------:R-:W-:-:S03]  /*27f40*/  LEA.HI.X.SX32 R5, R21, R3, 0x1, P4 ;  /* 0x0000000315057211 */ /* 0x000fc600020f0eff */
[----:B------:R0:W-:Y:S04]  /*27f50*/  STL.64 [R1+0xe8], R6 ;  /* 0x0000e80601007387 */ /* 0x0001e80000100a00 */
[----:B------:R-:W-:Y:S04]  /*27f60*/  STL.64 [R1+0xe0], R10 ;  /* 0x0000e00a01007387 */ /* 0x000fe80000100a00 */
[----:B------:R1:W-:Y:S01]  /*27f70*/  STL.64 [R1+0xd8], R4 ;  /* 0x0000d80401007387 */ /* 0x0003e20000100a00 */
[----:B0-----:R-:W-:Y:S01]  /*27f80*/  IADD3 R6, P5, R0, R2, RZ ;  /* 0x0000000200067210 */ /* 0x001fe20007fbe0ff */
[----:B------:R-:W-:-:S04]  /*27f90*/  IMAD.MOV.U32 R0, RZ, RZ, c[0x0][0x1c8] ;  /* 0x00007200ff007624 */ /* 0x000fc800078e00ff */
[C---:B-1----:R-:W-:Y:S01]  /*27fa0*/  IMAD R5, R0.reuse, 0x39, RZ ;  /* 0x0000003900057824 */ /* 0x042fe200078e02ff */
[----:B------:R-:W-:Y:S01]  /*27fb0*/  IADD3 R10, P6, R15, R2, RZ ;  /* 0x000000020f0a7210 */ /* 0x000fe20007fde0ff */
[----:B------:R-:W-:-:S03]  /*27fc0*/  IMAD R4, R0, 0x78, RZ ;  /* 0x0000007800047824 */ /* 0x000fc600078e02ff */
[-C--:B------:R-:W-:Y:S01]  /*27fd0*/  LEA.HI.X.SX32 R7, R5, R3.reuse, 0x1, P5 ;  /* 0x0000000305077211 */ /* 0x080fe200028f0eff */
[C---:B------:R-:W-:Y:S01]  /*27fe0*/  IMAD R15, R0.reuse, 0x76, RZ ;  /* 0x00000076000f7824 */ /* 0x040fe200078e02ff */
[----:B------:R-:W-:Y:S01]  /*27ff0*/  LEA.HI.X.SX32 R11, R25, R3, 0x1, P6 ;  /* 0x00000003190b7211 */ /* 0x000fe200030f0eff */
[----:B------:R-:W-:Y:S02]  /*28000*/  IMAD R5, R0, 0x3b, RZ ;  /* 0x0000003b00057824 */ /* 0x000fe400078e02ff */
[----:B------:R0:W-:Y:S01]  /*28010*/  STL.64 [R1+0xd0], R6 ;  /* 0x0000d00601007387 */ /* 0x0001e20000100a00 */
[----:B------:R-:W-:-:S03]  /*28020*/  IADD3 R14, P4, R15, R2, RZ ;  /* 0x000000020f0e7210 */ /* 0x000fc60007f9e0ff */
[----:B------:R1:W-:Y:S01]  /*28030*/  STL.64 [R1+0x68], R10 ;  /* 0x0000680a01007387 */ /* 0x0003e20000100a00 */
[----:B------:R-:W-:Y:S02]  /*28040*/  LEA.HI.X.SX32 R15, R5, R3, 0x1, P4 ;  /* 0x00000003050f7211 */ /* 0x000fe400020f0eff */
[----:B0-----:R-:W-:Y:S01]  /*28050*/  IADD3 R6, P5, R4, R2, RZ ;  /* 0x0000000204067210 */ /* 0x001fe20007fbe0ff */
[----:B------:R-:W-:-:S05]  /*28060*/  IMAD R4, R0, 0x7a, RZ ;  /* 0x0000007a00047824 */ /* 0x000fca00078e02ff */
[-C--:B-1----:R-:W-:Y:S02]  /*28070*/  IADD3 R10, P6, R4, R2.reuse, RZ ;  /* 0x00000002040a7210 */ /* 0x082fe40007fde0ff */
[----:B------:R-:W-:Y:S01]  /*28080*/  MOV R4, c[0x0][0x1c8] ;  /* 0x0000720000047a02 */ /* 0x000fe20000000f00 */
[----:B------:R0:W-:Y:S01]  /*28090*/  STL.64 [R1+0x60], R14 ;  /* 0x0000600e01007387 */ /* 0x0001e20000100a00 */
[----:B------:R-:W-:Y:S01]  /*280a0*/  IMAD R0, R0, 0x7c, RZ ;  /* 0x0000007c00007824 */ /* 0x000fe200078e02ff */
[-C--:B---3--:R-:W-:Y:S02]  /*280b0*/  LEA.HI.X.SX32 R7, R27, R3.reuse, 0x1, P5 ;  /* 0x000000031b077211 */ /* 0x088fe400028f0eff */
[----:B------:R-:W-:Y:S02]  /*280c0*/  IMAD R5, R4, 0x7e, RZ ;  /* 0x0000007e04057824 */ /* 0x000fe400078e02ff */
[----:B------:R-:W-:Y:S01]  /*280d0*/  IADD3 R18, P4, R0, R2, RZ ;  /* 0x0000000200127210 */ /* 0x000fe20007f9e0ff */
[C---:B0-----:R-:W-:Y:S01]  /*280e0*/  IMAD R15, R4.reuse, 0x3d, RZ ;  /* 0x0000003d040f7824 */ /* 0x041fe200078e02ff */
[----:B------:R-:W-:Y:S01]  /*280f0*/  MOV R0, c[0x0][0x1c8] ;  /* 0x0000720000007a02 */ /* 0x000fe20000000f00 */
[----:B------:R0:W-:Y:S03]  /*28100*/  STL.64 [R1+0x48], R6 ;  /* 0x0000480601007387 */ /* 0x0001e60000100a00 */
[-C--:B------:R-:W-:Y:S01]  /*28110*/  LEA.HI.X.SX32 R11, R15, R3.reuse, 0x1, P6 ;  /* 0x000000030f0b7211 */ /* 0x080fe200030f0eff */
[----:B------:R-:W-:Y:S01]  /*28120*/  IMAD R24, R4, 0x3f, RZ ;  /* 0x0000003f04187824 */ /* 0x000fe200078e02ff */
[----:B------:R-:W-:Y:S01]  /*28130*/  LEA.HI.X.SX32 R19, R16, R3, 0x1, P4 ;  /* 0x0000000310137211 */ /* 0x000fe200020f0eff */
[----:B------:R-:W-:-:S02]  /*28140*/  IMAD R15, R4, 0x82, RZ ;  /* 0x00000082040f7824 */ /* 0x000fc400078e02ff */
[----:B------:R1:W-:Y:S01]  /*28150*/  STL.64 [R1+0x40], R10 ;  /* 0x0000400a01007387 */ /* 0x0003e20000100a00 */
[-C--:B0-----:R-:W-:Y:S01]  /*28160*/  IADD3 R6, P5, R5, R2.reuse, RZ ;  /* 0x0000000205067210 */ /* 0x081fe20007fbe0ff */
[----:B------:R-:W-:Y:S02]  /*28170*/  IMAD.SHL.U32 R5, R4, 0x40, RZ ;  /* 0x0000004004057824 */ /* 0x000fe400078e00ff */
[----:B------:R0:W-:Y:S01]  /*28180*/  STL.64 [R1+0x28], R18 ;  /* 0x0000281201007387 */ /* 0x0001e20000100a00 */
[-C--:B------:R-:W-:Y:S02]  /*28190*/  LEA.HI.X.SX32 R7, R24, R3.reuse, 0x1, P5 ;  /* 0x0000000318077211 */ /* 0x080fe400028f0eff */
[-C--:B-1----:R-:W-:Y:S02]  /*281a0*/  LEA R10, P6, R0, R2.reuse, 0x7 ;  /* 0x00000002000a7211 */ /* 0x082fe400078c38ff */
[----:B------:R-:W-:Y:S02]  /*281b0*/  IADD3 R14, P4, R15, R2, RZ ;  /* 0x000000020f0e7210 */ /* 0x000fe40007f9e0ff */
[----:B------:R-:W-:Y:S01]  /*281c0*/  LEA.HI.X.SX32 R11, R5, R3, 0x1, P6 ;  /* 0x00000003050b7211 */ /* 0x000fe200030f0eff */
[----:B------:R-:W-:-:S02]  /*281d0*/  IMAD R5, R4, 0x41, RZ ;  /* 0x0000004104057824 */ /* 0x000fc400078e02ff */
[C---:B0-----:R-:W-:Y:S01]  /*281e0*/  IMAD R18, R4.reuse, 0x84, RZ ;  /* 0x0000008404127824 */ /* 0x041fe200078e02ff */
[----:B------:R0:W-:Y:S02]  /*281f0*/  STL.64 [R1+0x20], R6 ;  /* 0x0000200601007387 */ /* 0x0001e40000100a00 */
[-C--:B------:R-:W-:Y:S01]  /*28200*/  LEA.HI.X.SX32 R15, R5, R3.reuse, 0x1, P4 ;  /* 0x00000003050f7211 */ /* 0x080fe200020f0eff */
[----:B------:R-:W-:Y:S01]  /*28210*/  IMAD R24, R4, 0x86, RZ ;  /* 0x0000008604187824 */ /* 0x000fe200078e02ff */
[----:B------:R1:W-:Y:S01]  /*28220*/  STL.64 [R1+0x18], R10 ;  /* 0x0000180a01007387 */ /* 0x0003e20000100a00 */
[----:B0-----:R-:W-:Y:S02]  /*28230*/  IADD3 R6, P5, R18, R2, RZ ;  /* 0x0000000212067210 */ /* 0x001fe40007fbe0ff */
[----:B------:R-:W-:Y:S01]  /*28240*/  MOV R18, c[0x0][0x1c8] ;  /* 0x0000720000127a02 */ /* 0x000fe20000000f00 */
[----:B------:R0:W-:Y:S01]  /*28250*/  STL.64 [R1+0x10], R14 ;  /* 0x0000100e01007387 */ /* 0x0001e20000100a00 */
[----:B--2---:R-:W-:-:S02]  /*28260*/  LEA.HI.X.SX32 R7, R12, R3, 0x1, P5 ;  /* 0x000000030c077211 */ /* 0x004fc400028f0eff */
[----:B-1----:R-:W-:Y:S01]  /*28270*/  IADD3 R10, P6, R24, R2, RZ ;  /* 0x00000002180a7210 */ /* 0x002fe20007fde0ff */
[C---:B------:R-:W-:Y:S02]  /*28280*/  IMAD R24, R18.reuse, 0x43, RZ ;  /* 0x0000004312187824 */ /* 0x040fe400078e02ff */
[----:B------:R1:W-:Y:S01]  /*28290*/  STL.64 [R1+0x8], R6 ;  /* 0x0000080601007387 */ /* 0x0003e20000100a00 */
[C---:B0-----:R-:W-:Y:S02]  /*282a0*/  IMAD R15, R18.reuse, 0x8a, RZ ;  /* 0x0000008a120f7824 */ /* 0x041fe400078e02ff */
[----:B------:R-:W-:-:S03]  /*282b0*/  IMAD R18, R18, 0x8c, RZ ;  /* 0x0000008c12127824 */ /* 0x000fc600078e02ff */
[-C--:B-1----:R-:W-:Y:S02]  /*282c0*/  IADD3 R6, P5, R15, R2.reuse, RZ ;  /* 0x000000020f067210 */ /* 0x082fe40007fbe0ff */
[----:B------:R-:W-:Y:S01]  /*282d0*/  MOV R15, c[0x0][0x1c8] ;  /* 0x00007200000f7a02 */ /* 0x000fe20000000f00 */
[----:B------:R-:W-:Y:S01]  /*282e0*/  IMAD R4, R4, 0x88, RZ ;  /* 0x0000008804047824 */ /* 0x000fe200078e02ff */
[----:B------:R-:W-:Y:S02]  /*282f0*/  LEA.HI.X.SX32 R11, R24, R3, 0x1, P6 ;  /* 0x00000003180b7211 */ /* 0x000fe400030f0eff */
[-C--:B------:R-:W-:Y:S01]  /*28300*/  IADD3 R8, P6, R18, R2.reuse, RZ ;  /* 0x0000000212087210 */ /* 0x080fe20007fde0ff */
[C---:B------:R-:W-:Y:S01]  /*28310*/  IMAD R18, R15.reuse, 0x45, RZ ;  /* 0x000000450f127824 */ /* 0x040fe200078e02ff */
[----:B------:R-:W-:Y:S01]  /*28320*/  IADD3 R4, P4, R4, R2, RZ ;  /* 0x0000000204047210 */ /* 0x000fe20007f9e0ff */
[----:B------:R-:W-:-:S03]  /*28330*/  IMAD R24, R15, 0x8e, RZ ;  /* 0x0000008e0f187824 */ /* 0x000fc600078e02ff */
[-C--:B------:R-:W-:Y:S01]  /*28340*/  LEA.HI.X.SX32 R7, R18, R3.reuse, 0x1, P5 ;  /* 0x0000000312077211 */ /* 0x080fe200028f0eff */
[----:B------:R-:W-:Y:S01]  /*28350*/  IMAD.MOV.U32 R18, RZ, RZ, c[0x0][0x1c8] ;  /* 0x00007200ff127624 */ /* 0x000fe200078e00ff */
[----:B------:R-:W-:Y:S01]  /*28360*/  LEA.HI.X.SX32 R5, R26, R3, 0x1, P4 ;  /* 0x000000031a057211 */ /* 0x000fe200020f0eff */
[----:B------:R0:W-:Y:S01]  /*28370*/  STL.64 [R1], R10 ;  /* 0x0000000a01007387 */ /* 0x0001e20000100a00 */
[----:B------:R-:W-:Y:S01]  /*28380*/  IMAD R15, R15, 0x90, RZ ;  /* 0x000000900f0f7824 */ /* 0x000fe200078e02ff */
[----:B0-----:R-:W-:Y:S01]  /*28390*/  IADD3 R10, P4, R24, R2, RZ ;  /* 0x00000002180a7210 */ /* 0x001fe20007f9e0ff */
[----:B------:R-:W-:-:S03]  /*283a0*/  IMAD R24, R18, 0x47, RZ ;  /* 0x0000004712187824 */ /* 0x000fc600078e02ff */
[-C--:B------:R-:W-:Y:S01]  /*283b0*/  IADD3 R12, P5, R15, R2.reuse, RZ ;  /* 0x000000020f0c7210 */ /* 0x080fe20007fbe0ff */
[----:B------:R-:W-:Y:S01]  /*283c0*/  IMAD R15, R18, 0x92, RZ ;  /* 0x00000092120f7824 */ /* 0x000fe200078e02ff */
[-C--:B------:R-:W-:Y:S02]  /*283d0*/  LEA.HI.X.SX32 R11, R24, R3.reuse, 0x1, P4 ;  /* 0x00000003180b7211 */ /* 0x080fe400020f0eff */
[----:B------:R-:W-:Y:S01]  /*283e0*/  MOV R24, c[0x0][0x1c8] ;  /* 0x0000720000187a02 */ /* 0x000fe20000000f00 */
[----:B------:R-:W-:Y:S01]  /*283f0*/  IMAD R18, R18, 0x94, RZ ;  /* 0x0000009412127824 */ /* 0x000fe200078e02ff */
[----:B------:R-:W-:Y:S02]  /*28400*/  LEA.HI.X.SX32 R9, R9, R3, 0x1, P6 ;  /* 0x0000000309097211 */ /* 0x000fe400030f0eff */
[-C--:B------:R-:W-:Y:S01]  /*28410*/  IADD3 R14, P6, R15, R2.reuse, RZ ;  /* 0x000000020f0e7210 */ /* 0x080fe20007fde0ff */
[----:B------:R-:W-:Y:S01]  /*28420*/  IMAD R29, R24, 0x49, RZ ;  /* 0x00000049181d7824 */ /* 0x000fe200078e02ff */
[----:B------:R-:W-:Y:S01]  /*28430*/  IADD3 R16, P4, R18, R2, RZ ;  /* 0x0000000212107210 */ /* 0x000fe20007f9e0ff */
[----:B------:R-:W-:-:S03]  /*28440*/  IMAD R18, R24, 0x96, RZ ;  /* 0x0000009618127824 */ /* 0x000fc600078e02ff */
[-C--:B------:R-:W-:Y:S01]  /*28450*/  LEA.HI.X.SX32 R15, R29, R3.reuse, 0x1, P6 ;  /* 0x000000031d0f7211 */ /* 0x080fe200030f0eff */
[C---:B------:R-:W-:Y:S01]  /*28460*/  IMAD R29, R24.reuse, 0x98, RZ ;  /* 0x00000098181d7824 */ /* 0x040fe200078e02ff */
[-C--:B------:R-:W-:Y:S01]  /*28470*/  LEA.HI.X.SX32 R13, R13, R3.reuse, 0x1, P5 ;  /* 0x000000030d0d7211 */ /* 0x080fe200028f0eff */
[----:B------:R-:W-:Y:S01]  /*28480*/  IMAD R22, R24, 0x9a, RZ ;  /* 0x0000009a18167824 */ /* 0x000fe200078e02ff */
[-C--:B------:R-:W-:Y:S01]  /*28490*/  IADD3 R18, P5, R18, R2.reuse, RZ ;  /* 0x0000000212127210 */ /* 0x080fe20007fbe0ff */
[----:B------:R-:W-:Y:S01]  /*284a0*/  IMAD R24, R24, 0x4b, RZ ;  /* 0x0000004b18187824 */ /* 0x000fe200078e02ff */
[----:B------:R-:W-:Y:S01]  /*284b0*/  IADD3 R20, P6, R29, R2, RZ ;  /* 0x000000021d147210 */ /* 0x000fe20007fde0ff */
[----:B------:R-:W-:Y:S01]  /*284c0*/  IMAD.MOV.U32 R27, RZ, RZ, c[0x0][0x1c8] ;  /* 0x00007200ff1b7624 */ /* 0x000fe200078e00ff */
[----:B------:R-:W-:Y:S01]  /*284d0*/  MOV R29, c[0x0][0x1c8] ;  /* 0x00007200001d7a02 */ /* 0x000fe20000000f00 */
[----:B------:R0:W-:Y:S01]  /*284e0*/  STL.64 [R1+0xaa0], R4 ;  /* 0x000aa00401007387 */ /* 0x0001e20000100a00 */
[----:B------:R-:W-:-:S02]  /*284f0*/  LEA.HI.X.SX32 R17, R23, R3, 0x1, P4 ;  /* 0x0000000317117211 */ /* 0x000fc400020f0eff */
[----:B------:R-:W-:Y:S01]  /*28500*/  LEA.HI.X.SX32 R19, R24, R3, 0x1, P5 ;  /* 0x0000000318137211 */ /* 0x000fe200028f0eff */
[----:B------:R-:W-:Y:S01]  /*28510*/  IMAD R24, R29, 0x9c, RZ ;  /* 0x0000009c1d187824 */ /* 0x000fe200078e02ff */
[----:B------:R-:W-:Y:S01]  /*28520*/  IADD3 R22, P4, R22, R2, RZ ;  /* 0x0000000216167210 */ /* 0x000fe20007f9e0ff */
[----:B------:R-:W-:Y:S01]  /*28530*/  STL [R1+0xab8], R6 ;  /* 0x000ab80601007387 */ /* 0x000fe20000100800 */
[----:B0-----:R-:W-:-:S03]  /*28540*/  IMAD R4, R27, 0x4d, RZ ;  /* 0x0000004d1b047824 */ /* 0x001fc600078e02ff */
[----:B------:R0:W-:Y:S01]  /*28550*/  STL [R1+0xae0], R6 ;  /* 0x000ae00601007387 */ /* 0x0001e20000100800 */
[----:B------:R-:W-:Y:S01]  /*28560*/  IMAD R26, R29, 0x4c, RZ ;  /* 0x0000004c1d1a7824 */ /* 0x000fe200078e02ff */
[-C--:B------:R-:W-:Y:S02]  /*28570*/  IADD3 R24, P5, R24, R2.reuse, RZ ;  /* 0x0000000218187210 */ /* 0x080fe40007fbe0ff */
[-C--:B------:R-:W-:Y:S01]  /*28580*/  LEA.HI.X.SX32 R23, R4, R3.reuse, 0x1, P4 ;  /* 0x0000000304177211 */ /* 0x080fe200020f0eff */
[----:B------:R-:W-:Y:S01]  /*28590*/  IMAD R29, R27, 0x9e, RZ ;  /* 0x0000009e1b1d7824 */ /* 0x000fe200078e02ff */
[----:B------:R-:W-:Y:S01]  /*285a0*/  MOV R4, c[0x0][0x1c8] ;  /* 0x0000720000047a02 */ /* 0x000fe20000000f00 */
[----:B0-----:R-:W-:Y:S01]  /*285b0*/  IMAD R6, R28, 0x4e, RZ ;  /* 0x0000004e1c067824 */ /* 0x001fe200078e02ff */
[----:B------:R-:W-:Y:S01]  /*285c0*/  LEA.HI.X.SX32 R21, R26, R3, 0x1, P6 ;  /* 0x000000031a157211 */ /* 0x000fe200030f0eff */
[----:B------:R-:W-:Y:S01]  /*285d0*/  STL [R1+0xaa8], R7 ;  /* 0x000aa80701007387 */ /* 0x000fe20000100800 */
[----:B------:R-:W-:-:S02]  /*285e0*/  IADD3 R26, P6, R29, R2, RZ ;  /* 0x000000021d1a7210 */ /* 0x000fc40007fde0ff */
[----:B------:R-:W-:Y:S01]  /*285f0*/  LEA.HI.X.SX32 R25, R6, R3, 0x1, P5 ;  /* 0x0000000306197211 */ /* 0x000fe200028f0eff */
[----:B------:R-:W-:Y:S01]  /*28600*/  IMAD R6, R4, 0x4f, RZ ;  /* 0x0000004f04067824 */ /* 0x000fe200078e02ff */
[----:B------:R0:W-:Y:S01]  /*28610*/  STL.64 [R1+0xab0], R8 ;  /* 0x000ab00801007387 */ /* 0x0001e20000100a00 */
[----:B------:R-:W-:-:S03]  /*28620*/  IMAD R29, R28, 0xa0, RZ ;  /* 0x000000a01c1d7824 */ /* 0x000fc600078e02ff */
[----:B------:R1:W-:Y:S01]  /*28630*/  STL [R1+0xac8], R10 ;  /* 0x000ac80a01007387 */ /* 0x0003e20000100800 */
[----:B------:R-:W-:Y:S01]  /*28640*/  LEA.HI.X.SX32 R27, R6, R3, 0x1, P6 ;  /* 0x00000003061b7211 */ /* 0x000fe200030f0eff */
[C---:B------:R-:W-:Y:S02]  /*28650*/  IMAD R6, R4.reuse, 0x50, RZ ;  /* 0x0000005004067824 */ /* 0x040fe400078e02ff */
[----:B------:R-:W-:Y:S01]  /*28660*/  STL [R1+0xa9c], R11 ;  /* 0x000a9c0b01007387 */ /* 0x000fe20000100800 */
[-C--:B------:R-:W-:Y:S01]  /*28670*/  IADD3 R28, P4, R29, R2.reuse, RZ ;  /* 0x000000021d1c7210 */ /* 0x080fe20007f9e0ff */
[----:B0-----:R-:W-:Y:S02]  /*28680*/  IMAD R9, R4, 0xa2, RZ ;  /* 0x000000a204097824 */ /* 0x001fe400078e02ff */
[----:B------:R-:W-:Y:S04]  /*28690*/  STL [R1+0xb98], R11 ;  /* 0x000b980b01007387 */ /* 0x000fe80000100800 */
[----:B------:R-:W-:Y:S01]  /*286a0*/  STL [R1+0xbc0], R11 ;  /* 0x000bc00b01007387 */ /* 0x000fe20000100800 */
[----:B-1----:R-:W-:-:S03]  /*286b0*/  IADD3 R10, P5, R9, R2, RZ ;  /* 0x00000002090a7210 */ /* 0x002fc60007fbe0ff */
[----:B------:R0:W-:Y:S01]  /*286c0*/  STL.64 [R1+0xac0], R12 ;  /* 0x000ac00c01007387 */ /* 0x0001e20000100a00 */
[----:B------:R-:W-:Y:S01]  /*286d0*/  IMAD R9, R4, 0xa4, RZ ;  /* 0x000000a404097824 */ /* 0x000fe200078e02ff */
[----:B------:R-:W-:Y:S02]  /*286e0*/  LEA.HI.X.SX32 R29, R6, R3, 0x1, P4 ;  /* 0x00000003061d7211 */ /* 0x000fe400020f0eff */
[----:B------:R-:W-:Y:S01]  /*286f0*/  STL [R1+0xaf0], R14 ;  /* 0x000af00e01007387 */ /* 0x000fe20000100800 */
[----:B------:R-:W-:-:S03]  /*28700*/  IMAD R6, R4, 0x51, RZ ;  /* 0x0000005104067824 */ /* 0x000fc600078e02ff */
[----:B------:R1:W-:Y:S01]  /*28710*/  STL [R1+0xb18], R14 ;  /* 0x000b180e01007387 */ /* 0x0003e20000100800 */
[----:B0-----:R-:W-:-:S03]  /*28720*/  IMAD R13, R4, 0xa6, RZ ;  /* 0x000000a6040d7824 */ /* 0x001fc600078e02ff */
[----:B------:R0:W-:Y:S01]  /*28730*/  STL [R1+0xa98], R15 ;  /* 0x000a980f01007387 */ /* 0x0001e20000100800 */
[----:B------:R-:W-:-:S03]  /*28740*/  IADD3 R8, P6, R9, R2, RZ ;  /* 0x0000000209087210 */ /* 0x000fc60007fde0ff */
[----:B------:R-:W-:Y:S01]  /*28750*/  STL.64 [R1+0xad0], R16 ;  /* 0x000ad01001007387 */ /* 0x000fe20000100a00 */
[----:B-1----:R-:W-:Y:S01]  /*28760*/  IADD3 R14, P4, R13, R2, RZ ;  /* 0x000000020d0e7210 */ /* 0x002fe20007f9e0ff */
[----:B------:R-:W-:Y:S02]  /*28770*/  IMAD R13, R4, 0x52, RZ ;  /* 0x00000052040d7824 */ /* 0x000fe400078e02ff */
[----:B------:R-:W-:Y:S01]  /*28780*/  STL.64 [R1+0xad8], R18 ;  /* 0x000ad81201007387 */ /* 0x000fe20000100a00 */
[----:B------:R-:W-:-:S03]  /*28790*/  LEA.HI.X.SX32 R11, R6, R3, 0x1, P5 ;  /* 0x00000003060b7211 */ /* 0x000fc600028f0eff */
[----:B------:R-:W-:Y:S01]  /*287a0*/  STL.64 [R1+0xae8], R20 ;  /* 0x000ae81401007387 */ /* 0x000fe20000100a00 */
[----:B------:R-:W-:-:S03]  /*287b0*/  IMAD R12, R4, 0x53, RZ ;  /* 0x00000053040c7824 */ /* 0x000fc600078e02ff */
[----:B------:R-:W-:Y:S01]  /*287c0*/  STL.64 [R1+0xaf8], R22 ;  /* 0x000af81601007387 */ /* 0x000fe20000100a00 */
[----:B------:R-:W-:-:S03]  /*287d0*/  LEA.HI.X.SX32 R9, R13, R3, 0x1, P6 ;  /* 0x000000030d097211 */ /* 0x000fc600030f0eff */
[----:B------:R-:W-:Y:S01]  /*287e0*/  STL [R1+0xb28], R24 ;  /* 0x000b281801007387 */ /* 0x000fe20000100800 */
[----:B------:R-:W-:-:S03]  /*287f0*/  IMAD R6, R4, 0xaa, RZ ;  /* 0x000000aa04067824 */ /* 0x000fc600078e02ff */
[----:B------:R-:W-:Y:S04]  /*28800*/  STL [R1+0xb4c], R24 ;  /* 0x000b4c1801007387 */ /* 0x000fe80000100800 */
[----:B------:R-:W-:Y:S01]  /*28810*/  STL [R1+0xb00], R25 ;  /* 0x000b001901007387 */ /* 0x000fe20000100800 */
[----:B0-----:R-:W-:-:S03]  /*28820*/  LEA.HI.X.SX32 R15, R12, R3, 0x1, P4 ;  /* 0x000000030c0f7211 */ /* 0x001fc600020f0eff */
[----:B------:R-:W-:Y:S01]  /*28830*/  STL.64 [R1+0xb08], R26 ;  /* 0x000b081a01007387 */ /* 0x000fe20000100a00 */
[----:B------:R-:W-:-:S03]  /*28840*/  IMAD R13, R4, 0xac, RZ ;  /* 0x000000ac040d7824 */ /* 0x000fc600078e02ff */
[----:B------:R-:W-:Y:S04]  /*28850*/  STL.64 [R1+0xb10], R28 ;  /* 0x000b101c01007387 */ /* 0x000fe80000100a00 */
[----:B------:R0:W-:Y:S04]  /*28860*/  STL.64 [R1+0x190], R10 ;  /* 0x0001900a01007387 */ /* 0x0001e80000100a00 */
[----:B------:R1:W-:Y:S01]  /*28870*/  STL.64 [R1+0x188], R8 ;  /* 0x0001880801007387 */ /* 0x0003e20000100a00 */
[----:B0-----:R-:W-:-:S03]  /*28880*/  IMAD R10, R4, 0xa8, RZ ;  /* 0x000000a8040a7824 */ /* 0x001fc600078e02ff */
[----:B------:R0:W-:Y:S01]  /*28890*/  STL.64 [R1+0x198], R14 ;  /* 0x0001980e01007387 */ /* 0x0001e20000100a00 */
[-C--:B-1----:R-:W-:Y:S01]  /*288a0*/  IADD3 R8, P6, R6, R2.reuse, RZ ;  /* 0x0000000206087210 */ /* 0x082fe20007fde0ff */
[----:B------:R-:W-:Y:S01]  /*288b0*/  IMAD R6, R4, 0x54, RZ ;  /* 0x0000005404067824 */ /* 0x000fe200078e02ff */
[----:B------:R-:W-:Y:S01]  /*288c0*/  IADD3 R10, P5, R10, R2, RZ ;  /* 0x000000020a0a7210 */ /* 0x000fe20007fbe0ff */
[----:B------:R-:W-:-:S03]  /*288d0*/  IMAD R12, R4, 0x56, RZ ;  /* 0x00000056040c7824 */ /* 0x000fc600078e02ff */
[-C--:B------:R-:W-:Y:S02]  /*288e0*/  LEA.HI.X.SX32 R11, R6, R3.reuse, 0x1, P5 ;  /* 0x00000003060b7211 */ /* 0x080fe400028f0eff */
[----:B0-----:R-:W-:Y:S01]  /*288f0*/  IADD3 R14, P4, R13, R2, RZ ;  /* 0x000000020d0e7210 */ /* 0x001fe20007f9e0ff */
[C---:B------:R-:W-:Y:S02]  /*28900*/  IMAD R13, R4.reuse, 0x55, RZ ;  /* 0x00000055040d7824 */ /* 0x040fe400078e02ff */
[----:B------:R0:W-:Y:S01]  /*28910*/  STL.64 [R1+0x1a8], R10 ;  /* 0x0001a80a01007387 */ /* 0x0001e20000100a00 */
[C---:B------:R-:W-:Y:S02]  /*28920*/  IMAD R6, R4.reuse, 0xb0, RZ ;  /* 0x000000b004067824 */ /* 0x040fe400078e02ff */
[-C--:B------:R-:W-:Y:S01]  /*28930*/  LEA.HI.X.SX32 R9, R13, R3.reuse, 0x1, P6 ;  /* 0x000000030d097211 */ /* 0x080fe200030f0eff */
[----:B------:R-:W-:Y:S01]  /*28940*/  IMAD R13, R4, 0xb2, RZ ;  /* 0x000000b2040d7824 */ /* 0x000fe200078e02ff */
[----:B------:R-:W-:-:S03]  /*28950*/  LEA.HI.X.SX32 R15, R12, R3, 0x1, P4 ;  /* 0x000000030c0f7211 */ /* 0x000fc600020f0eff */
[----:B------:R1:W-:Y:S01]  /*28960*/  STL.64 [R1+0x1a0], R8 ;  /* 0x0001a00801007387 */ /* 0x0003e20000100a00 */
[----:B0-----:R-:W-:-:S03]  /*28970*/  IMAD R10, R4, 0xae, RZ ;  /* 0x000000ae040a7824 */ /* 0x001fc600078e02ff */
[----:B------:R0:W-:Y:S02]  /*28980*/  STL.64 [R1+0x280], R14 ;  /* 0x0002800e01007387 */ /* 0x0001e40000100a00 */
[-C--:B------:R-:W-:Y:S02]  /*28990*/  IADD3 R10, P5, R10, R2.reuse, RZ ;  /* 0x000000020a0a7210 */ /* 0x080fe40007fbe0ff */
[-C--:B-1----:R-:W-:Y:S01]  /*289a0*/  IADD3 R8, P6, R6, R2.reuse, RZ ;  /* 0x0000000206087210 */ /* 0x082fe20007fde0ff */
[C---:B------:R-:W-:Y:S01]  /*289b0*/  IMAD R6, R4.reuse, 0x57, RZ ;  /* 0x0000005704067824 */ /* 0x040fe200078e02ff */
[----:B0-----:R-:W-:Y:S01]  /*289c0*/  IADD3 R14, P4, R13, R2, RZ ;  /* 0x000000020d0e7210 */ /* 0x001fe20007f9e0ff */
[----:B------:R-:W-:-:S03]  /*289d0*/  IMAD R13, R4, 0x58, RZ ;  /* 0x00000058040d7824 */ /* 0x000fc600078e02ff */
[-C--:B------:R-:W-:Y:S01]  /*289e0*/  LEA.HI.X.SX32 R11, R6, R3.reuse, 0x1, P5 ;  /* 0x00000003060b7211 */ /* 0x080fe200028f0eff */
[C---:B------:R-:W-:Y:S02]  /*289f0*/  IMAD R12, R4.reuse, 0x59, RZ ;  /* 0x00000059040c7824 */ /* 0x040fe400078e02ff */
[----:B------:R-:W-:Y:S01]  /*28a00*/  IMAD R6, R4, 0xb6, RZ ;  /* 0x000000b604067824 */ /* 0x000fe200078e02ff */
[-C--:B------:R-:W-:Y:S01]  /*28a10*/  LEA.HI.X.SX32 R9, R13, R3.reuse, 0x1, P6 ;  /* 0x000000030d097211 */ /* 0x080fe200030f0eff */
[----:B------:R0:W-:Y:S01]  /*28a20*/  STL.64 [R1+0x278], R10 ;  /* 0x0002780a01007387 */ /* 0x0001e20000100a00 */
[----:B------:R-:W-:Y:S01]  /*28a30*/  LEA.HI.X.SX32 R15, R12, R3, 0x1, P4 ;  /* 0x000000030c0f7211 */ /* 0x000fe200020f0eff */
[C---:B------:R-:W-:Y:S02]  /*28a40*/  IMAD R13, R4.reuse, 0xb8, RZ ;  /* 0x000000b8040d7824 */ /* 0x040fe400078e02ff */
        /* <DEDUP_REMOVED lines=114> */
[----:B------:R-:W-:Y:S01]  /*29170*/  IMAD R6, R4, 0xe6, RZ ;  /* 0x000000e604067824 */ /* 0x000fe200078e02ff */
[----:B------:R-:W-:-:S03]  /*29180*/  LEA.HI.X.SX32 R9, R13, R3, 0x1, P6 ;  /* 0x000000030d097211 */ /* 0x000fc600030f0eff */
[----:B------:R0:W-:Y:S01]  /*29190*/  STL.64 [R1+0x2d0], R10 ;  /* 0x0002d00a01007387 */ /* 0x0001e20000100a00 */
[----:B------:R-:W-:-:S03]  /*291a0*/  IMAD R12, R4, 0x71, RZ ;  /* 0x00000071040c7824 */ /* 0x000fc600078e02ff */
[----:B------:R1:W-:Y:S01]  /*291b0*/  STL.64 [R1+0x2c8], R8 ;  /* 0x0002c80801007387 */ /* 0x0003e20000100a00 */
[----:B0-----:R-:W-:Y:S01]  /*291c0*/  IMAD R10, R4, 0xe4, RZ ;  /* 0x000000e4040a7824 */ /* 0x001fe200078e02ff */
[----:B-1----:R-:W-:Y:S01]  /*291d0*/  IADD3 R8, P6, R6, R2, RZ ;  /* 0x0000000206087210 */ /* 0x002fe20007fde0ff */
[----:B------:R-:W-:-:S03]  /*291e0*/  IMAD R6, R4, 0x72, RZ ;  /* 0x0000007204067824 */ /* 0x000fc600078e02ff */
[----:B------:R-:W-:Y:S02]  /*291f0*/  IADD3 R10, P5, R10, R2, RZ ;  /* 0x000000020a0a7210 */ /* 0x000fe40007fbe0ff */
[-C--:B------:R-:W-:Y:S02]  /*29200*/  LEA.HI.X.SX32 R15, R12, R3.reuse, 0x1, P4 ;  /* 0x000000030c0f7211 */ /* 0x080fe400020f0eff */
[----:B------:R-:W-:-:S03]  /*29210*/  LEA.HI.X.SX32 R11, R6, R3, 0x1, P5 ;  /* 0x00000003060b7211 */ /* 0x000fc600028f0eff */
[----:B------:R-:W-:Y:S01]  /*29220*/  STL.64 [R1+0x2c0], R14 ;  /* 0x0002c00e01007387 */ /* 0x000fe20000100a00 */
[----:B------:R-:W-:-:S03]  /*29230*/  IMAD R6, R4, 0xec, RZ ;  /* 0x000000ec04067824 */ /* 0x000fc600078e02ff */
[----:B------:R0:W-:Y:S01]  /*29240*/  STL.64 [R1+0x2d8], R10 ;  /* 0x0002d80a01007387 */ /* 0x0001e20000100a00 */
[C---:B------:R-:W-:Y:S02]  /*29250*/  IMAD R13, R4.reuse, 0xe8, RZ ;  /* 0x000000e8040d7824 */ /* 0x040fe400078e02ff */
[C---:B0-----:R-:W-:Y:S02]  /*29260*/  IMAD R10, R4.reuse, 0x73, RZ ;  /* 0x00000073040a7824 */ /* 0x041fe400078e02ff */
[----:B------:R-:W-:-:S03]  /*29270*/  IMAD R11, R4, 0xea, RZ ;  /* 0x000000ea040b7824 */ /* 0x000fc600078e02ff */
[-C--:B------:R-:W-:Y:S02]  /*29280*/  LEA.HI.X.SX32 R9, R10, R3.reuse, 0x1, P6 ;  /* 0x000000030a097211 */ /* 0x080fe400030f0eff */
[-C--:B------:R-:W-:Y:S01]  /*29290*/  IADD3 R10, P6, R6, R2.reuse, RZ ;  /* 0x00000002060a7210 */ /* 0x080fe20007fde0ff */
[----:B------:R-:W-:Y:S01]  /*292a0*/  IMAD R6, R4, 0x75, RZ ;  /* 0x0000007504067824 */ /* 0x000fe200078e02ff */
[-C--:B------:R-:W-:Y:S02]  /*292b0*/  IADD3 R12, P5, R11, R2.reuse, RZ ;  /* 0x000000020b0c7210 */ /* 0x080fe40007fbe0ff */
[----:B------:R-:W-:Y:S02]  /*292c0*/  IADD3 R14, P4, R13, R2, RZ ;  /* 0x000000020d0e7210 */ /* 0x000fe40007f9e0ff */
[----:B------:R-:W-:Y:S01]  /*292d0*/  LEA.HI.X.SX32 R13, R6, R3, 0x1, P5 ;  /* 0x00000003060d7211 */ /* 0x000fe200028f0eff */
[----:B------:R0:W-:Y:S04]  /*292e0*/  STL.64 [R1+0x2f0], R8 ;  /* 0x0002f00801007387 */ /* 0x0001e80000100a00 */
[----:B------:R1:W-:Y:S01]  /*292f0*/  STL.64 [R1+0x2e0], R12 ;  /* 0x0002e00c01007387 */ /* 0x0003e20000100a00 */
[----:B------:R-:W-:-:S02]  /*29300*/  IMAD R6, R4, 0xf2, RZ ;  /* 0x000000f204067824 */ /* 0x000fc400078e02ff */
[C---:B0-----:R-:W-:Y:S02]  /*29310*/  IMAD R8, R4.reuse, 0x74, RZ ;  /* 0x0000007404087824 */ /* 0x041fe400078e02ff */
[----:B-1----:R-:W-:-:S03]  /*29320*/  IMAD R13, R4, 0x76, RZ ;  /* 0x00000076040d7824 */ /* 0x002fc600078e02ff */
[-C--:B------:R-:W-:Y:S01]  /*29330*/  LEA.HI.X.SX32 R15, R8, R3.reuse, 0x1, P4 ;  /* 0x00000003080f7211 */ /* 0x080fe200020f0eff */
[----:B------:R-:W-:Y:S01]  /*29340*/  IMAD R12, R4, 0xf0, RZ ;  /* 0x000000f0040c7824 */ /* 0x000fe200078e02ff */
[----:B------:R-:W-:-:S03]  /*29350*/  LEA.HI.X.SX32 R11, R13, R3, 0x1, P6 ;  /* 0x000000030d0b7211 */ /* 0x000fc600030f0eff */
[----:B------:R0:W-:Y:S01]  /*29360*/  STL.64 [R1+0x2e8], R14 ;  /* 0x0002e80e01007387 */ /* 0x0001e20000100a00 */
[----:B------:R-:W-:-:S03]  /*29370*/  IMAD R9, R4, 0xee, RZ ;  /* 0x000000ee04097824 */ /* 0x000fc600078e02ff */
[----:B------:R1:W-:Y:S02]  /*29380*/  STL.64 [R1+0x2b8], R10 ;  /* 0x0002b80a01007387 */ /* 0x0003e40000100a00 */
[-C--:B------:R-:W-:Y:S02]  /*29390*/  IADD3 R8, P4, R9, R2.reuse, RZ ;  /* 0x0000000209087210 */ /* 0x080fe40007f9e0ff */
[-C--:B0-----:R-:W-:Y:S02]  /*293a0*/  IADD3 R14, P5, R12, R2.reuse, RZ ;  /* 0x000000020c0e7210 */ /* 0x081fe40007fbe0ff */
[----:B------:R-:W-:Y:S01]  /*293b0*/  IADD3 R12, P6, R6, R2, RZ ;  /* 0x00000002060c7210 */ /* 0x000fe20007fde0ff */
[C---:B------:R-:W-:Y:S02]  /*293c0*/  IMAD R6, R4.reuse, 0xf4, RZ ;  /* 0x000000f404067824 */ /* 0x040fe400078e02ff */
[C---:B-1----:R-:W-:Y:S02]  /*293d0*/  IMAD R11, R4.reuse, 0x77, RZ ;  /* 0x00000077040b7824 */ /* 0x042fe400078e02ff */
[----:B------:R-:W-:-:S02]  /*293e0*/  IMAD R4, R4, 0x78, RZ ;  /* 0x0000007804047824 */ /* 0x000fc400078e02ff */
[----:B------:R-:W-:Y:S01]  /*293f0*/  IMAD.MOV.U32 R10, RZ, RZ, c[0x0][0x1c8] ;  /* 0x00007200ff0a7624 */ /* 0x000fe200078e00ff */
[-C--:B------:R-:W-:Y:S02]  /*29400*/  LEA.HI.X.SX32 R9, R11, R3.reuse, 0x1, P4 ;  /* 0x000000030b097211 */ /* 0x080fe400020f0eff */
[----:B------:R-:W-:Y:S01]  /*29410*/  LEA.HI.X.SX32 R15, R4, R3, 0x1, P5 ;  /* 0x00000003040f7211 */ /* 0x000fe200028f0eff */
[C---:B------:R-:W-:Y:S02]  /*29420*/  IMAD R4, R10.reuse, 0xf6, RZ ;  /* 0x000000f60a047824 */ /* 0x040fe400078e02ff */
[----:B------:R-:W-:-:S03]  /*29430*/  IMAD R11, R10, 0x79, RZ ;  /* 0x000000790a0b7824 */ /* 0x000fc600078e02ff */
[-C--:B------:R-:W-:Y:S02]  /*29440*/  IADD3 R4, P5, R4, R2.reuse, RZ ;  /* 0x0000000204047210 */ /* 0x080fe40007fbe0ff */
[----:B------:R-:W-:Y:S01]  /*29450*/  LEA.HI.X.SX32 R13, R11, R3, 0x1, P6 ;  /* 0x000000030b0d7211 */ /* 0x000fe200030f0eff */
[----:B------:R0:W-:Y:S04]  /*29460*/  STL.64 [R1+0x290], R8 ;  /* 0x0002900801007387 */ /* 0x0001e80000100a00 */
[----:B------:R-:W-:Y:S04]  /*29470*/  STL.64 [R1+0x1e0], R14 ;  /* 0x0001e00e01007387 */ /* 0x000fe80000100a00 */
[----:B------:R-:W-:Y:S04]  /*29480*/  STL [R1+0x1c8], R4 ;  /* 0x0001c80401007387 */ /* 0x000fe80000100800 */
[----:B------:R-:W-:Y:S04]  /*29490*/  STL.64 [R1+0x1d8], R12 ;  /* 0x0001d80c01007387 */ /* 0x000fe80000100a00 */
[----:B------:R-:W2:Y:S01]  /*294a0*/  LDL.LU.64 R28, [R1+0x168] ;  /* 0x00016800011c7983 */ /* 0x000ea20000300a00 */
[----:B0-----:R-:W-:Y:S01]  /*294b0*/  IADD3 R8, P4, R6, R2, RZ ;  /* 0x0000000206087210 */ /* 0x001fe20007f9e0ff */
[----:B------:R-:W-:-:S02]  /*294c0*/  IMAD R6, R10, 0xf8, RZ ;  /* 0x000000f80a067824 */ /* 0x000fc400078e02ff */
[----:B------:R-:W-:-:S03]  /*294d0*/  IMAD R10, R10, 0x7a, RZ ;  /* 0x0000007a0a0a7824 */ /* 0x000fc600078e02ff */
[----:B------:R-:W-:Y:S02]  /*294e0*/  IADD3 R6, P6, R6, R2, RZ ;  /* 0x0000000206067210 */ /* 0x000fe40007fde0ff */
[----:B------:R-:W-:-:S03]  /*294f0*/  LEA.HI.X.SX32 R9, R10, R3, 0x1, P4 ;  /* 0x000000030a097211 */ /* 0x000fc600020f0eff */
[----:B------:R-:W-:Y:S04]  /*29500*/  STL [R1+0x1c0], R6 ;  /* 0x0001c00601007387 */ /* 0x000fe80000100800 */
[----:B------:R-:W-:Y:S04]  /*29510*/  STL.64 [R1+0x1d0], R8 ;  /* 0x0001d00801007387 */ /* 0x000fe80000100a00 */
[----:B--2---:R0:W-:Y:S04]  /*29520*/  STL.64 [R1+0xba0], R28 ;  /* 0x000ba01c01007387 */ /* 0x0041e80000100a00 */
[----:B0-----:R-:W2:Y:S04]  /*29530*/  LDL.LU.64 R28, [R1+0x170] ;  /* 0x00017000011c7983 */ /* 0x001ea80000300a00 */
[----:B--2---:R0:W-:Y:S04]  /*29540*/  STL [R1+0xba8], R29 ;  /* 0x000ba81d01007387 */ /* 0x0041e80000100800 */
[----:B0-----:R-:W2:Y:S04]  /*29550*/  LDL.LU R29, [R1+0xa0] ;  /* 0x0000a000011d7983 */ /* 0x001ea80000300800 */
[----:B--2---:R0:W-:Y:S04]  /*29560*/  STL.64 [R1+0xbb8], R28 ;  /* 0x000bb81c01007387 */ /* 0x0041e80000100a00 */
[----:B0-----:R-:W2:Y:S04]  /*29570*/  LDL.LU.64 R28, [R1+0x180] ;  /* 0x00018000011c7983 */ /* 0x001ea80000300a00 */
[----:B--2---:R-:W-:Y:S04]  /*29580*/  STL.64 [R1+0xbc8], R28 ;  /* 0x000bc81c01007387 */ /* 0x004fe80000100a00 */
[----:B------:R-:W2:Y:S04]  /*29590*/  LDL.LU R22, [R1+0x90] ;  /* 0x0000900001167983 */ /* 0x000ea80000300800 */
[----:B--2---:R0:W-:Y:S04]  /*295a0*/  STL [R1+0xbd8], R22 ;  /* 0x000bd81601007387 */ /* 0x0041e80000100800 */
[----:B0-----:R-:W2:Y:S04]  /*295b0*/  LDL.LU R22, [R1+0xb0] ;  /* 0x0000b00001167983 */ /* 0x001ea80000300800 */
[----:B------:R-:W3:Y:S04]  /*295c0*/  LDL.LU.64 R26, [R1+0x160] ;  /* 0x00016000011a7983 */ /* 0x000ee80000300a00 */
[----:B---3--:R0:W-:Y:S04]  /*295d0*/  STL.64 [R1+0xbb0], R26 ;  /* 0x000bb01a01007387 */ /* 0x0081e80000100a00 */
[----:B0-----:R-:W3:Y:S04]  /*295e0*/  LDL.LU.64 R26, [R1+0x178] ;  /* 0x00017800011a7983 */ /* 0x001ee80000300a00 */
[----:B---3--:R-:W-:Y:S04]  /*295f0*/  STL.64 [R1+0xbd0], R26 ;  /* 0x000bd01a01007387 */ /* 0x008fe80000100a00 */
[----:B------:R-:W3:Y:S04]  /*29600*/  LDL.LU.64 R24, [R1+0x158] ;  /* 0x0001580001187983 */ /* 0x000ee80000300a00 */
[----:B---3--:R0:W-:Y:S04]  /*29610*/  STL.64 [R1+0xbe0], R24 ;  /* 0x000be01801007387 */ /* 0x0081e80000100a00 */
[----:B------:R-:W2:Y:S01]  /*29620*/  LDL.LU R23, [R1+0xc4] ;  /* 0x0000c40001177983 */ /* 0x000ea20000300800 */
[----:B0-----:R-:W-:-:S02]  /*29630*/  MOV R25, R7 ;  /* 0x0000000700197202 */ /* 0x001fc40000000f00 */
[----:B------:R-:W-:Y:S01]  /*29640*/  MOV R24, R6 ;  /* 0x0000000600187202 */ /* 0x000fe20000000f00 */
[----:B--2---:R0:W-:Y:S04]  /*29650*/  STL.64 [R1+0xbe8], R22 ;  /* 0x000be81601007387 */ /* 0x0041e80000100a00 */
[----:B------:R-:W2:Y:S04]  /*29660*/  LDL.LU.64 R20, [R1+0x150] ;  /* 0x0001500001147983 */ /* 0x000ea80000300a00 */
[----:B------:R-:W3:Y:S01]  /*29670*/  LDL.LU.64 R18, [R1+0x148] ;  /* 0x0001480001127983 */ /* 0x000ee20000300a00 */
[----:B0-----:R-:W-:Y:S01]  /*29680*/  MOV R23, R5 ;  /* 0x0000000500177202 */ /* 0x001fe20000000f00 */
[----:B------:R-:W-:-:S02]  /*29690*/  IMAD.MOV.U32 R5, RZ, RZ, c[0x0][0x1c8] ;  /* 0x00007200ff057624 */ /* 0x000fc400078e00ff */
[----:B------:R-:W4:Y:S01]  /*296a0*/  LDL.LU R10, [R1+0xb4] ;  /* 0x0000b400010a7983 */ /* 0x000f220000300800 */
[----:B------:R-:W-:Y:S02]  /*296b0*/  IMAD.MOV.U32 R22, RZ, RZ, R4 ;  /* 0x000000ffff167224 */ /* 0x000fe400078e0004 */
[----:B------:R-:W-:Y:S01]  /*296c0*/  IMAD R28, R5, 0x7b, RZ ;  /* 0x0000007b051c7824 */ /* 0x000fe200078e02ff */
[----:B------:R-:W5:Y:S01]  /*296d0*/  LDL.LU.64 R16, [R1+0x140] ;  /* 0x0001400001107983 */ /* 0x000f620000300a00 */
[----:B------:R-:W-:-:S03]  /*296e0*/  IMAD R4, R0, 0xfa, RZ ;  /* 0x000000fa00047824 */ /* 0x000fc600078e02ff */
[----:B------:R-:W2:Y:S01]  /*296f0*/  LDL.LU.64 R14, [R1+0x138] ;  /* 0x00013800010e7983 */ /* 0x000ea20000300a00 */
[----:B------:R-:W-:-:S03]  /*29700*/  LEA.HI.X.SX32 R23, R28, R3, 0x1, P5 ;  /* 0x000000031c177211 */ /* 0x000fc600028f0eff */
[----:B------:R-:W2:Y:S01]  /*29710*/  LDL.LU R7, [R1+0xa4] ;  /* 0x0000a40001077983 */ /* 0x000ea20000300800 */
[----:B------:R-:W-:Y:S01]  /*29720*/  IADD3 R26, P4, R4, R2, RZ ;  /* 0x00000002041a7210 */ /* 0x000fe20007f9e0ff */
[C---:B------:R-:W-:Y:S02]  /*29730*/  IMAD R29, R5.reuse, 0xfc, RZ ;  /* 0x000000fc051d7824 */ /* 0x040fe400078e02ff */
[----:B------:R-:W2:Y:S01]  /*29740*/  LDL.LU R6, [R1+0x94] ;  /* 0x0000940001067983 */ /* 0x000ea20000300800 */
[----:B------:R-:W-:-:S03]  /*29750*/  IMAD R25, R5, 0x7c, RZ ;  /* 0x0000007c05197824 */ /* 0x000fc600078e02ff */
[----:B------:R-:W2:Y:S04]  /*29760*/  LDL.LU.64 R12, [R1+0x130] ;  /* 0x00013000010c7983 */ /* 0x000ea80000300a00 */
[----:B------:R-:W2:Y:S04]  /*29770*/  LDL.LU.64 R8, [R1+0x128] ;  /* 0x0001280001087983 */ /* 0x000ea80000300a00 */
[----:B------:R-:W2:Y:S04]  /*29780*/  LDL.LU.64 R4, [R1+0x120] ;  /* 0x0001200001047983 */ /* 0x000ea80000300a00 */
[----:B------:R0:W-:Y:S04]  /*29790*/  STL [R1+0x1cc], R23 ;  /* 0x0001cc1701007387 */ /* 0x0001e80000100800 */
[----:B0-----:R-:W2:Y:S01]  /*297a0*/  LDL.LU.64 R22, [R1+0xbe8] ;  /* 0x000be80001167983 */ /* 0x001ea20000300a00 */
[----:B------:R-:W-:-:S02]  /*297b0*/  MOV R11, c[0x0][0x1c8] ;  /* 0x00007200000b7a02 */ /* 0x000fc40000000f00 */
[----:B------:R-:W-:-:S03]  /*297c0*/  IADD3 R28, P5, R29, R2, RZ ;  /* 0x000000021d1c7210 */ /* 0x000fc60007fbe0ff */
[----:B------:R-:W-:Y:S01]  /*297d0*/  IMAD R27, R11, 0x7d, RZ ;  /* 0x0000007d0b1b7824 */ /* 0x000fe200078e02ff */
[-C--:B------:R-:W-:Y:S01]  /*297e0*/  LEA.HI.X.SX32 R25, R25, R3.reuse, 0x1, P6 ;  /* 0x0000000319197211 */ /* 0x080fe200030f0eff */
[C---:B------:R-:W-:Y:S02]  /*297f0*/  IMAD R0, R11.reuse, 0xfe, RZ ;  /* 0x000000fe0b007824 */ /* 0x040fe400078e02ff */
[----:B------:R-:W-:Y:S01]  /*29800*/  IMAD R29, R11, 0x7e, RZ ;  /* 0x0000007e0b1d7824 */ /* 0x000fe200078e02ff */
[-C--:B------:R-:W-:Y:S01]  /*29810*/  LEA.HI.X.SX32 R27, R27, R3.reuse, 0x1, P4 ;  /* 0x000000031b1b7211 */ /* 0x080fe200020f0eff */
[----:B------:R0:W-:Y:S01]  /*29820*/  STL [R1+0x1c4], R25 ;  /* 0x0001c41901007387 */ /* 0x0001e20000100800 */
[----:B------:R-:W-:Y:S02]  /*29830*/  IADD3 R2, P6, R0, R2, RZ ;  /* 0x0000000200027210 */ /* 0x000fe40007fde0ff */
[----:B------:R-:W-:Y:S01]  /*29840*/  LEA.HI.X.SX32 R29, R29, R3, 0x1, P5 ;  /* 0x000000031d1d7211 */ /* 0x000fe200028f0eff */
[----:B0-----:R-:W3:Y:S01]  /*29850*/  LDL.LU.64 R24, [R1+0xbe0] ;  /* 0x000be00001187983 */ /* 0x001ee20000300a00 */
[----:B--2---:R-:W-:-:S03]  /*29860*/  PRMT R0, R22, 0x7632, R0 ;  /* 0x0000763216007816 */ /* 0x004fc60000000000 */
[----:B------:R-:W2:Y:S04]  /*29870*/  LDL.LU R22, [R1+0xbd8] ;  /* 0x000bd80001167983 */ /* 0x000ea80000300800 */
[----:B------:R0:W-:Y:S04]  /*29880*/  STL.64 [R1+0x1b8], R26 ;  /* 0x0001b81a01007387 */ /* 0x0001e80000100a00 */
[----:B0-----:R-:W2:Y:S04]  /*29890*/  LDL.LU.64 R26, [R1+0xbd0] ;  /* 0x000bd000011a7983 */ /* 0x001ea80000300a00 */
[----:B------:R0:W-:Y:S04]  /*298a0*/  STL.64 [R1+0x1b0], R28 ;  /* 0x0001b01c01007387 */ /* 0x0001e80000100a00 */
[----:B0-----:R-:W2:Y:S01]  /*298b0*/  LDL.LU.64 R28, [R1+0xbc8] ;  /* 0x000bc800011c7983 */ /* 0x001ea20000300a00 */
[----:B------:R-:W-:-:S05]  /*298c0*/  IMAD R11, R11, 0x7f, RZ ;  /* 0x0000007f0b0b7824 */ /* 0x000fca00078e02ff */
[----:B------:R-:W-:Y:S02]  /*298d0*/  LEA.HI.X.SX32 R3, R11, R3, 0x1, P6 ;  /* 0x000000030b037211 */ /* 0x000fe400030f0eff */
[----:B------:R-:W3:Y:S04]  /*298e0*/  LDL.LU R11, [R1+0xbc0] ;  /* 0x000bc000010b7983 */ /* 0x000ee80000300800 */
[----:B------:R-:W-:Y:S04]  /*298f0*/  STL.64 [R1+0x9e0], R2 ;  /* 0x0009e00201007387 */ /* 0x000fe80000100a00 */
[----:B------:R-:W-:Y:S04]  /*29900*/  STL [R1+0xb38], R2 ;  /* 0x000b380201007387 */ /* 0x000fe80000100800 */
[----:B--2---:R0:W-:Y:S04]  /*29910*/  STG.E.U16 [R28.64], R0 ;  /* 0x000000001c007986 */ /* 0x0041e8000c101506 */
[----:B0-----:R-:W2:Y:S04]  /*29920*/  LDL.LU.64 R28, [R1+0xbb8] ;  /* 0x000bb800011c7983 */ /* 0x001ea80000300a00 */
[----:B--2---:R0:W-:Y:S01]  /*29930*/  STG.E.U16 [R26.64], R29 ;  /* 0x0000001d1a007986 */ /* 0x0041e2000c101506 */
[----:B---3--:R-:W-:-:S03]  /*29940*/  PRMT R11, R29, 0x7632, R11 ;  /* 0x000076321d0b7816 */ /* 0x008fc6000000000b */
[----:B0-----:R-:W2:Y:S04]  /*29950*/  LDL.LU.64 R26, [R1+0xbb0] ;  /* 0x000bb000011a7983 */ /* 0x001ea80000300a00 */
[----:B------:R-:W3:Y:S01]  /*29960*/  LDL.LU R29, [R1+0xba8] ;  /* 0x000ba800011d7983 */ /* 0x000ee20000300800 */
[----:B------:R-:W-:-:S03]  /*29970*/  PRMT R0, R22, 0x7632, R0 ;  /* 0x0000763216007816 */ /* 0x000fc60000000000 */
[----:B---3--:R0:W-:Y:S04]  /*29980*/  STG.E.U16 [R28.64], R11 ;  /* 0x0000000b1c007986 */ /* 0x0081e8000c101506 */
[----:B0-----:R-:W3:Y:S01]  /*29990*/  LDL.LU.64 R28, [R1+0xba0] ;  /* 0x000ba000011c7983 */ /* 0x001ee20000300a00 */
[----:B------:R-:W-:Y:S02]  /*299a0*/  PRMT R3, R23, 0x7632, R3 ;  /* 0x0000763217037816 */ /* 0x000fe40000000003 */
[----:B------:R-:W-:Y:S01]  /*299b0*/  PRMT R2, R7, 0x7632, R2 ;  /* 0x0000763207027816 */ /* 0x000fe20000000002 */
[----:B------:R-:W2:Y:S04]  /*299c0*/  LDL.LU R11, [R1+0xb98] ;  /* 0x000b9800010b7983 */ /* 0x000ea80000300800 */
[----:B---3--:R-:W-:Y:S04]  /*299d0*/  STG.E.U16 [R28.64], R22 ;  /* 0x000000161c007986 */ /* 0x008fe8000c101506 */
[----:B--2---:R4:W-:Y:S04]  /*299e0*/  STG.E.U16 [R26.64], R0 ;  /* 0x000000001a007986 */ /* 0x0049e8000c101506 */
[----:B------:R-:W-:Y:S04]  /*299f0*/  STG.E.U16 [R24.64], R23 ;  /* 0x0000001718007986 */ /* 0x000fe8000c101506 */
[----:B------:R-:W-:Y:S01]  /*29a00*/  STG.E.U16 [R20.64], R3 ;  /* 0x0000000314007986 */ /* 0x000fe2000c101506 */
[----:B----4-:R-:W-:-:S03]  /*29a10*/  PRMT R0, R10, 0x7632, R0 ;  /* 0x000076320a007816 */ /* 0x010fc60000000000 */
[----:B------:R-:W-:Y:S04]  /*29a20*/  STG.E.U16 [R18.64], R10 ;  /* 0x0000000a12007986 */ /* 0x000fe8000c101506 */
[----:B-----5:R0:W-:Y:S04]  /*29a30*/  STG.E.U16 [R16.64], R0 ;  /* 0x0000000010007986 */ /* 0x0201e8000c101506 */
[----:B------:R-:W-:Y:S04]  /*29a40*/  STG.E.U16 [R14.64], R7 ;  /* 0x000000070e007986 */ /* 0x000fe8000c101506 */
[----:B------:R-:W-:Y:S01]  /*29a50*/  STG.E.U16 [R12.64], R2 ;  /* 0x000000020c007986 */ /* 0x000fe2000c101506 */
[----:B0-----:R-:W-:-:S03]  /*29a60*/  PRMT R0, R6, 0x7632, R0 ;  /* 0x0000763206007816 */ /* 0x001fc60000000000 */
[----:B------:R0:W-:Y:S04]  /*29a70*/  STG.E.U16 [R8.64], R6 ;  /* 0x0000000608007986 */ /* 0x0001e8000c101506 */
[----:B------:R1:W-:Y:S04]  /*29a80*/  STG.E.U16 [R4.64], R0 ;  /* 0x0000000004007986 */ /* 0x0003e8000c101506 */
[----:B0-----:R-:W2:Y:S04]  /*29a90*/  LDL.LU.64 R8, [R1+0x118] ;  /* 0x0001180001087983 */ /* 0x001ea80000300a00 */
[----:B-1----:R-:W3:Y:S04]  /*29aa0*/  LDL.LU R5, [R1+0xc8] ;  /* 0x0000c80001057983 */ /* 0x002ee80000300800 */
[----:B------:R-:W4:Y:S04]  /*29ab0*/  LDL.LU R24, [R1+0x98] ;  /* 0x0000980001187983 */ /* 0x000f280000300800 */
[----:B----4-:R0:W-:Y:S04]  /*29ac0*/  STL [R1+0xb68], R24 ;  /* 0x000b681801007387 */ /* 0x0101e80000100800 */
[----:B0-----:R-:W4:Y:S04]  /*29ad0*/  LDL.LU R24, [R1+0xa8] ;  /* 0x0000a80001187983 */ /* 0x001f280000300800 */
[----:B----4-:R0:W-:Y:S04]  /*29ae0*/  STL [R1+0xb80], R24 ;  /* 0x000b801801007387 */ /* 0x0101e80000100800 */
[----:B0-----:R-:W4:Y:S04]  /*29af0*/  LDL.LU R24, [R1+0xb8] ;  /* 0x0000b80001187983 */ /* 0x001f280000300800 */
[----:B------:R-:W5:Y:S04]  /*29b00*/  LDL.LU R2, [R1+0xcc] ;  /* 0x0000cc0001027983 */ /* 0x000f680000300800 */
[----:B-----5:R-:W-:Y:S04]  /*29b10*/  STL [R1+0xb58], R2 ;  /* 0x000b580201007387 */ /* 0x020fe80000100800 */
[----:B------:R-:W5:Y:S04]  /*29b20*/  LDL.LU R14, [R1+0xbc] ;  /* 0x0000bc00010e7983 */ /* 0x000f680000300800 */
[----:B-----5:R0:W-:Y:S04]  /*29b30*/  STL [R1+0xb48], R14 ;  /* 0x000b480e01007387 */ /* 0x0201e80000100800 */
[----:B0-----:R-:W5:Y:S04]  /*29b40*/  LDL.LU.64 R14, [R1+0xe0] ;  /* 0x0000e000010e7983 */ /* 0x001f680000300a00 */
[----:B-----5:R0:W-:Y:S04]  /*29b50*/  STL.64 [R1+0xb50], R14 ;  /* 0x000b500e01007387 */ /* 0x0201e80000100a00 */
        /* <DEDUP_REMOVED lines=11> */
[----:B------:R-:W2:Y:S04]  /*29c10*/  LDL.LU.64 R28, [R1+0x60] ;  /* 0x00006000011c7983 */ /* 0x000ea80000300a00 */
[----:B--2---:R0:W-:Y:S04]  /*29c20*/  STL.64 [R1+0xb20], R28 ;  /* 0x000b201c01007387 */ /* 0x0041e80000100a00 */
[----:B0-----:R-:W2:Y:S04]  /*29c30*/  LDL.LU.64 R28, [R1+0x68] ;  /* 0x00006800011c7983 */ /* 0x001ea80000300a00 */
[----:B--2---:R0:W-:Y:S04]  /*29c40*/  STL.64 [R1+0xb30], R28 ;  /* 0x000b301c01007387 */ /* 0x0041e80000100a00 */
[----:B0-----:R-:W2:Y:S01]  /*29c50*/  LDL.LU.64 R28, [R1+0xd0] ;  /* 0x0000d000011c7983 */ /* 0x001ea20000300a00 */
[----:B---3--:R-:W-:-:S03]  /*29c60*/  PRMT R11, R5, 0x7632, R11 ;  /* 0x00007632050b7816 */ /* 0x008fc6000000000b */
[----:B------:R-:W-:Y:S04]  /*29c70*/  STG.E.U16 [R8.64], R5 ;  /* 0x0000000508007986 */ /* 0x000fe8000c101506 */
[----:B-----5:R-:W-:Y:S04]  /*29c80*/  STG.E.U16 [R14.64], R11 ;  /* 0x0000000b0e007986 */ /* 0x020fe8000c101506 */
[----:B--2---:R0:W-:Y:S04]  /*29c90*/  STL.64 [R1+0xb40], R28 ;  /* 0x000b401c01007387 */ /* 0x0041e80000100a00 */
[----:B0-----:R-:W2:Y:S04]  /*29ca0*/  LDL.LU.64 R28, [R1+0xd8] ;  /* 0x0000d800011c7983 */ /* 0x001ea80000300a00 */
[----:B------:R-:W3:Y:S04]  /*29cb0*/  LDL.LU.64 R26, [R1+0x48] ;  /* 0x00004800011a7983 */ /* 0x000ee80000300a00 */
[----:B------:R-:W5:Y:S04]  /*29cc0*/  LDL.LU R25, [R1+0xac] ;  /* 0x0000ac0001197983 */ /* 0x000f680000300800 */
[----:B------:R-:W2:Y:S04]  /*29cd0*/  LDL.LU.64 R22, [R1+0x40] ;  /* 0x0000400001167983 */ /* 0x000ea80000300a00 */
[----:B------:R-:W2:Y:S04]  /*29ce0*/  LDL.LU.64 R20, [R1+0x28] ;  /* 0x0000280001147983 */ /* 0x000ea80000300a00 */
[----:B------:R-:W2:Y:S04]  /*29cf0*/  LDL.LU R6, [R1+0x9c] ;  /* 0x00009c0001067983 */ /* 0x000ea80000300800 */
[----:B------:R-:W2:Y:S04]  /*29d00*/  LDL.LU.64 R18, [R1+0x20] ;  /* 0x0000200001127983 */ /* 0x000ea80000300a00 */
[----:B------:R-:W2:Y:S04]  /*29d10*/  LDL.LU.64 R16, [R1+0x18] ;  /* 0x0000180001107983 */ /* 0x000ea80000300a00 */
[----:B------:R-:W2:Y:S04]  /*29d20*/  LDL.LU R10, [R1+0x80] ;  /* 0x00008000010a7983 */ /* 0x000ea80000300800 */
[----:B------:R-:W2:Y:S04]  /*29d30*/  LDL.LU R7, [R1+0x70] ;  /* 0x0000700001077983 */ /* 0x000ea80000300800 */
[----:B------:R-:W2:Y:S04]  /*29d40*/  LDL.LU.64 R12, [R1+0x10] ;  /* 0x00001000010c7983 */ /* 0x000ea80000300a00 */
[----:B------:R-:W2:Y:S04]  /*29d50*/  LDL.LU.64 R8, [R1+0x8] ;  /* 0x0000080001087983 */ /* 0x000ea80000300a00 */
[----:B------:R-:W2:Y:S04]  /*29d60*/  LDL.LU.64 R4, [R1] ;  /* 0x0000000001047983 */ /* 0x000ea80000300a00 */
[----:B------:R-:W2:Y:S04]  /*29d70*/  LDL.LU R3, [R1+0x50] ;  /* 0x0000500001037983 */ /* 0x000ea80000300800 */
[----:B------:R-:W4:Y:S04]  /*29d80*/  LDL.LU.64 R14, [R1+0xb90] ;  /* 0x000b9000010e7983 */ /* 0x000f280000300a00 */
[----:B------:R-:W2:Y:S04]  /*29d90*/  LDL.LU R11, [R1+0x30] ;  /* 0x00003000010b7983 */ /* 0x000ea80000300800 */
[----:B----4-:R0:W-:Y:S04]  /*29da0*/  STG.E.U16 [R14.64], R24 ;  /* 0x000000180e007986 */ /* 0x0101e8000c101506 */
[----:B0-----:R-:W4:Y:S01]  /*29db0*/  LDL.LU.64 R14, [R1+0xb88] ;  /* 0x000b8800010e7983 */ /* 0x001f220000300a00 */
[----:B------:R-:W-:-:S03]  /*29dc0*/  PRMT R0, R24, 0x7632, R0 ;  /* 0x0000763218007816 */ /* 0x000fc60000000000 */
[----:B------:R-:W2:Y:S04]  /*29dd0*/  LDL.LU R24, [R1+0xb80] ;  /* 0x000b800001187983 */ /* 0x000ea80000300800 */
[----:B----4-:R0:W-:Y:S04]  /*29de0*/  STG.E.U16 [R14.64], R0 ;  /* 0x000000000e007986 */ /* 0x0101e8000c101506 */
[----:B0-----:R-:W4:Y:S01]  /*29df0*/  LDL.LU.64 R14, [R1+0xb78] ;  /* 0x000b7800010e7983 */ /* 0x001f220000300a00 */
[----:B--2---:R-:W-:-:S03]  /*29e00*/  PRMT R2, R24, 0x7632, R2 ;  /* 0x0000763218027816 */ /* 0x004fc60000000002 */
[----:B----4-:R0:W-:Y:S04]  /*29e10*/  STG.E.U16 [R14.64], R24 ;  /* 0x000000180e007986 */ /* 0x0101e8000c101506 */
[----:B0-----:R-:W2:Y:S04]  /*29e20*/  LDL.LU.64 R14, [R1+0xb70] ;  /* 0x000b7000010e7983 */ /* 0x001ea80000300a00 */
[----:B------:R-:W4:Y:S04]  /*29e30*/  LDL.LU R24, [R1+0xb68] ;  /* 0x000b680001187983 */ /* 0x000f280000300800 */
[----:B--2---:R0:W-:Y:S04]  /*29e40*/  STG.E.U16 [R14.64], R2 ;  /* 0x000000020e007986 */ /* 0x0041e8000c101506 */
[----:B0-----:R-:W4:Y:S04]  /*29e50*/  LDL.LU.64 R14, [R1+0xb60] ;  /* 0x000b6000010e7983 */ /* 0x001f280000300a00 */
[----:B------:R-:W2:Y:S04]  /*29e60*/  LDL.LU R2, [R1+0xb58] ;  /* 0x000b580001027983 */ /* 0x000ea80000300800 */
[----:B----4-:R0:W-:Y:S04]  /*29e70*/  STG.E.U16 [R14.64], R24 ;  /* 0x000000180e007986 */ /* 0x0101e8000c101506 */
[----:B0-----:R-:W4:Y:S01]  /*29e80*/  LDL.LU.64 R14, [R1+0xb50] ;  /* 0x000b5000010e7983 */ /* 0x001f220000300a00 */
[----:B------:R-:W-:-:S03]  /*29e90*/  PRMT R0, R24, 0x7632, R0 ;  /* 0x0000763218007816 */ /* 0x000fc60000000000 */
[----:B------:R-:W2:Y:S04]  /*29ea0*/  LDL.LU R24, [R1+0xb4c] ;  /* 0x000b4c0001187983 */ /* 0x000ea80000300800 */
[----:B----4-:R0:W-:Y:S04]  /*29eb0*/  STG.E.U16 [R14.64], R0 ;  /* 0x000000000e007986 */ /* 0x0101e8000c101506 */
[----:B--2---:R1:W-:Y:S04]  /*29ec0*/  STG.E.U16 [R28.64], R2 ;  /* 0x000000021c007986 */ /* 0x0043e8000c101506 */
[----:B0-----:R-:W2:Y:S04]  /*29ed0*/  LDL.LU R14, [R1+0xb48] ;  /* 0x000b4800010e7983 */ /* 0x001ea80000300800 */
[----:B------:R-:W4:Y:S04]  /*29ee0*/  LDL.LU R15, [R1+0x84] ;  /* 0x00008400010f7983 */ /* 0x000f280000300800 */
[----:B-1----:R-:W2:Y:S01]  /*29ef0*/  LDL.LU.64 R28, [R1+0xb40] ;  /* 0x000b4000011c7983 */ /* 0x002ea20000300a00 */
[----:B------:R-:W-:-:S03]  /*29f00*/  PRMT R24, R2, 0x7632, R24 ;  /* 0x0000763202187816 */ /* 0x000fc60000000018 */
[----:B------:R-:W3:Y:S04]  /*29f10*/  LDL.LU R2, [R1+0xb38] ;  /* 0x000b380001027983 */ /* 0x000ee80000300800 */
[----:B--2---:R0:W-:Y:S04]  /*29f20*/  STG.E.U16 [R28.64], R24 ;  /* 0x000000181c007986 */ /* 0x0041e8000c101506 */
[----:B0-----:R-:W2:Y:S01]  /*29f30*/  LDL.LU.64 R28, [R1+0xb30] ;  /* 0x000b3000011c7983 */ /* 0x001ea20000300a00 */
[----:B------:R-:W-:-:S03]  /*29f40*/  PRMT R0, R14, 0x7632, R0 ;  /* 0x000076320e007816 */ /* 0x000fc60000000000 */
[----:B------:R-:W3:Y:S04]  /*29f50*/  LDL.LU R24, [R1+0xb28] ;  /* 0x000b280001187983 */ /* 0x000ee80000300800 */
[----:B--2---:R0:W-:Y:S04]  /*29f60*/  STG.E.U16 [R28.64], R14 ;  /* 0x0000000e1c007986 */ /* 0x0041e8000c101506 */
[----:B0-----:R-:W2:Y:S04]  /*29f70*/  LDL.LU.64 R28, [R1+0xb20] ;  /* 0x000b2000011c7983 */ /* 0x001ea80000300a00 */
[----:B------:R-:W5:Y:S04]  /*29f80*/  LDL.LU R14, [R1+0xb18] ;  /* 0x000b1800010e7983 */ /* 0x000f680000300800 */
[----:B--2---:R0:W-:Y:S01]  /*29f90*/  STG.E.U16 [R28.64], R0 ;  /* 0x000000001c007986 */ /* 0x0041e2000c101506 */
[----:B-----5:R-:W-:-:S03]  /*29fa0*/  PRMT R14, R25, 0x7632, R14 ;  /* 0x00007632190e7816 */ /* 0x020fc6000000000e */
[----:B---3--:R1:W-:Y:S04]  /*29fb0*/  STG.E.U16 [R26.64], R25 ;  /* 0x000000191a007986 */ /* 0x0083e8000c101506 */
[----:B------:R2:W-:Y:S04]  /*29fc0*/  STG.E.U16 [R22.64], R14 ;  /* 0x0000000e16007986 */ /* 0x0005e8000c101506 */
[----:B0-----:R-:W3:Y:S04]  /*29fd0*/  LDL.LU.64 R28, [R1+0xb10] ;  /* 0x000b1000011c7983 */ /* 0x001ee80000300a00 */
[----:B-1----:R-:W5:Y:S01]  /*29fe0*/  LDL.LU.64 R26, [R1+0xb08] ;  /* 0x000b0800011a7983 */ /* 0x002f620000300a00 */
[----:B------:R-:W-:-:S03]  /*29ff0*/  PRMT R0, R6, 0x7632, R0 ;  /* 0x0000763206007816 */ /* 0x000fc60000000000 */
[----:B------:R-:W3:Y:S04]  /*2a000*/  LDL.LU R25, [R1+0xb00] ;  /* 0x000b000001197983 */ /* 0x000ee80000300800 */
[----:B--2---:R-:W2:Y:S04]  /*2a010*/  LDL.LU.64 R22, [R1+0xaf8] ;  /* 0x000af80001167983 */ /* 0x004ea80000300a00 */
[----:B------:R-:W2:Y:S04]  /*2a020*/  LDL.LU R14, [R1+0xaf0] ;  /* 0x000af000010e7983 */ /* 0x000ea80000300800 */
[----:B------:R0:W-:Y:S04]  /*2a030*/  STG.E.U16 [R20.64], R6 ;  /* 0x0000000614007986 */ /* 0x0001e8000c101506 */
[----:B0-----:R-:W2:Y:S04]  /*2a040*/  LDL.LU.64 R20, [R1+0xae8] ;  /* 0x000ae80001147983 */ /* 0x001ea80000300a00 */
[----:B------:R-:W2:Y:S04]  /*2a050*/  LDL.LU R6, [R1+0xae0] ;  /* 0x000ae00001067983 */ /* 0x000ea80000300800 */
[----:B------:R0:W-:Y:S04]  /*2a060*/  STG.E.U16 [R18.64], R0 ;  /* 0x0000000012007986 */ /* 0x0001e8000c101506 */
[----:B------:R1:W-:Y:S04]  /*2a070*/  STG.E.U16 [R16.64], R10 ;  /* 0x0000000a10007986 */ /* 0x0003e8000c101506 */
[----:B0-----:R-:W3:Y:S01]  /*2a080*/  LDL.LU.64 R18, [R1+0xad8] ;  /* 0x000ad80001127983 */ /* 0x001ee20000300a00 */
[----:B------:R-:W-:-:S03]  /*2a090*/  PRMT R0, R7, 0x7632, R0 ;  /* 0x0000763207007816 */ /* 0x000fc60000000000 */
[----:B-1----:R-:W3:Y:S01]  /*2a0a0*/  LDL.LU.64 R16, [R1+0xad0] ;  /* 0x000ad00001107983 */ /* 0x002ee20000300a00 */
[----:B--2---:R-:W-:-:S03]  /*2a0b0*/  PRMT R6, R10, 0x7632, R6 ;  /* 0x000076320a067816 */ /* 0x004fc60000000006 */
[----:B------:R-:W2:Y:S04]  /*2a0c0*/  LDL.LU R10, [R1+0xac8] ;  /* 0x000ac800010a7983 */ /* 0x000ea80000300800 */
[----:B------:R0:W-:Y:S04]  /*2a0d0*/  STG.E.U16 [R12.64], R6 ;  /* 0x000000060c007986 */ /* 0x0001e8000c101506 */
[----:B------:R1:W-:Y:S04]  /*2a0e0*/  STG.E.U16 [R8.64], R7 ;  /* 0x0000000708007986 */ /* 0x0003e8000c101506 */
[----:B------:R1:W-:Y:S04]  /*2a0f0*/  STG.E.U16 [R4.64], R0 ;  /* 0x0000000004007986 */ /* 0x0003e8000c101506 */
[----:B0-----:R-:W2:Y:S04]  /*2a100*/  LDL.LU.64 R12, [R1+0xac0] ;  /* 0x000ac000010c7983 */ /* 0x001ea80000300a00 */
[----:B------:R-:W2:Y:S04]  /*2a110*/  LDL.LU R6, [R1+0xab8] ;  /* 0x000ab80001067983 */ /* 0x000ea80000300800 */
[----:B-1----:R-:W2:Y:S04]  /*2a120*/  LDL.LU.64 R8, [R1+0xab0] ;  /* 0x000ab00001087983 */ /* 0x002ea80000300a00 */
[----:B------:R-:W2:Y:S04]  /*2a130*/  LDL.LU R7, [R1+0xaa8] ;  /* 0x000aa80001077983 */ /* 0x000ea80000300800 */
[----:B------:R-:W2:Y:S01]  /*2a140*/  LDL.LU.64 R4, [R1+0xaa0] ;  /* 0x000aa00001047983 */ /* 0x000ea20000300a00 */
[----:B------:R-:W-:-:S02]  /*2a150*/  PRMT R2, R3, 0x7632, R2 ;  /* 0x0000763203027816 */ /* 0x000fc40000000002 */
[----:B------:R-:W-:Y:S01]  /*2a160*/  PRMT R0, R11, 0x7632, R0 ;  /* 0x000076320b007816 */ /* 0x000fe20000000000 */
[----:B--2---:R0:W-:Y:S04]  /*2a170*/  STG.E.U16 [R4.64], R3 ;  /* 0x0000000304007986 */ /* 0x0041e8000c101506 */
[----:B------:R1:W-:Y:S04]  /*2a180*/  STG.E.U16 [R6.64], R2 ;  /* 0x0000000206007986 */ /* 0x0003e8000c101506 */
[----:B------:R2:W-:Y:S04]  /*2a190*/  STG.E.U16 [R8.64], R11 ;  /* 0x0000000b08007986 */ /* 0x0005e8000c101506 */
[----:B0-----:R-:W3:Y:S04]  /*2a1a0*/  LDL.LU R5, [R1+0x74] ;  /* 0x0000740001057983 */ /* 0x001ee80000300800 */
[----:B-1----:R-:W3:Y:S04]  /*2a1b0*/  LDL.LU R7, [R1+0x54] ;  /* 0x0000540001077983 */ /* 0x002ee80000300800 */
[----:B------:R-:W3:Y:S04]  /*2a1c0*/  LDL.LU R6, [R1+0x88] ;  /* 0x0000880001067983 */ /* 0x000ee80000300800 */
[----:B------:R-:W3:Y:S04]  /*2a1d0*/  LDL.LU.64 R2, [R1+0x1a0] ;  /* 0x0001a00001027983 */ /* 0x000ee80000300a00 */
[----:B--2---:R-:W2:Y:S01]  /*2a1e0*/  LDL.LU R11, [R1+0xa9c] ;  /* 0x000a9c00010b7983 */ /* 0x004ea20000300800 */
[----:B----4-:R-:W-:-:S03]  /*2a1f0*/  PRMT R4, R15, 0x7632, R4 ;  /* 0x000076320f047816 */ /* 0x010fc60000000004 */
[----:B------:R-:W4:Y:S04]  /*2a200*/  LDL.LU R8, [R1+0x34] ;  /* 0x0000340001087983 */ /* 0x000f280000300800 */
[----:B------:R-:W3:Y:S04]  /*2a210*/  LDL.LU R9, [R1+0x78] ;  /* 0x0000780001097983 */ /* 0x000ee80000300800 */
[----:B--2---:R0:W-:Y:S04]  /*2a220*/  STG.E.U16 [R10.64], R0 ;  /* 0x000000000a007986 */ /* 0x0041e8000c101506 */
[----:B------:R1:W-:Y:S04]  /*2a230*/  STG.E.U16 [R12.64], R15 ;  /* 0x0000000f0c007986 */ /* 0x0003e8000c101506 */
[----:B0-----:R-:W2:Y:S04]  /*2a240*/  LDL.LU.64 R10, [R1+0x198] ;  /* 0x00019800010a7983 */ /* 0x001ea80000300a00 */
[----:B-1----:R-:W2:Y:S01]  /*2a250*/  LDL.LU R15, [R1+0xa98] ;  /* 0x000a9800010f7983 */ /* 0x002ea20000300800 */
[----:B---3--:R-:W-:-:S03]  /*2a260*/  PRMT R0, R5, 0x7632, R0 ;  /* 0x0000763205007816 */ /* 0x008fc60000000000 */
[----:B------:R-:W3:Y:S04]  /*2a270*/  LDL.LU R13, [R1+0x58] ;  /* 0x00005800010d7983 */ /* 0x000ee80000300800 */
[----:B--2---:R0:W-:Y:S04]  /*2a280*/  STG.E.U16 [R14.64], R4 ;  /* 0x000000040e007986 */ /* 0x0041e8000c101506 */
[----:B------:R-:W-:Y:S04]  /*2a290*/  STG.E.U16 [R16.64], R5 ;  /* 0x0000000510007986 */ /* 0x000fe8000c101506 */
[----:B------:R-:W-:Y:S01]  /*2a2a0*/  STG.E.U16 [R18.64], R0 ;  /* 0x0000000012007986 */ /* 0x000fe2000c101506 */
[----:B0-----:R-:W-:-:S03]  /*2a2b0*/  PRMT R4, R7, 0x7632, R4 ;  /* 0x0000763207047816 */ /* 0x001fc60000000004 */
[----:B------:R-:W-:Y:S04]  /*2a2c0*/  STG.E.U16 [R20.64], R7 ;  /* 0x0000000714007986 */ /* 0x000fe8000c101506 */
[----:B------:R-:W2:Y:S04]  /*2a2d0*/  LDL.LU.64 R14, [R1+0x1a8] ;  /* 0x0001a800010e7983 */ /* 0x000ea80000300a00 */
[----:B------:R0:W-:Y:S04]  /*2a2e0*/  STG.E.U16 [R22.64], R4 ;  /* 0x0000000416007986 */ /* 0x0001e8000c101506 */
[----:B----4-:R1:W-:Y:S04]  /*2a2f0*/  STG.E.U16 [R24.64], R8 ;  /* 0x0000000818007986 */ /* 0x0103e8000c101506 */
[----:B0-----:R-:W4:Y:S04]  /*2a300*/  LDL.LU.64 R22, [R1+0x188] ;  /* 0x0001880001167983 */ /* 0x001f280000300a00 */
[----:B-1----:R-:W2:Y:S04]  /*2a310*/  LDL.LU.64 R24, [R1+0x190] ;  /* 0x0001900001187983 */ /* 0x002ea80000300a00 */
[----:B------:R-:W0:Y:S01]  /*2a320*/  S2R R5, SR_TID.X ;  /* 0x0000000000057919 */ /* 0x000e220000002100 */
[----:B------:R-:W-:-:S05]  /*2a330*/  PRMT R0, R8, 0x7632, R0 ;  /* 0x0000763208007816 */ /* 0x000fca0000000000 */
[----:B-----5:R1:W-:Y:S01]  /*2a340*/  STG.E.U16 [R26.64], R0 ;  /* 0x000000001a007986 */ /* 0x0203e2000c101506 */
[C---:B0-----:R-:W-:Y:S02]  /*2a350*/  SHF.L.U32 R7, R5.reuse, 0xa, RZ ;  /* 0x0000000a05077819 */ /* 0x041fe400000006ff */
[----:B------:R-:W-:Y:S02]  /*2a360*/  LOP3.LUT R5, R5, 0x7f, RZ, 0xc0, !PT ;  /* 0x0000007f05057812 */ /* 0x000fe400078ec0ff */
[----:B------:R-:W-:-:S04]  /*2a370*/  LOP3.LUT R7, R7, 0x1800, RZ, 0xc0, !PT ;  /* 0x0000180007077812 */ /* 0x000fc800078ec0ff */
[----:B------:R-:W-:Y:S02]  /*2a380*/  LEA R7, R5, R7, 0x4 ;  /* 0x0000000705077211 */ /* 0x000fe400078e20ff */
[----:B------:R-:W0:Y:S01]  /*2a390*/  S2R R5, SR_TID.X ;  /* 0x0000000000057919 */ /* 0x000e220000002100 */
[----:B-1----:R-:W-:-:S03]  /*2a3a0*/  PRMT R0, R6, 0x7632, R0 ;  /* 0x0000763206007816 */ /* 0x002fc60000000000 */
[----:B------:R1:W-:Y:S04]  /*2a3b0*/  STG.E.U16 [R28.64], R6 ;  /* 0x000000061c007986 */ /* 0x0003e8000c101506 */
[----:B------:R0:W5:Y:S04]  /*2a3c0*/  LDS.128 R16, [R7] ;  /* 0x0000000007107984 */ /* 0x0001680000000c00 */
[----:B-1----:R-:W1:Y:S01]  /*2a3d0*/  S2R R6, SR_TID.X ;  /* 0x0000000000067919 */ /* 0x002e620000002100 */
[C---:B0-----:R-:W-:Y:S01]  /*2a3e0*/  IMAD.SHL.U32 R7, R5.reuse, 0x400, RZ ;  /* 0x0000040005077824 */ /* 0x041fe200078e00ff */
[----:B------:R-:W-:-:S04]  /*2a3f0*/  LOP3.LUT R5, R5, 0x7f, RZ, 0xc0, !PT ;  /* 0x0000007f05057812 */ /* 0x000fc800078ec0ff */
[----:B------:R-:W-:-:S04]  /*2a400*/  LOP3.LUT R7, R7, 0x1800, RZ, 0xc0, !PT ;  /* 0x0000180007077812 */ /* 0x000fc800078ec0ff */
[----:B------:R-:W-:Y:S02]  /*2a410*/  LEA R5, R5, R7, 0x4 ;  /* 0x0000000705057211 */ /* 0x000fe400078e20ff */
[----:B-1----:R-:W-:-:S04]  /*2a420*/  SHF.L.U32 R7, R6, 0xa, RZ ;  /* 0x0000000a06077819 */ /* 0x002fc800000006ff */
[----:B------:R-:W-:Y:S02]  /*2a430*/  LOP3.LUT R8, R7, 0x1800, RZ, 0xc0, !PT ;  /* 0x0000180007087812 */ /* 0x000fe400078ec0ff */
[----:B------:R-:W-:Y:S01]  /*2a440*/  LOP3.LUT R5, R5, 0x20, RZ, 0x3c, !PT ;  /* 0x0000002005057812 */ /* 0x000fe200078e3cff */
[----:B-----5:R-:W-:Y:S04]  /*2a450*/  STL.64 [R1+0xa60], R16 ;  /* 0x000a601001007387 */ /* 0x020fe80000100a00 */
[----:B------:R-:W-:Y:S04]  /*2a460*/  STL.64 [R1+0xa38], R18 ;  /* 0x000a381201007387 */ /* 0x000fe80000100a00 */
[----:B--2---:R0:W-:Y:S04]  /*2a470*/  STG.E.U16 [R24.64], R0 ;  /* 0x0000000018007986 */ /* 0x0041e8000c101506 */
[----:B----4-:R1:W-:Y:S01]  /*2a480*/  STG.E.U16 [R22.64], R9 ;  /* 0x0000000916007986 */ /* 0x0103e2000c101506 */
[----:B0-----:R-:W-:-:S02]  /*2a490*/  PRMT R0, R9, 0x7632, R0 ;  /* 0x0000763209007816 */ /* 0x001fc40000000000 */
[----:B-1----:R-:W-:Y:S02]  /*2a4a0*/  LOP3.LUT R9, R6, 0x7f, RZ, 0xc0, !PT ;  /* 0x0000007f06097812 */ /* 0x002fe400078ec0ff */
[----:B------:R-:W0:Y:S03]  /*2a4b0*/  LDS.128 R4, [R5] ;  /* 0x0000000005047984 */ /* 0x000e260000000c00 */
[----:B------:R-:W-:-:S05]  /*2a4c0*/  IMAD R9, R9, 0x10, R8 ;  /* 0x0000001009097824 */ /* 0x000fca00078e0208 */
[----:B------:R-:W-:Y:S01]  /*2a4d0*/  LOP3.LUT R9, R9, 0x40, RZ, 0x3c, !PT ;  /* 0x0000004009097812 */ /* 0x000fe200078e3cff */
[----:B------:R-:W-:Y:S05]  /*2a4e0*/  STG.E.U16 [R10.64], R0 ;  /* 0x000000000a007986 */ /* 0x000fea000c101506 */
[----:B------:R-:W1:Y:S04]  /*2a4f0*/  LDS.128 R8, [R9] ;  /* 0x0000000009087984 */ /* 0x000e680000000c00 */
[----:B0-----:R-:W-:Y:S04]  /*2a500*/  STL.64 [R1+0xa48], R4 ;  /* 0x000a480401007387 */ /* 0x001fe80000100a00 */
[----:B------:R-:W-:Y:S04]  /*2a510*/  STL.64 [R1+0xa28], R6 ;  /* 0x000a280601007387 */ /* 0x000fe80000100a00 */
[----:B------:R-:W2:Y:S04]  /*2a520*/  LDL.LU R25, [R1+0x38] ;  /* 0x0000380001197983 */ /* 0x000ea80000300800 */
[----:B------:R-:W4:Y:S04]  /*2a530*/  LDL.LU R29, [R1+0x8c] ;  /* 0x00008c00011d7983 */ /* 0x000f280000300800 */
[----:B-1----:R-:W-:Y:S04]  /*2a540*/  STL.64 [R1+0xa40], R8 ;  /* 0x000a400801007387 */ /* 0x002fe80000100a00 */
[----:B------:R0:W-:Y:S04]  /*2a550*/  STL.64 [R1+0xa20], R10 ;  /* 0x000a200a01007387 */ /* 0x0001e80000100a00 */
[----:B0-----:R-:W5:Y:S04]  /*2a560*/  LDL.LU.64 R10, [R1+0x280] ;  /* 0x00028000010a7983 */ /* 0x001f680000300a00 */
[----:B------:R-:W2:Y:S04]  /*2a570*/  LDL.LU.64 R22, [R1+0x278] ;  /* 0x0002780001167983 */ /* 0x000ea80000300a00 */
[----:B------:R-:W2:Y:S04]  /*2a580*/  LDL.LU.64 R6, [R1+0x270] ;  /* 0x0002700001067983 */ /* 0x000ea80000300a00 */
[----:B------:R-:W2:Y:S04]  /*2a590*/  LDL.LU.64 R26, [R1+0x268] ;  /* 0x00026800011a7983 */ /* 0x000ea80000300a00 */
[----:B------:R-:W2:Y:S04]  /*2a5a0*/  LDL.LU R21, [R1+0x3c] ;  /* 0x00003c0001157983 */ /* 0x000ea80000300800 */
[----:B--2---:R0:W-:Y:S04]  /*2a5b0*/  STL [R1+0xa70], R21 ;  /* 0x000a701501007387 */ /* 0x0041e80000100800 */
[----:B0-----:R-:W2:Y:S04]  /*2a5c0*/  LDL.LU R21, [R1+0x5c] ;  /* 0x00005c0001157983 */ /* 0x001ea80000300800 */
[----:B--2---:R0:W-:Y:S04]  /*2a5d0*/  STL [R1+0xa88], R21 ;  /* 0x000a881501007387 */ /* 0x0041e80000100800 */
[----:B0-----:R-:W2:Y:S04]  /*2a5e0*/  LDL.LU R21, [R1+0x7c] ;  /* 0x00007c0001157983 */ /* 0x001ea80000300800 */
[----:B------:R-:W2:Y:S04]  /*2a5f0*/  LDL.LU.64 R16, [R1+0x240] ;  /* 0x0002400001107983 */ /* 0x000ea80000300a00 */
        /* <DEDUP_REMOVED lines=8> */
[----:B------:R-:W2:Y:S01]  /*2a680*/  LDL.LU.64 R4, [R1+0x228] ;  /* 0x0002280001047983 */ /* 0x000ea20000300a00 */
[----:B---3--:R-:W-:-:S03]  /*2a690*/  PRMT R0, R13, 0x7632, R0 ;  /* 0x000076320d007816 */ /* 0x008fc60000000000 */
[----:B------:R-:W-:Y:S04]  /*2a6a0*/  STG.E.U16 [R14.64], R13 ;  /* 0x0000000d0e007986 */ /* 0x000fe8000c101506 */
[----:B------:R0:W-:Y:S04]  /*2a6b0*/  STG.E.U16 [R2.64], R0 ;  /* 0x0000000002007986 */ /* 0x0001e8000c101506 */
[----:B0-----:R-:W0:Y:S02]  /*2a6c0*/  S2R R2, SR_TID.X ;  /* 0x0000000000027919 */ /* 0x001e240000002100 */
[----:B0-----:R-:W-:-:S02]  /*2a6d0*/  SHF.L.U32 R3, R2, 0xa, RZ ;  /* 0x0000000a02037819 */ /* 0x001fc400000006ff */
[----:B------:R-:W-:Y:S01]  /*2a6e0*/  LOP3.LUT R2, R2, 0x7f, RZ, 0xc0, !PT ;  /* 0x0000007f02027812 */ /* 0x000fe200078ec0ff */
[----:B--2---:R0:W-:Y:S04]  /*2a6f0*/  STL.64 [R1+0xa50], R4 ;  /* 0x000a500401007387 */ /* 0x0041e80000100a00 */
[----:B0-----:R-:W2:Y:S01]  /*2a700*/  LDL.LU.64 R4, [R1+0x230] ;  /* 0x0002300001047983 */ /* 0x001ea20000300a00 */
[----:B------:R-:W-:-:S04]  /*2a710*/  LOP3.LUT R3, R3, 0x1800, RZ, 0xc0, !PT ;  /* 0x0000180003037812 */ /* 0x000fc800078ec0ff */
[----:B------:R-:W-:-:S04]  /*2a720*/  LEA R3, R2, R3, 0x4 ;  /* 0x0000000302037211 */ /* 0x000fc800078e20ff */
[----:B------:R-:W-:-:S05]  /*2a730*/  LOP3.LUT R3, R3, 0x60, RZ, 0x3c, !PT ;  /* 0x0000006003037812 */ /* 0x000fca00078e3cff */
[----:B------:R-:W0:Y:S01]  /*2a740*/  LDS.128 R12, [R3] ;  /* 0x00000000030c7984 */ /* 0x000e220000000c00 */
[----:B------:R-:W-:Y:S02]  /*2a750*/  PRMT R20, R25, 0x7632, R20 ;  /* 0x0000763219147816 */ /* 0x000fe40000000014 */
[----:B----4-:R-:W-:Y:S01]  /*2a760*/  PRMT R0, R29, 0x7632, R0 ;  /* 0x000076321d007816 */ /* 0x010fe20000000000 */
[----:B-----5:R-:W-:Y:S04]  /*2a770*/  STG.E.U16 [R10.64], R25 ;  /* 0x000000190a007986 */ /* 0x020fe8000c101506 */
[----:B------:R-:W-:Y:S04]  /*2a780*/  STG.E.U16 [R22.64], R20 ;  /* 0x0000001416007986 */ /* 0x000fe8000c101506 */
[----:B------:R-:W-:Y:S04]  /*2a790*/  STG.E.U16 [R6.64], R29 ;  /* 0x0000001d06007986 */ /* 0x000fe8000c101506 */
[----:B------:R-:W-:Y:S04]  /*2a7a0*/  STG.E.U16 [R26.64], R0 ;  /* 0x000000001a007986 */ /* 0x000fe8000c101506 */
[----:B------:R-:W-:Y:S04]  /*2a7b0*/  STG.E.U16 [R16.64], R21 ;  /* 0x0000001510007986 */ /* 0x000fe8000c101506 */
[----:B--2---:R1:W-:Y:S04]  /*2a7c0*/  STL.64 [R1+0xa58], R4 ;  /* 0x000a580401007387 */ /* 0x0043e80000100a00 */
[----:B-1----:R-:W2:Y:S04]  /*2a7d0*/  LDL.LU.64 R4, [R1+0x238] ;  /* 0x0002380001047983 */ /* 0x002ea80000300a00 */
[----:B------:R-:W3:Y:S04]  /*2a7e0*/  LDL.LU.64 R8, [R1+0x220] ;  /* 0x0002200001087983 */ /* 0x000ee80000300a00 */
[----:B------:R-:W4:Y:S04]  /*2a7f0*/  LDL.LU.64 R18, [R1+0x218] ;  /* 0x0002180001127983 */ /* 0x000f280000300a00 */
[----:B------:R-:W5:Y:S04]  /*2a800*/  LDL.LU.64 R2, [R1+0x208] ;  /* 0x0002080001027983 */ /* 0x000f680000300a00 */
[----:B0-----:R0:W-:Y:S04]  /*2a810*/  STL.64 [R1+0xa08], R14 ;  /* 0x000a080e01007387 */ /* 0x0011e80000100a00 */
[----:B------:R-:W2:Y:S04]  /*2a820*/  LDL.LU.64 R24, [R1+0x200] ;  /* 0x0002000001187983 */ /* 0x000ea80000300a00 */
[----:B0-----:R-:W2:Y:S04]  /*2a830*/  LDL.LU.64 R14, [R1+0x1f8] ;  /* 0x0001f800010e7983 */ /* 0x001ea80000300a00 */
[----:B------:R-:W2:Y:S04]  /*2a840*/  LDL.LU.64 R10, [R1+0x1f0] ;  /* 0x0001f000010a7983 */ /* 0x000ea80000300a00 */
[----:B------:R-:W2:Y:S04]  /*2a850*/  LDL.LU.64 R22, [R1+0x1e8] ;  /* 0x0001e80001167983 */ /* 0x000ea80000300a00 */
[----:B------:R-:W2:Y:S04]  /*2a860*/  LDL.LU.64 R6, [R1+0x288] ;  /* 0x0002880001067983 */ /* 0x000ea80000300a00 */
[----:B------:R-:W2:Y:S04]  /*2a870*/  LDL.LU.64 R28, [R1+0x2a8] ;  /* 0x0002a800011c7983 */ /* 0x000ea80000300a00 */
[----:B------:R-:W2:Y:S04]  /*2a880*/  LDL.LU.64 R26, [R1+0x2a0] ;  /* 0x0002a000011a7983 */ /* 0x000ea80000300a00 */
[----:B------:R-:W2:Y:S01]  /*2a890*/  LDL.LU.64 R16, [R1+0xa90] ;  /* 0x000a900001107983 */ /* 0x000ea20000300a00 */
[----:B------:R-:W-:-:S03]  /*2a8a0*/  PRMT R20, R21, 0x7632, R20 ;  /* 0x0000763215147816 */ /* 0x000fc60000000014 */
[----:B------:R-:W3:Y:S04]  /*2a8b0*/  LDL.LU R21, [R1+0xa88] ;  /* 0x000a880001157983 */ /* 0x000ee80000300800 */
[----:B--2---:R0:W-:Y:S04]  /*2a8c0*/  STG.E.U16 [R16.64], R20 ;  /* 0x0000001410007986 */ /* 0x0041e8000c101506 */
[----:B0-----:R-:W2:Y:S01]  /*2a8d0*/  LDL.LU.64 R16, [R1+0xa80] ;  /* 0x000a800001107983 */ /* 0x001ea20000300a00 */
[----:B---3--:R-:W-:-:S03]  /*2a8e0*/  PRMT R0, R21, 0x7632, R0 ;  /* 0x0000763215007816 */ /* 0x008fc60000000000 */
[----:B--2---:R0:W-:Y:S04]  /*2a8f0*/  STG.E.U16 [R16.64], R21 ;  /* 0x0000001510007986 */ /* 0x0041e8000c101506 */
[----:B0-----:R-:W2:Y:S04]  /*2a900*/  LDL.LU.64 R16, [R1+0xa78] ;  /* 0x000a780001107983 */ /* 0x001ea80000300a00 */
[----:B------:R-:W3:Y:S04]  /*2a910*/  LDL.LU R21, [R1+0xa70] ;  /* 0x000a700001157983 */ /* 0x000ee80000300800 */
[----:B--2---:R0:W-:Y:S04]  /*2a920*/  STG.E.U16 [R16.64], R0 ;  /* 0x0000000010007986 */ /* 0x0041e8000c101506 */
[----:B0-----:R-:W2:Y:S01]  /*2a930*/  LDL.LU.64 R16, [R1+0xa68] ;  /* 0x000a680001107983 */ /* 0x001ea20000300a00 */
[----:B---3--:R-:W-:-:S03]  /*2a940*/  PRMT R20, R21, 0x7632, R20 ;  /* 0x0000763215147816 */ /* 0x008fc60000000014 */
[----:B--2---:R0:W-:Y:S04]  /*2a950*/  STG.E.U16 [R16.64], R21 ;  /* 0x0000001510007986 */ /* 0x0041e8000c101506 */
[----:B------:R1:W-:Y:S04]  /*2a960*/  STG.E.U16 [R4.64], R20 ;  /* 0x0000001404007986 */ /* 0x0003e8000c101506 */
[----:B0-----:R-:W2:Y:S04]  /*2a970*/  LDL.LU.64 R16, [R1+0xa60] ;  /* 0x000a600001107983 */ /* 0x001ea80000300a00 */
[----:B-1----:R-:W2:Y:S04]  /*2a980*/  LDL.LU.64 R4, [R1+0xa58] ;  /* 0x000a580001047983 */ /* 0x002ea80000300a00 */
[----:B------:R-:W3:Y:S04]  /*2a990*/  LDL.LU.64 R20, [R1+0x210] ;  /* 0x0002100001147983 */ /* 0x000ee80000300a00 */
[----:B--2---:R0:W-:Y:S04]  /*2a9a0*/  STG.E.U16 [R4.64], R16 ;  /* 0x0000001004007986 */ /* 0x0041e8000c101506 */
[----:B0-----:R-:W2:Y:S01]  /*2a9b0*/  LDL.LU.64 R4, [R1+0xa50] ;  /* 0x000a500001047983 */ /* 0x001ea20000300a00 */
[----:B------:R-:W-:-:S05]  /*2a9c0*/  PRMT R0, R16, 0x7632, R0 ;  /* 0x0000763210007816 */ /* 0x000fca0000000000 */
[----:B--2---:R0:W-:Y:S04]  /*2a9d0*/  STG.E.U16 [R4.64], R0 ;  /* 0x0000000004007986 */ /* 0x0041e8000c101506 */
[----:B0-----:R-:W2:Y:S04]  /*2a9e0*/  LDL.LU.64 R4, [R1+0xa48] ;  /* 0x000a480001047983 */ /* 0x001ea80000300a00 */
[----:B--2---:R0:W-:Y:S04]  /*2a9f0*/  STG.E.U16 [R8.64], R4 ;  /* 0x0000000408007986 */ /* 0x0041e8000c101506 */
[----:B0-----:R-:W2:Y:S01]  /*2aa00*/  LDL.LU.64 R8, [R1+0xa40] ;  /* 0x000a400001087983 */ /* 0x001ea20000300a00 */
[----:B------:R-:W-:-:S02]  /*2aa10*/  PRMT R16, R4, 0x7632, R16 ;  /* 0x0000763204107816 */ /* 0x000fc40000000010 */
[----:B------:R-:W-:-:S03]  /*2aa20*/  PRMT R4, R12, 0x7632, R4 ;  /* 0x000076320c047816 */ /* 0x000fc60000000004 */
[----:B----4-:R0:W-:Y:S04]  /*2aa30*/  STG.E.U16 [R18.64], R16 ;  /* 0x0000001012007986 */ /* 0x0101e8000c101506 */
[----:B0-----:R-:W4:Y:S01]  /*2aa40*/  LDL.LU.64 R18, [R1+0xa38] ;  /* 0x000a380001127983 */ /* 0x001f220000300a00 */
[----:B--2---:R-:W-:-:S03]  /*2aa50*/  PRMT R0, R8, 0x7632, R0 ;  /* 0x0000763208007816 */ /* 0x004fc60000000000 */
[----:B---3--:R-:W-:Y:S04]  /*2aa60*/  STG.E.U16 [R20.64], R8 ;  /* 0x0000000814007986 */ /* 0x008fe8000c101506 */
[----:B-----5:R0:W-:Y:S04]  /*2aa70*/  STG.E.U16 [R2.64], R0 ;  /* 0x0000000002007986 */ /* 0x0201e8000c101506 */
[----:B------:R1:W-:Y:S04]  /*2aa80*/  STG.E.U16 [R24.64], R12 ;  /* 0x0000000c18007986 */ /* 0x0003e8000c101506 */
[----:B------:R-:W-:Y:S01]  /*2aa90*/  STG.E.U16 [R14.64], R4 ;  /* 0x000000040e007986 */ /* 0x000fe2000c101506 */
[----:B0-----:R-:W-:-:S03]  /*2aaa0*/  PRMT R0, R17, 0x7632, R0 ;  /* 0x0000763211007816 */ /* 0x001fc60000000000 */
[----:B------:R-:W2:Y:S04]  /*2aab0*/  LDL.LU.64 R2, [R1+0x298] ;  /* 0x0002980001027983 */ /* 0x000ea80000300a00 */
[----:B------:R-:W-:Y:S04]  /*2aac0*/  STG.E.U16 [R10.64], R17 ;  /* 0x000000110a007986 */ /* 0x000fe8000c101506 */
[----:B-1----:R-:W3:Y:S04]  /*2aad0*/  LDL.LU.64 R24, [R1+0x2b0] ;  /* 0x0002b00001187983 */ /* 0x002ee80000300a00 */
[----:B------:R0:W-:Y:S04]  /*2aae0*/  STG.E.U16 [R22.64], R0 ;  /* 0x0000000016007986 */ /* 0x0001e8000c101506 */
[----:B------:R1:W-:Y:S04]  /*2aaf0*/  STG.E.U16 [R6.64], R5 ;  /* 0x0000000506007986 */ /* 0x0003e8000c101506 */
[----:B0-----:R-:W5:Y:S04]  /*2ab00*/  LDL.LU.64 R22, [R1+0x2d0] ;  /* 0x0002d00001167983 */ /* 0x001f680000300a00 */
[----:B-1----:R-:W2:Y:S04]  /*2ab10*/  LDL.LU.64 R6, [R1+0x2c0] ;  /* 0x0002c00001067983 */ /* 0x002ea80000300a00 */
[----:B--2---:R0:W-:Y:S04]  /*2ab20*/  STL.64 [R1+0xa30], R6 ;  /* 0x000a300601007387 */ /* 0x0041e80000100a00 */
[----:B0-----:R-:W4:Y:S04]  /*2ab30*/  LDL.LU.64 R6, [R1+0x2c8] ;  /* 0x0002c80001067983 */ /* 0x001f280000300a00 */
[----:B------:R-:W2:Y:S04]  /*2ab40*/  LDL.LU.64 R10, [R1+0x2d8] ;  /* 0x0002d800010a7983 */ /* 0x000ea80000300a00 */
[----:B------:R-:W2:Y:S01]  /*2ab50*/  LDL.LU.64 R14, [R1+0x2e0] ;  /* 0x0002e000010e7983 */ /* 0x000ea20000300a00 */
[----:B------:R-:W-:-:S03]  /*2ab60*/  PRMT R0, R5, 0x7632, R0 ;  /* 0x0000763205007816 */ /* 0x000fc60000000000 */
[----:B--2---:R0:W-:Y:S04]  /*2ab70*/  STL.64 [R1+0xa10], R14 ;  /* 0x000a100e01007387 */ /* 0x0041e80000100a00 */
[----:B0-----:R-:W2:Y:S01]  /*2ab80*/  LDL.LU.64 R14, [R1+0x2e8] ;  /* 0x0002e800010e7983 */ /* 0x001ea20000300a00 */
[----:B------:R-:W-:-:S03]  /*2ab90*/  PRMT R4, R9, 0x7632, R4 ;  /* 0x0000763209047816 */ /* 0x000fc60000000004 */
[----:B------:R-:W-:Y:S04]  /*2aba0*/  STG.E.U16 [R28.64], R0 ;  /* 0x000000001c007986 */ /* 0x000fe8000c101506 */
[----:B------:R-:W-:Y:S04]  /*2abb0*/  STG.E.U16 [R26.64], R9 ;  /* 0x000000091a007986 */ /* 0x000fe8000c101506 */
[----:B--2---:R0:W-:Y:S04]  /*2abc0*/  STL.64 [R1+0xa18], R14 ;  /* 0x000a180e01007387 */ /* 0x0041e80000100a00 */
[----:B0-----:R-:W2:Y:S04]  /*2abd0*/  LDL.LU.64 R14, [R1+0x2f0] ;  /* 0x0002f000010e7983 */ /* 0x001ea80000300a00 */
[----:B------:R0:W-:Y:S04]  /*2abe0*/  STL [R1+0x9e8], R9 ;  /* 0x0009e80901007387 */ /* 0x0001e80000100800 */
[----:B0-----:R-:W2:Y:S04]  /*2abf0*/  LDL.LU.64 R8, [R1+0x1d8] ;  /* 0x0001d80001087983 */ /* 0x001ea80000300a00 */
[----:B--2---:R0:W-:Y:S04]  /*2ac00*/  STL.64 [R1+0x9f0], R8 ;  /* 0x0009f00801007387 */ /* 0x0041e80000100a00 */
[----:B0-----:R-:W2:Y:S04]  /*2ac10*/  LDL.LU.64 R8, [R1+0x1e0] ;  /* 0x0001e00001087983 */ /* 0x001ea80000300a00 */
[----:B--2---:R0:W-:Y:S04]  /*2ac20*/  STL.64 [R1+0x9f8], R8 ;  /* 0x0009f80801007387 */ /* 0x0041e80000100a00 */
[----:B0-----:R-:W2:Y:S01]  /*2ac30*/  LDL.LU.64 R8, [R1+0x290] ;  /* 0x0002900001087983 */ /* 0x001ea20000300a00 */
[----:B------:R-:W-:-:S03]  /*2ac40*/  PRMT R0, R13, 0x7632, R0 ;  /* 0x000076320d007816 */ /* 0x000fc60000000000 */
[----:B------:R-:W-:Y:S04]  /*2ac50*/  STG.E.U16 [R2.64], R4 ;  /* 0x0000000402007986 */ /* 0x000fe8000c101506 */
[----:B---3--:R-:W-:Y:S04]  /*2ac60*/  STG.E.U16 [R24.64], R13 ;  /* 0x0000000d18007986 */ /* 0x008fe8000c101506 */
[----:B-----5:R-:W-:Y:S04]  /*2ac70*/  STG.E.U16 [R22.64], R0 ;  /* 0x0000000016007986 */ /* 0x020fe8000c101506 */
[----:B----4-:R-:W-:Y:S04]  /*2ac80*/  STG.E.U16 [R6.64], R18 ;  /* 0x0000001206007986 */ /* 0x010fe8000c101506 */
[----:B--2---:R0:W-:Y:S04]  /*2ac90*/  STL.64 [R1+0xa00], R8 ;  /* 0x000a000801007387 */ /* 0x0041e80000100a00 */
[----:B0-----:R-:W2:Y:S04]  /*2aca0*/  LDL.LU.64 R8, [R1+0x2b8] ;  /* 0x0002b80001087983 */ /* 0x001ea80000300a00 */
[----:B------:R-:W3:Y:S04]  /*2acb0*/  LDL.LU.64 R2, [R1+0x1d0] ;  /* 0x0001d00001027983 */ /* 0x000ee80000300a00 */
[----:B------:R-:W4:Y:S04]  /*2acc0*/  LDL.LU.64 R16, [R1+0x1b8] ;  /* 0x0001b80001107983 */ /* 0x000f280000300a00 */
[----:B------:R-:W5:Y:S04]  /*2acd0*/  LDL.LU R20, [R1+0x308] ;  /* 0x0003080001147983 */ /* 0x000f680000300800 */
[----:B------:R-:W2:Y:S04]  /*2ace0*/  LDL.LU R26, [R1+0x304] ;  /* 0x00030400011a7983 */ /* 0x000ea80000300800 */
[----:B------:R-:W2:Y:S04]  /*2acf0*/  LDL.LU R24, [R1+0x300] ;  /* 0x0003000001187983 */ /* 0x000ea80000300800 */
[----:B------:R-:W2:Y:S04]  /*2ad00*/  LDL.LU.64 R28, [R1+0x1b0] ;  /* 0x0001b000011c7983 */ /* 0x000ea80000300a00 */
[----:B------:R-:W2:Y:S04]  /*2ad10*/  LDL.LU R27, [R1+0x2fc] ;  /* 0x0002fc00011b7983 */ /* 0x000ea80000300800 */
[----:B------:R-:W2:Y:S04]  /*2ad20*/  LDL.LU R25, [R1+0x350] ;  /* 0x0003500001197983 */ /* 0x000ea80000300800 */
[----:B------:R-:W2:Y:S04]  /*2ad30*/  LDL.LU R22, [R1+0x354] ;  /* 0x0003540001167983 */ /* 0x000ea80000300800 */
[----:B------:R-:W2:Y:S04]  /*2ad40*/  LDL.LU R23, [R1+0x3d0] ;  /* 0x0003d00001177983 */ /* 0x000ea80000300800 */
[----:B------:R-:W2:Y:S04]  /*2ad50*/  LDL.LU R21, [R1+0x3d4] ;  /* 0x0003d40001157983 */ /* 0x000ea80000300800 */
[----:B------:R-:W2:Y:S01]  /*2ad60*/  LDL.LU.64 R6, [R1+0xa30] ;  /* 0x000a300001067983 */ /* 0x000ea20000300a00 */
[----:B------:R-:W-:-:S05]  /*2ad70*/  PRMT R4, R18, 0x7632, R4 ;  /* 0x0000763212047816 */ /* 0x000fca0000000004 */
[----:B--2---:R0:W-:Y:S04]  /*2ad80*/  STG.E.U16 [R6.64], R4 ;  /* 0x0000000406007986 */ /* 0x0041e8000c101506 */
[----:B0-----:R-:W2:Y:S02]  /*2ad90*/  LDL.LU.64 R6, [R1+0xa28] ;  /* 0x000a280001067983 */ /* 0x001ea40000300a00 */
[----:B--2---:R-:W-:Y:S02]  /*2ada0*/  PRMT R0, R6, 0x7632, R0 ;  /* 0x0000763206007816 */ /* 0x004fe40000000000 */
[----:B------:R0:W-:Y:S04]  /*2adb0*/  STG.E.U16 [R10.64], R6 ;  /* 0x000000060a007986 */ /* 0x0001e8000c101506 */
[----:B------:R1:W-:Y:S04]  /*2adc0*/  STG.E.U16 [R14.64], R0 ;  /* 0x000000000e007986 */ /* 0x0003e8000c101506 */
[----:B0-----:R-:W2:Y:S04]  /*2add0*/  LDL.LU.64 R10, [R1+0xa20] ;  /* 0x000a2000010a7983 */ /* 0x001ea80000300a00 */
[----:B-1----:R-:W2:Y:S04]  /*2ade0*/  LDL.LU.64 R14, [R1+0xa18] ;  /* 0x000a1800010e7983 */ /* 0x002ea80000300a00 */
[----:B--2---:R0:W-:Y:S04]  /*2adf0*/  STG.E.U16 [R14.64], R10 ;  /* 0x0000000a0e007986 */ /* 0x0041e8000c101506 */
[----:B0-----:R-:W2:Y:S01]  /*2ae00*/  LDL.LU.64 R14, [R1+0xa10] ;  /* 0x000a1000010e7983 */ /* 0x001ea20000300a00 */
[----:B------:R-:W-:-:S05]  /*2ae10*/  PRMT R4, R10, 0x7632, R4 ;  /* 0x000076320a047816 */ /* 0x000fca0000000004 */
[----:B--2---:R0:W-:Y:S04]  /*2ae20*/  STG.E.U16 [R14.64], R4 ;  /* 0x000000040e007986 */ /* 0x0041e8000c101506 */
[----:B0-----:R-:W2:Y:S04]  /*2ae30*/  LDL.LU.64 R14, [R1+0xa08] ;  /* 0x000a0800010e7983 */ /* 0x001ea80000300a00 */
[----:B--2---:R0:W-:Y:S04]  /*2ae40*/  STG.E.U16 [R8.64], R14 ;  /* 0x0000000e08007986 */ /* 0x0041e8000c101506 */
[----:B0-----:R-:W2:Y:S01]  /*2ae50*/  LDL.LU.64 R8, [R1+0xa00] ;  /* 0x000a000001087983 */ /* 0x001ea20000300a00 */
[----:B------:R-:W-:-:S05]  /*2ae60*/  PRMT R0, R14, 0x7632, R0 ;  /* 0x000076320e007816 */ /* 0x000fca0000000000 */
[----:B--2---:R0:W-:Y:S04]  /*2ae70*/  STG.E.U16 [R8.64], R0 ;  /* 0x0000000008007986 */ /* 0x0041e8000c101506 */
[----:B0-----:R-:W2:Y:S01]  /*2ae80*/  LDL.LU.64 R8, [R1+0x9f8] ;  /* 0x0009f80001087983 */ /* 0x001ea20000300a00 */
[----:B------:R-:W-:-:S03]  /*2ae90*/  PRMT R4, R19, 0x7632, R4 ;  /* 0x0000763213047816 */ /* 0x000fc60000000004 */
[----:B--2---:R0:W-:Y:S04]  /*2aea0*/  STG.E.U16 [R8.64], R19 ;  /* 0x0000001308007986 */ /* 0x0041e8000c101506 */
[----:B0-----:R-:W2:Y:S04]  /*2aeb0*/  LDL.LU.64 R8, [R1+0x9f0] ;  /* 0x0009f00001087983 */ /* 0x001ea80000300a00 */
[----:B------:R-:W3:Y:S04]  /*2aec0*/  LDL.LU.64 R18, [R1+0x1c0] ;  /* 0x0001c00001127983 */ /* 0x000ee80000300a00 */
[----:B--2---:R0:W-:Y:S04]  /*2aed0*/  STG.E.U16 [R8.64], R4 ;  /* 0x0000000408007986 */ /* 0x0041e8000c101506 */
[----:B---3--:R1:W-:Y:S04]  /*2aee0*/  STG.E.U16 [R2.64], R7 ;  /* 0x0000000702007986 */ /* 0x0083e8000c101506 */
[----:B0-----:R-:W2:Y:S04]  /*2aef0*/  LDL.LU R9, [R1+0x9e8] ;  /* 0x0009e80001097983 */ /* 0x001ea80000300800 */
[----:B------:R-:W3:Y:S04]  /*2af00*/  LDL.LU.64 R4, [R1+0x1c8] ;  /* 0x0001c80001047983 */ /* 0x000ee80000300a00 */
[----:B-1----:R-:W4:Y:S01]  /*2af10*/  LDL.LU.64 R2, [R1+0x9e0] ;  /* 0x0009e00001027983 */ /* 0x002f220000300a00 */
[----:B------:R-:W-:-:S03]  /*2af20*/  FSEL R0, R24, -INF , P1 ;  /* 0xff80000018007808 */ /* 0x000fc60000800000 */
[----:B------:R-:W0:Y:S01]  /*2af30*/  S2R R24, SR_TID.X ;  /* 0x0000000000187919 */ /* 0x000e220000002100 */
[----:B------:R-:W-:Y:S02]  /*2af40*/  PRMT R12, R11, 0x7632, R12 ;  /* 0x000076320b0c7816 */ /* 0x000fe4000000000c */
[----:B------:R-:W-:Y:S02]  /*2af50*/  PRMT R14, R15, 0x7632, R14 ;  /* 0x000076320f0e7816 */ /* 0x000fe4000000000e */
[----:B------:R-:W-:Y:S02]  /*2af60*/  FSEL R8, R27, -INF , P0 ;  /* 0xff8000001b087808 */ /* 0x000fe40000000000 */
[----:B-----5:R-:W-:Y:S01]  /*2af70*/  FSEL R6, R20, -INF , P3 ;  /* 0xff80000014067808 */ /* 0x020fe20001800000 */
[----:B0-----:R-:W-:-:S05]  /*2af80*/  IMAD.SHL.U32 R10, R24, 0x2, RZ ;  /* 0x00000002180a7824 */ /* 0x001fca00078e00ff */
[----:B------:R-:W-:Y:S02]  /*2af90*/  LOP3.LUT R10, R10, 0xf8, RZ, 0xc0, !PT ;  /* 0x000000f80a0a7812 */ /* 0x000fe400078ec0ff */
[----:B--2---:R-:W-:-:S05]  /*2afa0*/  PRMT R9, R7, 0x7632, R9 ;  /* 0x0000763207097816 */ /* 0x004fca0000000009 */
[----:B---3--:R0:W-:Y:S04]  /*2afb0*/  STG.E.U16 [R4.64], R9 ;  /* 0x0000000904007986 */ /* 0x0081e8000c101506 */
[----:B------:R1:W-:Y:S04]  /*2afc0*/  STG.E.U16 [R18.64], R11 ;  /* 0x0000000b12007986 */ /* 0x0003e8000c101506 */
[----:B----4-:R-:W-:Y:S04]  /*2afd0*/  STG.E.U16 [R16.64], R12 ;  /* 0x0000000c10007986 */ /* 0x010fe8000c101506 */
[----:B------:R-:W-:Y:S04]  /*2afe0*/  STG.E.U16 [R28.64], R15 ;  /* 0x0000000f1c007986 */ /* 0x000fe8000c101506 */
[----:B------:R2:W-:Y:S01]  /*2aff0*/  STG.E.U16 [R2.64], R14 ;  /* 0x0000000e02007986 */ /* 0x0005e2000c101506 */
[----:B------:R-:W-:Y:S01]  /*2b000*/  FFMA R7, R8, 0.69314718246459960938, R21 ;  /* 0x3f31721808077823 */ /* 0x000fe20000000015 */
[----:B0-----:R-:W-:-:S02]  /*2b010*/  FSEL R5, R26, -INF , P2 ;  /* 0xff8000001a057808 */ /* 0x001fc40001000000 */
[----:B------:R-:W0:Y:S01]  /*2b020*/  S2R R21, SR_TID.X ;  /* 0x0000000000157919 */ /* 0x000e220000002100 */
[----:B------:R-:W-:Y:S02]  /*2b030*/  FFMA R4, R6, 0.69314718246459960938, R25 ;  /* 0x3f31721806047823 */ /* 0x000fe40000000019 */
[----:B------:R-:W-:Y:S01]  /*2b040*/  FFMA R5, R5, 0.69314718246459960938, R22 ;  /* 0x3f31721805057823 */ /* 0x000fe20000000016 */
[----:B------:R-:W-:Y:S01]  /*2b050*/  BAR.SYNC.DEFER_BLOCKING 0x0 ;  /* 0x0000000000007b1d */ /* 0x000fe20000010000 */
[----:B------:R-:W-:-:S05]  /*2b060*/  FFMA R6, R0, 0.69314718246459960938, R23 ;  /* 0x3f31721800067823 */ /* 0x000fca0000000017 */
[----:B------:R-:W-:Y:S04]  /*2b070*/  STS.64 [R10], R4 ;  /* 0x000000040a007388 */ /* 0x000fe80000000a00 */
[----:B------:R-:W-:Y:S01]  /*2b080*/  STS.64 [R10+0x100], R6 ;  /* 0x000100060a007388 */ /* 0x000fe20000000a00 */
[----:B0-----:R-:W-:Y:S02]  /*2b090*/  SHF.R.U32.HI R23, RZ, 0x1, R21 ;  /* 0x00000001ff177819 */ /* 0x001fe40000011615 */
[C---:B------:R-:W-:Y:S02]  /*2b0a0*/  SHF.L.U32 R22, R21.reuse, 0x3, RZ ;  /* 0x0000000315167819 */ /* 0x040fe400000006ff */
[----:B------:R-:W-:Y:S02]  /*2b0b0*/  SHF.L.U32 R25, R21, 0x2, RZ ;  /* 0x0000000215197819 */ /* 0x000fe400000006ff */
[----:B------:R-:W-:-:S02]  /*2b0c0*/  LOP3.LUT R23, R23, 0x4, RZ, 0xc0, !PT ;  /* 0x0000000417177812 */ /* 0x000fc400078ec0ff */
[----:B------:R-:W-:Y:S02]  /*2b0d0*/  LOP3.LUT R22, R22, 0x38, RZ, 0xc0, !PT ;  /* 0x0000003816167812 */ /* 0x000fe400078ec0ff */
[----:B------:R-:W-:Y:S01]  /*2b0e0*/  LOP3.LUT R24, R25, 0x1c0, RZ, 0xc0, !PT ;  /* 0x000001c019187812 */ /* 0x000fe200078ec0ff */
[----:B------:R-:W0:Y:S03]  /*2b0f0*/  S2R R21, SR_CTAID.X ;  /* 0x0000000000157919 */ /* 0x000e260000002500 */
[----:B------:R-:W-:Y:S01]  /*2b100*/  IADD3 R22, R23, R22, R24 ;  /* 0x0000001617167210 */ /* 0x000fe20007ffe018 */
[----:B------:R-:W-:Y:S06]  /*2b110*/  BAR.SYNC.DEFER_BLOCKING 0x0 ;  /* 0x0000000000007b1d */ /* 0x000fec0000010000 */
[----:B------:R-:W3:Y:S04]  /*2b120*/  S2R R23, SR_CTAID.Y ;  /* 0x0000000000177919 */ /* 0x000ee80000002600 */
[----:B------:R-:W4:Y:S04]  /*2b130*/  S2R R25, SR_TID.X ;  /* 0x0000000000197919 */ /* 0x000f280000002100 */
[----:B------:R-:W5:Y:S01]  /*2b140*/  LDS R13, [R22] ;  /* 0x00000000160d7984 */ /* 0x000f620000000800 */
[----:B0-----:R-:W-:-:S02]  /*2b150*/  IMAD.SHL.U32 R21, R21, 0x80, RZ ;  /* 0x0000008015157824 */ /* 0x001fc400078e00ff */
[----:B---3--:R-:W-:-:S03]  /*2b160*/  IMAD R0, R23, c[0x0][0x1cc], RZ ;  /* 0x0000730017007a24 */ /* 0x008fc600078e02ff */
[----:B----4-:R-:W-:Y:S02]  /*2b170*/  LOP3.LUT R21, R21, 0x7f, R25, 0xf8, !PT ;  /* 0x0000007f15157812 */ /* 0x010fe400078ef819 */
[----:B------:R-:W-:Y:S02]  /*2b180*/  SHF.L.U32 R8, R0, 0x2, RZ ;  /* 0x0000000200087819 */ /* 0x000fe400000006ff */
[C---:B------:R-:W-:Y:S01]  /*2b190*/  SHF.L.U32 R9, R21.reuse, 0x2, RZ ;  /* 0x0000000215097819 */ /* 0x040fe200000006ff */
[----:B-1----:R-:W-:-:S03]  /*2b1a0*/  IMAD.HI R11, R21, 0x4, RZ ;  /* 0x00000004150b7827 */ /* 0x002fc600078e02ff */
[----:B--2---:R-:W-:Y:S01]  /*2b1b0*/  IADD3 R2, P0, P1, R9, c[0x0][0x180], R8 ;  /* 0x0000600009027a10 */ /* 0x004fe2000791e008 */
[----:B------:R-:W-:-:S05]  /*2b1c0*/  IMAD.HI R0, R0, 0x4, RZ ;  /* 0x0000000400007827 */ /* 0x000fca00078e02ff */
[----:B------:R-:W-:-:S05]  /*2b1d0*/  IADD3.X R3, R11, c[0x0][0x184], R0, P0, P1 ;  /* 0x000061000b037a10 */ /* 0x000fca00007e2400 */
[----:B-----5:R-:W-:Y:S01]  /*2b1e0*/  STG.E [R2.64], R13 ;  /* 0x0000000d02007986 */ /* 0x020fe2000c101906 */
[----:B------:R-:W-:Y:S05]  /*2b1f0*/  EXIT ;  /* 0x000000000000794d */ /* 0x000fea0003800000 */
.L_x_3:
[----:B------:R-:W-:-:S00]  /*2b200*/  BRA `(.L_x_3) ;  /* 0xfffffff000007947 */ /* 0x000fc0000383ffff */
[----:B------:R-:W-:-:S00]  /*2b210*/  NOP ;  /* 0x0000000000007918 */ /* 0x000fc00000000000 */
        /* <DEDUP_REMOVED lines=14> */
.L_x_4:


//--------------------- .nv.global.init           --------------------------
	.section	.nv.global.init,"aw",@progbits
.nv.global.init:
	.type		_$_str,@object
	.size		_$_str,(.L_0 - _$_str)
_$_str:
        /*0000*/ 	.byte	0x5f, 0x5f, 0x43, 0x55, 0x44, 0x41, 0x5f, 0x46, 0x54, 0x5a, 0x00
.L_0:


//--------------------- .nv.shared.attn_fwd       --------------------------
	.section	.nv.shared.attn_fwd,"aw",@nobits
	.sectionflags	@""
	.align	16
